def matmul_kernel(
    a_ptr,
    b_ptr,
    c_ptr,
    M,
    N,
    K,
    stride_am,
    stride_ak,
    stride_bk,
    stride_bn,
    stride_cm,
    stride_cn,
    BLOCK_M: tl.constexpr,
    BLOCK_N: tl.constexpr,
    BLOCK_K: tl.constexpr,
    GROUP_M: tl.constexpr,
):
    pid = tl.program_id(axis=0)
    num_pid_m = tl.cdiv(M, BLOCK_M)
    num_pid_n = tl.cdiv(N, BLOCK_N)
    num_pid_in_group = GROUP_M * num_pid_n
    group_id = pid // num_pid_in_group
    first_pid_m = group_id * GROUP_M
    group_size_m = min(num_pid_m - first_pid_m, GROUP_M)
    pid_m = first_pid_m + ((pid % num_pid_in_group) % group_size_m)
    pid_n = (pid % num_pid_in_group) // group_size_m

    offs_am = (pid_m * BLOCK_M + tl.arange(0, BLOCK_M)) % M
    offs_bn = (pid_n * BLOCK_N + tl.arange(0, BLOCK_N)) % N
    offs_k = tl.arange(0, BLOCK_K)
    a_ptrs = a_ptr + offs_am[:, None] * stride_am + offs_k[None, :] * stride_ak
    b_ptrs = b_ptr + offs_k[:, None] * stride_bk + offs_bn[None, :] * stride_bn

    acc = tl.zeros((BLOCK_M, BLOCK_N), dtype=tl.float32)
    for kk in range(0, tl.cdiv(K, BLOCK_K)):
        a = tl.load(a_ptrs, mask=offs_k[None, :] < K - kk * BLOCK_K, other=0.0)
        b = tl.load(b_ptrs, mask=offs_k[:, None] < K - kk * BLOCK_K, other=0.0)
        acc = tl.dot(a, b, acc)
        a_ptrs += BLOCK_K * stride_ak
        b_ptrs += BLOCK_K * stride_bk

    c = acc.to(c_ptr.dtype.element_ty)
    offs_cm = pid_m * BLOCK_M + tl.arange(0, BLOCK_M)
    offs_cn = pid_n * BLOCK_N + tl.arange(0, BLOCK_N)
    c_ptrs = c_ptr + offs_cm[:, None] * stride_cm + offs_cn[None, :] * stride_cn
    mask = (offs_cm[:, None] < M) & (offs_cn[None, :] < N)
    tl.store(c_ptrs, c, mask=mask)

# config = {"BLOCK_K": 128, "BLOCK_M": 16, "BLOCK_N": 512, "GROUP_M": 8, "arch": "sm_90", "dtype": "bf16", "num_ctas": 1, "num_stages": 2, "num_warps": 8}
# arch = sm_90


// ===== COMPILED SASS (sm_90a) =====

	.target	sm_90a

	.elftype	@"ET_EXEC"


//--------------------- .note.nv.tkinfo           --------------------------
	.section	.note.nv.tkinfo,"",@"SHT_NOTE"
	.sectionflags	@"SHF_NOTE_NV_TKINFO"
	.tkinfo
        /*0018*/ 	.word	0x00000002
        /*0030*/ 	.string	""
        /*0030*/ 	.string	"ptxas"
        /*0030*/ 	.string	"Cuda compilation tools, release 13.0, V13.0.88"
        /*0030*/ 	.string	"Build cuda_13.0.r13.0/compiler.36424714_0"
        /*0030*/ 	.string	"-v  -suppress-debug-info  -lineinfo  -arch sm_90a "



//--------------------- .note.nv.cuinfo           --------------------------
	.section	.note.nv.cuinfo,"",@"SHT_NOTE"
	.sectionflags	@"SHF_NOTE_NV_CUINFO"
        /*0018*/ 	.short	0x0002
        /*001a*/ 	.short	0x005a
        /*001c*/ 	.short	0x0082
	.zero		2


//--------------------- .nv.info                  --------------------------
	.section	.nv.info,"",@"SHT_CUDA_INFO"
	.align	4


	//----- nvinfo : EIATTR_REGCOUNT
	.align		4
        /*0000*/ 	.byte	0x04, 0x2f
        /*0002*/ 	.short	(.L_1 - .L_0)
	.align		4
.L_0:
        /*0004*/ 	.word	index@(matmul_kernel)
        /*0008*/ 	.word	0x00000020


	//----- nvinfo : EIATTR_FRAME_SIZE
	.align		4
.L_1:
        /*000c*/ 	.byte	0x04, 0x11
        /*000e*/ 	.short	(.L_3 - .L_2)
	.align		4
.L_2:
        /*0010*/ 	.word	index@(matmul_kernel)
        /*0014*/ 	.word	0x000012a0


	//----- nvinfo : EIATTR_MIN_STACK_SIZE
	.align		4
.L_3:
        /*0018*/ 	.byte	0x04, 0x12
        /*001a*/ 	.short	(.L_5 - .L_4)
	.align		4
.L_4:
        /*001c*/ 	.word	index@(matmul_kernel)
        /*0020*/ 	.word	0x000012a0
.L_5:


//--------------------- .nv.compat                --------------------------
	.section	.nv.compat,"",@"SHT_CUDA_COMPAT_INFO"
	.align	4
        /*0000*/ 	.byte	0x02, 0x09, 0x01, 0x00, 0x02, 0x02, 0x01, 0x00, 0x02, 0x05, 0x05, 0x00, 0x03, 0x07, 0x01, 0x01
        /*0010*/ 	.byte	0x02, 0x03, 0x00, 0x00, 0x02, 0x06, 0x01, 0x00, 0x04, 0x0b, 0x08, 0x00, 0x00, 0x00, 0x00, 0x00
        /*0020*/ 	.byte	0x00, 0x00, 0x00, 0x00


//--------------------- .nv.info.matmul_kernel    --------------------------
	.section	.nv.info.matmul_kernel,"",@"SHT_CUDA_INFO"
	.sectionflags	@""
	.align	4


	//----- nvinfo : EIATTR_CUDA_API_VERSION
	.align		4
        /*0000*/ 	.byte	0x04, 0x37
        /*0002*/ 	.short	(.L_7 - .L_6)
.L_6:
        /*0004*/ 	.word	0x00000082


	//----- nvinfo : EIATTR_KPARAM_INFO
	.align		4
.L_7:
        /*0008*/ 	.byte	0x04, 0x17
        /*000a*/ 	.short	(.L_9 - .L_8)
.L_8:
        /*000c*/ 	.word	0x00000000
        /*0010*/ 	.short	0x000d
        /*0012*/ 	.short	0x0048
        /*0014*/ 	.byte	0x00, 0xf4, 0x21, 0x00


	//----- nvinfo : EIATTR_KPARAM_INFO
	.align		4
.L_9:
        /*0018*/ 	.byte	0x04, 0x17
        /*001a*/ 	.short	(.L_11 - .L_10)
.L_10:
        /*001c*/ 	.word	0x00000000
        /*0020*/ 	.short	0x000c
        /*0022*/ 	.short	0x0040
        /*0024*/ 	.byte	0x00, 0xf4, 0x21, 0x00


	//----- nvinfo : EIATTR_KPARAM_INFO
	.align		4
.L_11:
        /*0028*/ 	.byte	0x04, 0x17
        /*002a*/ 	.short	(.L_13 - .L_12)
.L_12:
        /*002c*/ 	.word	0x00000000
        /*0030*/ 	.short	0x000b
        /*0032*/ 	.short	0x0038
        /*0034*/ 	.byte	0x00, 0xf0, 0x11, 0x00


	//----- nvinfo : EIATTR_KPARAM_INFO
	.align		4
.L_13:
        /*0038*/ 	.byte	0x04, 0x17
        /*003a*/ 	.short	(.L_15 - .L_14)
.L_14:
        /*003c*/ 	.word	0x00000000
        /*0040*/ 	.short	0x000a
        /*0042*/ 	.short	0x0034
        /*0044*/ 	.byte	0x00, 0xf0, 0x11, 0x00


	//----- nvinfo : EIATTR_KPARAM_INFO
	.align		4
.L_15:
        /*0048*/ 	.byte	0x04, 0x17
        /*004a*/ 	.short	(.L_17 - .L_16)
.L_16:
        /*004c*/ 	.word	0x00000000
        /*0050*/ 	.short	0x0009
        /*0052*/ 	.short	0x0030
        /*0054*/ 	.byte	0x00, 0xf0, 0x11, 0x00


	//----- nvinfo : EIATTR_KPARAM_INFO
	.align		4
.L_17:
        /*0058*/ 	.byte	0x04, 0x17
        /*005a*/ 	.short	(.L_19 - .L_18)
.L_18:
        /*005c*/ 	.word	0x00000000
        /*0060*/ 	.short	0x0008
        /*0062*/ 	.short	0x002c
        /*0064*/ 	.byte	0x00, 0xf0, 0x11, 0x00


	//----- nvinfo : EIATTR_KPARAM_INFO
	.align		4
.L_19:
        /*0068*/ 	.byte	0x04, 0x17
        /*006a*/ 	.short	(.L_21 - .L_20)
.L_20:
        /*006c*/ 	.word	0x00000000
        /*0070*/ 	.short	0x0007
        /*0072*/ 	.short	0x0028
        /*0074*/ 	.byte	0x00, 0xf0, 0x11, 0x00


	//----- nvinfo : EIATTR_KPARAM_INFO
	.align		4
.L_21:
        /*0078*/ 	.byte	0x04, 0x17
        /*007a*/ 	.short	(.L_23 - .L_22)
.L_22:
        /*007c*/ 	.word	0x00000000
        /*0080*/ 	.short	0x0006
        /*0082*/ 	.short	0x0024
        /*0084*/ 	.byte	0x00, 0xf0, 0x11, 0x00


	//----- nvinfo : EIATTR_KPARAM_INFO
	.align		4
.L_23:
        /*0088*/ 	.byte	0x04, 0x17
        /*008a*/ 	.short	(.L_25 - .L_24)
.L_24:
        /*008c*/ 	.word	0x00000000
        /*0090*/ 	.short	0x0005
        /*0092*/ 	.short	0x0020
        /*0094*/ 	.byte	0x00, 0xf0, 0x11, 0x00


	//----- nvinfo : EIATTR_KPARAM_INFO
	.align		4
.L_25:
        /*0098*/ 	.byte	0x04, 0x17
        /*009a*/ 	.short	(.L_27 - .L_26)
.L_26:
        /*009c*/ 	.word	0x00000000
        /*00a0*/ 	.short	0x0004
        /*00a2*/ 	.short	0x001c
        /*00a4*/ 	.byte	0x00, 0xf0, 0x11, 0x00


	//----- nvinfo : EIATTR_KPARAM_INFO
	.align		4
.L_27:
        /*00a8*/ 	.byte	0x04, 0x17
        /*00aa*/ 	.short	(.L_29 - .L_28)
.L_28:
        /*00ac*/ 	.word	0x00000000
        /*00b0*/ 	.short	0x0003
        /*00b2*/ 	.short	0x0018
        /*00b4*/ 	.byte	0x00, 0xf0, 0x11, 0x00


	//----- nvinfo : EIATTR_KPARAM_INFO
	.align		4
.L_29:
        /*00b8*/ 	.byte	0x04, 0x17
        /*00ba*/ 	.short	(.L_31 - .L_30)
.L_30:
        /*00bc*/ 	.word	0x00000000
        /*00c0*/ 	.short	0x0002
        /*00c2*/ 	.short	0x0010
        /*00c4*/ 	.byte	0x00, 0xf4, 0x21, 0x00


	//----- nvinfo : EIATTR_KPARAM_INFO
	.align		4
.L_31:
        /*00c8*/ 	.byte	0x04, 0x17
        /*00ca*/ 	.short	(.L_33 - .L_32)
.L_32:
        /*00cc*/ 	.word	0x00000000
        /*00d0*/ 	.short	0x0001
        /*00d2*/ 	.short	0x0008
        /*00d4*/ 	.byte	0x00, 0xf4, 0x21, 0x00


	//----- nvinfo : EIATTR_KPARAM_INFO
	.align		4
.L_33:
        /*00d8*/ 	.byte	0x04, 0x17
        /*00da*/ 	.short	(.L_35 - .L_34)
.L_34:
        /*00dc*/ 	.word	0x00000000
        /*00e0*/ 	.short	0x0000
        /*00e2*/ 	.short	0x0000
        /*00e4*/ 	.byte	0x00, 0xf4, 0x21, 0x00


	//----- nvinfo : EIATTR_SPARSE_MMA_MASK
	.align		4
.L_35:
        /*00e8*/ 	.byte	0x03, 0x50
        /*00ea*/ 	.short	0x0000


	//----- nvinfo : EIATTR_MAXREG_COUNT
	.align		4
        /*00ec*/ 	.byte	0x03, 0x1b
        /*00ee*/ 	.short	0x00ff


	//----- nvinfo : EIATTR_NUM_BARRIERS
	.align		4
        /*00f0*/ 	.byte	0x02, 0x4c
        /*00f2*/ 	.byte	0x01
	.zero		1


	//----- nvinfo : EIATTR_ANNOTATIONS
	.align		4
        /*00f4*/ 	.byte	0x04, 0x55
        /*00f6*/ 	.short	(.L_37 - .L_36)


	//   ....[0]....
.L_36:
        /*00f8*/ 	.word	0x00000001
        /*00fc*/ 	.byte	0x40, 0x05, 0x00, 0x00, 0x01, 0x00, 0x00, 0x00, 0x60, 0x05, 0x00, 0x00, 0x01, 0x00, 0x00, 0x00
        /* <DEDUP_REMOVED lines=2595> */
        /*a33c*/ 	.byte	0x90, 0xf4, 0x02, 0x00


	//----- nvinfo : EIATTR_MERCURY_ISA_VERSION
	.align		4
.L_37:
        /*a340*/ 	.byte	0x03, 0x5f
        /*a342*/ 	.short	0x0101


	//----- nvinfo : EIATTR_EXIT_INSTR_OFFSETS
	.align		4
        /*a344*/ 	.byte	0x04, 0x1c
        /*a346*/ 	.short	(.L_39 - .L_38)


	//   ....[0]....
.L_38:
        /*a348*/ 	.word	0x0002f7e0


	//   ....[1]....
        /*a34c*/ 	.word	0x0002f810


	//----- nvinfo : EIATTR_REQNTID
	.align		4
.L_39:
        /*a350*/ 	.byte	0x04, 0x10
        /*a352*/ 	.short	(.L_41 - .L_40)
.L_40:
        /*a354*/ 	.word	0x00000100
        /*a358*/ 	.word	0x00000001
        /*a35c*/ 	.word	0x00000001


	//----- nvinfo : EIATTR_CBANK_PARAM_SIZE
	.align		4
.L_41:
        /*a360*/ 	.byte	0x03, 0x19
        /*a362*/ 	.short	0x0050


	//----- nvinfo : EIATTR_PARAM_CBANK
	.align		4
        /*a364*/ 	.byte	0x04, 0x0a
        /*a366*/ 	.short	(.L_43 - .L_42)
	.align		4
.L_42:
        /*a368*/ 	.word	index@(.nv.constant0.matmul_kernel)
        /*a36c*/ 	.short	0x0210
        /*a36e*/ 	.short	0x0050


	//----- nvinfo : EIATTR_SW_WAR
	.align		4
.L_43:
        /*a370*/ 	.byte	0x04, 0x36
        /*a372*/ 	.short	(.L_45 - .L_44)
.L_44:
        /*a374*/ 	.word	0x00000008
.L_45:


//--------------------- .nv.callgraph             --------------------------
	.section	.nv.callgraph,"",@"SHT_CUDA_CALLGRAPH"
	.align	4
	.sectionentsize	8
	.align		4
        /*0000*/ 	.word	0x00000000
	.align		4
        /*0004*/ 	.word	0xffffffff
	.align		4
        /*0008*/ 	.word	0x00000000
	.align		4
        /*000c*/ 	.word	0xfffffffe
	.align		4
        /*0010*/ 	.word	0x00000000
	.align		4
        /*0014*/ 	.word	0xfffffffd
	.align		4
        /*0018*/ 	.word	0x00000000
	.align		4
        /*001c*/ 	.word	0xfffffffc


//--------------------- .text.matmul_kernel       --------------------------
	.section	.text.matmul_kernel,"ax",@progbits
	.align	128
        .global         matmul_kernel
        .type           matmul_kernel,@function
        .size           matmul_kernel,(.L_x_4 - matmul_kernel)
        .other          matmul_kernel,@"STO_CUDA_ENTRY STV_DEFAULT"
matmul_kernel:
.text.matmul_kernel:
[----:B------:R-:W0:Y:S08]  /*0000*/  LDC R1, c[0x0][0x28] ;  /* 0x00000a00ff017b82 */ /* 0x000e300000000800 */
[----:B------:R-:W1:Y:S01]  /*0010*/  LDC.64 R12, c[0x0][0x228] ;  /* 0x00008a00ff0c7b82 */ /* 0x000e620000000a00 */
[----:B------:R-:W2:Y:S01]  /*0020*/  S2R R14, SR_TID.X ;  /* 0x00000000000e7919 */ /* 0x000ea20000002100 */
[----:B0-----:R-:W-:Y:S01]  /*0030*/  VIADD R1, R1, 0xffffed60 ;  /* 0xffffed6001017836 */ /* 0x001fe20000000000 */
[----:B------:R-:W-:Y:S01]  /*0040*/  UMOV UR4, 0x400 ;  /* 0x0000040000047882 */ /* 0x000fe20000000000 */
[----:B------:R-:W-:-:S04]  /*0050*/  ULDC.64 UR10, c[0x0][0x208] ;  /* 0x00008200000a7ab9 */ /* 0x000fc80000000a00 */
[----:B------:R-:W0:Y:S01]  /*0060*/  S2UR UR5, SR_CgaCtaId ;  /* 0x00000000000579c3 */ /* 0x000e220000008800 */
[----:B-1----:R-:W-:-:S05]  /*0070*/  VIADD R0, R13, 0x1ff ;  /* 0x000001ff0d007836 */ /* 0x002fca0000000000 */
[----:B------:R-:W-:Y:S01]  /*0080*/  SHF.R.S32.HI R3, RZ, 0x1f, R0 ;  /* 0x0000001fff037819 */ /* 0x000fe20000011400 */
[----:B0-----:R-:W-:-:S03]  /*0090*/  ULEA UR5, UR5, UR4, 0x18 ;  /* 0x0000000405057291 */ /* 0x001fc6000f8ec03f */
[----:B------:R-:W-:-:S04]  /*00a0*/  LEA.HI R3, R3, R0, RZ, 0x9 ;  /* 0x0000000003037211 */ /* 0x000fc800078f48ff */
[----:B------:R-:W-:Y:S02]  /*00b0*/  SHF.R.S32.HI R0, RZ, 0x9, R3 ;  /* 0x00000009ff007819 */ /* 0x000fe40000011403 */
[----:B------:R-:W0:Y:S03]  /*00c0*/  S2R R3, SR_CTAID.X ;  /* 0x0000000000037919 */ /* 0x000e260000002500 */
[----:B------:R-:W-:-:S05]  /*00d0*/  IMAD.SHL.U32 R0, R0, 0x8, RZ ;  /* 0x0000000800007824 */ /* 0x000fca00078e00ff */
[-C--:B------:R-:W-:Y:S02]  /*00e0*/  IABS R7, R0.reuse ;  /* 0x0000000000077213 */ /* 0x080fe40000000000 */
[----:B------:R-:W-:Y:S02]  /*00f0*/  IABS R10, R0 ;  /* 0x00000000000a7213 */ /* 0x000fe40000000000 */
[----:B------:R-:W1:Y:S08]  /*0100*/  I2F.RP R2, R7 ;  /* 0x0000000700027306 */ /* 0x000e700000209400 */
[----:B-1----:R-:W1:Y:S01]  /*0110*/  MUFU.RCP R2, R2 ;  /* 0x0000000200027308 */ /* 0x002e620000001000 */
[----:B0-----:R-:W-:Y:S01]  /*0120*/  IABS R8, R3 ;  /* 0x0000000300087213 */ /* 0x001fe20000000000 */
[----:B-1----:R-:W-:-:S02]  /*0130*/  VIADD R4, R2, 0xffffffe ;  /* 0x0ffffffe02047836 */ /* 0x002fc40000000000 */
[----:B------:R-:W-:-:S04]  /*0140*/  IMAD.MOV R2, RZ, RZ, -R10 ;  /* 0x000000ffff027224 */ /* 0x000fc800078e0a0a */
[----:B------:R0:W1:Y:S02]  /*0150*/  F2I.FTZ.U32.TRUNC.NTZ R5, R4 ;  /* 0x0000000400057305 */ /* 0x000064000021f000 */
[----:B0-----:R-:W-:Y:S02]  /*0160*/  IMAD.MOV.U32 R4, RZ, RZ, RZ ;  /* 0x000000ffff047224 */ /* 0x001fe400078e00ff */
[----:B-1----:R-:W-:-:S04]  /*0170*/  IMAD.MOV R6, RZ, RZ, -R5 ;  /* 0x000000ffff067224 */ /* 0x002fc800078e0a05 */
[----:B------:R-:W-:Y:S02]  /*0180*/  IMAD R9, R6, R7, RZ ;  /* 0x0000000706097224 */ /* 0x000fe400078e02ff */
[----:B------:R-:W-:Y:S02]  /*0190*/  IMAD.MOV.U32 R6, RZ, RZ, R8 ;  /* 0x000000ffff067224 */ /* 0x000fe400078e0008 */
[----:B------:R-:W-:-:S06]  /*01a0*/  IMAD.HI.U32 R5, R5, R9, R4 ;  /* 0x0000000905057227 */ /* 0x000fcc00078e0004 */
[----:B------:R-:W-:-:S04]  /*01b0*/  IMAD.HI.U32 R5, R5, R6, RZ ;  /* 0x0000000605057227 */ /* 0x000fc800078e00ff */
[----:B------:R-:W-:-:S05]  /*01c0*/  IMAD R2, R5, R2, R6 ;  /* 0x0000000205027224 */ /* 0x000fca00078e0206 */
[----:B------:R-:W-:-:S13]  /*01d0*/  ISETP.GT.U32.AND P1, PT, R7, R2, PT ;  /* 0x000000020700720c */ /* 0x000fda0003f24070 */
[----:B------:R-:W-:Y:S02]  /*01e0*/  @!P1 IMAD.IADD R2, R2, 0x1, -R7 ;  /* 0x0000000102029824 */ /* 0x000fe400078e0a07 */
[----:B------:R-:W-:Y:S01]  /*01f0*/  @!P1 VIADD R5, R5, 0x1 ;  /* 0x0000000105059836 */ /* 0x000fe20000000000 */
[----:B------:R-:W-:Y:S02]  /*0200*/  ISETP.NE.AND P1, PT, R0, RZ, PT ;  /* 0x000000ff0000720c */ /* 0x000fe40003f25270 */
[----:B------:R-:W-:Y:S02]  /*0210*/  ISETP.GE.U32.AND P0, PT, R2, R7, PT ;  /* 0x000000070200720c */ /* 0x000fe40003f06070 */
[----:B------:R-:W-:-:S04]  /*0220*/  LOP3.LUT R2, R3, R0, RZ, 0x3c, !PT ;  /* 0x0000000003027212 */ /* 0x000fc800078e3cff */
[----:B------:R-:W-:Y:S01]  /*0230*/  ISETP.GE.AND P2, PT, R2, RZ, PT ;  /* 0x000000ff0200720c */ /* 0x000fe20003f46270 */
[----:B------:R-:W-:-:S06]  /*0240*/  VIADD R2, R12, 0xf ;  /* 0x0000000f0c027836 */ /* 0x000fcc0000000000 */
[----:B------:R-:W-:-:S04]  /*0250*/  @P0 VIADD R5, R5, 0x1 ;  /* 0x0000000105050836 */ /* 0x000fc80000000000 */
[----:B------:R-:W-:Y:S01]  /*0260*/  IMAD.MOV.U32 R4, RZ, RZ, R5 ;  /* 0x000000ffff047224 */ /* 0x000fe200078e0005 */
[----:B------:R-:W-:-:S03]  /*0270*/  SHF.R.S32.HI R5, RZ, 0x1f, R2 ;  /* 0x0000001fff057819 */ /* 0x000fc60000011402 */
[----:B------:R-:W-:Y:S01]  /*0280*/  @!P2 IMAD.MOV R4, RZ, RZ, -R4 ;  /* 0x000000ffff04a224 */ /* 0x000fe200078e0a04 */
[----:B------:R-:W-:Y:S02]  /*0290*/  @!P1 LOP3.LUT R4, RZ, R0, RZ, 0x33, !PT ;  /* 0x00000000ff049212 */ /* 0x000fe400078e33ff */
[----:B------:R-:W-:-:S03]  /*02a0*/  LEA.HI R5, R5, R2, RZ, 0x4 ;  /* 0x0000000205057211 */ /* 0x000fc600078f20ff */
[----:B------:R-:W-:Y:S02]  /*02b0*/  IMAD.SHL.U32 R2, R4, 0x8, RZ ;  /* 0x0000000804027824 */ /* 0x000fe400078e00ff */
[----:B------:R-:W-:-:S03]  /*02c0*/  IMAD.MOV R4, RZ, RZ, -R4 ;  /* 0x000000ffff047224 */ /* 0x000fc600078e0a04 */
[----:B------:R-:W-:Y:S01]  /*02d0*/  LEA.HI.SX32 R5, R5, -R2, 0x1c ;  /* 0x8000000205057211 */ /* 0x000fe200078fe2ff */
[----:B------:R-:W-:Y:S02]  /*02e0*/  IMAD R15, R0, R4, R3 ;  /* 0x00000004000f7224 */ /* 0x000fe400078e0203 */
[----:B------:R-:W-:Y:S01]  /*02f0*/  IMAD.MOV.U32 R4, RZ, RZ, RZ ;  /* 0x000000ffff047224 */ /* 0x000fe200078e00ff */
[----:B------:R-:W-:Y:S02]  /*0300*/  VIMNMX R6, R5, 0x8, PT ;  /* 0x0000000805067848 */ /* 0x000fe40003fe0100 */
[----:B------:R-:W-:Y:S02]  /*0310*/  IABS R11, R15 ;  /* 0x0000000f000b7213 */ /* 0x000fe40000000000 */
[----:B------:R-:W-:-:S04]  /*0320*/  IABS R9, R6 ;  /* 0x0000000600097213 */ /* 0x000fc80000000000 */
[----:B------:R-:W0:Y:S08]  /*0330*/  I2F.RP R7, R9 ;  /* 0x0000000900077306 */ /* 0x000e300000209400 */
[----:B0-----:R-:W0:Y:S02]  /*0340*/  MUFU.RCP R7, R7 ;  /* 0x0000000700077308 */ /* 0x001e240000001000 */
[----:B0-----:R-:W-:-:S06]  /*0350*/  VIADD R5, R7, 0xffffffe ;  /* 0x0ffffffe07057836 */ /* 0x001fcc0000000000 */
[----:B------:R-:W0:Y:S02]  /*0360*/  F2I.FTZ.U32.TRUNC.NTZ R5, R5 ;  /* 0x0000000500057305 */ /* 0x000e24000021f000 */
[----:B0-----:R-:W-:-:S04]  /*0370*/  IMAD.MOV R8, RZ, RZ, -R5 ;  /* 0x000000ffff087224 */ /* 0x001fc800078e0a05 */
[----:B------:R-:W-:-:S04]  /*0380*/  IMAD.MOV.U32 R0, RZ, RZ, R8 ;  /* 0x000000ffff007224 */ /* 0x000fc800078e0008 */
[----:B------:R-:W-:Y:S01]  /*0390*/  IMAD R3, R0, R9, RZ ;  /* 0x0000000900037224 */ /* 0x000fe200078e02ff */
[----:B------:R-:W-:-:S03]  /*03a0*/  IABS R0, R6 ;  /* 0x0000000600007213 */ /* 0x000fc60000000000 */
[----:B------:R-:W-:Y:S02]  /*03b0*/  IMAD.HI.U32 R4, R5, R3, R4 ;  /* 0x0000000305047227 */ /* 0x000fe400078e0004 */
[----:B------:R-:W0:Y:S02]  /*03c0*/  LDC R5, c[0x0][0x230] ;  /* 0x00008c00ff057b82 */ /* 0x000e240000000800 */
[----:B------:R-:W-:Y:S02]  /*03d0*/  IMAD.MOV R0, RZ, RZ, -R0 ;  /* 0x000000ffff007224 */ /* 0x000fe400078e0a00 */
[----:B------:R-:W-:-:S04]  /*03e0*/  IMAD.HI.U32 R4, R4, R11, RZ ;  /* 0x0000000b04047227 */ /* 0x000fc800078e00ff */
[----:B------:R-:W-:Y:S01]  /*03f0*/  IMAD R0, R4, R0, R11 ;  /* 0x0000000004007224 */ /* 0x000fe200078e020b */
[----:B--2---:R-:W-:-:S04]  /*0400*/  LOP3.LUT R11, R14, 0x80, RZ, 0xc0, !PT ;  /* 0x000000800e0b7812 */ /* 0x004fc800078ec0ff */
[----:B------:R-:W-:-:S13]  /*0410*/  ISETP.GT.U32.AND P1, PT, R9, R0, PT ;  /* 0x000000000900720c */ /* 0x000fda0003f24070 */
[----:B------:R-:W-:Y:S02]  /*0420*/  @!P1 IMAD.IADD R0, R0, 0x1, -R9 ;  /* 0x0000000100009824 */ /* 0x000fe400078e0a09 */
[----:B------:R-:W-:Y:S01]  /*0430*/  @!P1 VIADD R4, R4, 0x1 ;  /* 0x0000000104049836 */ /* 0x000fe20000000000 */
[----:B------:R-:W-:Y:S02]  /*0440*/  ISETP.NE.AND P1, PT, R6, RZ, PT ;  /* 0x000000ff0600720c */ /* 0x000fe40003f25270 */
[----:B------:R-:W-:Y:S02]  /*0450*/  ISETP.GE.U32.AND P0, PT, R0, R9, PT ;  /* 0x000000090000720c */ /* 0x000fe40003f06070 */
[----:B------:R-:W-:-:S04]  /*0460*/  LOP3.LUT R0, R15, R6, RZ, 0x3c, !PT ;  /* 0x000000060f007212 */ /* 0x000fc800078e3cff */
[----:B------:R-:W-:Y:S02]  /*0470*/  ISETP.GE.AND P2, PT, R0, RZ, PT ;  /* 0x000000ff0000720c */ /* 0x000fe40003f46270 */
[----:B------:R-:W-:-:S05]  /*0480*/  LOP3.LUT R0, R14, 0xf, RZ, 0xc0, !PT ;  /* 0x0000000f0e007812 */ /* 0x000fca00078ec0ff */
[----:B------:R-:W-:-:S06]  /*0490*/  @P0 VIADD R4, R4, 0x1 ;  /* 0x0000000104040836 */ /* 0x000fcc0000000000 */
[----:B------:R-:W-:Y:S01]  /*04a0*/  @!P2 IMAD.MOV R4, RZ, RZ, -R4 ;  /* 0x000000ffff04a224 */ /* 0x000fe200078e0a04 */
[----:B------:R-:W-:-:S05]  /*04b0*/  @!P1 LOP3.LUT R4, RZ, R6, RZ, 0x33, !PT ;  /* 0x00000006ff049212 */ /* 0x000fca00078e33ff */
[----:B------:R-:W-:-:S04]  /*04c0*/  IMAD.MOV R3, RZ, RZ, -R4 ;  /* 0x000000ffff037224 */ /* 0x000fc800078e0a04 */
[----:B------:R-:W-:-:S04]  /*04d0*/  IMAD R3, R6, R3, R15 ;  /* 0x0000000306037224 */ /* 0x000fc800078e020f */
[----:B------:R-:W-:Y:S02]  /*04e0*/  IMAD.IADD R3, R2, 0x1, R3 ;  /* 0x0000000102037824 */ /* 0x000fe400078e0203 */
[----:B0-----:R-:W-:Y:S02]  /*04f0*/  VIADD R2, R5, 0x7f ;  /* 0x0000007f05027836 */ /* 0x001fe40000000000 */
[----:B------:R-:W-:Y:S01]  /*0500*/  IMAD R27, R3, 0x10, R0 ;  /* 0x00000010031b7824 */ /* 0x000fe200078e0200 */
[----:B------:R-:W-:Y:S01]  /*0510*/  SHF.R.U32.HI R0, RZ, 0x4, R14 ;  /* 0x00000004ff007819 */ /* 0x000fe2000001160e */
[----:B------:R-:W-:Y:S01]  /*0520*/  IMAD.SHL.U32 R3, R4, 0x200, RZ ;  /* 0x0000020004037824 */ /* 0x000fe200078e00ff */
[----:B------:R-:W-:Y:S02]  /*0530*/  ISETP.GT.AND P0, PT, R2, 0x7f, PT ;  /* 0x0000007f0200780c */ /* 0x000fe40003f04270 */
[----:B------:R0:W-:Y:S01]  /*0540*/  STL [R1+0xa50], R27 ;  /* 0x000a501b01007387 */ /* 0x0001e20000100800 */
[----:B------:R-:W-:-:S03]  /*0550*/  SGXT.U32 R16, R0, 0x4 ;  /* 0x000000040010781a */ /* 0x000fc60000000000 */
[----:B------:R0:W-:Y:S01]  /*0560*/  STL [R1+0xa40], R3 ;  /* 0x000a400301007387 */ /* 0x0001e20000100800 */
[----:B------:R-:W-:-:S06]  /*0570*/  LOP3.LUT R0, R16, 0x60, RZ, 0xfc, !PT ;  /* 0x0000006010007812 */ /* 0x000fcc00078efcff */
[----:B------:R-:W-:Y:S05]  /*0580*/  @P0 BRA `(.L_x_0) ;  /* 0x0000000000380947 */ /* 0x000fea0003800000 */
[C---:B------:R-:W-:Y:S01]  /*0590*/  IMAD.SHL.U32 R0, R14.reuse, 0x20, RZ ;  /* 0x000000200e007824 */ /* 0x040fe200078e00ff */
[----:B------:R-:W-:Y:S01]  /*05a0*/  CS2R R16, SRZ ;  /* 0x0000000000107805 */ /* 0x000fe2000001ff00 */
[----:B------:R-:W-:Y:S01]  /*05b0*/  IMAD.SHL.U32 R2, R14, 0x10, RZ ;  /* 0x000000100e027824 */ /* 0x000fe200078e00ff */
[----:B------:R-:W-:Y:S02]  /*05c0*/  CS2R R18, SRZ ;  /* 0x0000000000127805 */ /* 0x000fe4000001ff00 */
[----:B------:R-:W-:Y:S02]  /*05d0*/  CS2R R12, SRZ ;  /* 0x00000000000c7805 */ /* 0x000fe4000001ff00 */
[----:B------:R-:W-:Y:S02]  /*05e0*/  LOP3.LUT R0, R0, 0x60, RZ, 0xc0, !PT ;  /* 0x0000006000007812 */ /* 0x000fe400078ec0ff */
[----:B------:R-:W-:Y:S01]  /*05f0*/  CS2R R14, SRZ ;  /* 0x00000000000e7805 */ /* 0x000fe2000001ff00 */
[----:B------:R1:W-:Y:S01]  /*0600*/  STL [R1+0xa48], R2 ;  /* 0x000a480201007387 */ /* 0x0003e20000100800 */
[----:B------:R-:W-:-:S02]  /*0610*/  CS2R R8, SRZ ;  /* 0x0000000000087805 */ /* 0x000fc4000001ff00 */
[----:B------:R-:W-:Y:S02]  /*0620*/  CS2R R10, SRZ ;  /* 0x00000000000a7805 */ /* 0x000fe4000001ff00 */
[----:B------:R-:W-:Y:S01]  /*0630*/  CS2R R4, SRZ ;  /* 0x0000000000047805 */ /* 0x000fe2000001ff00 */
[----:B------:R1:W-:Y:S01]  /*0640*/  STL [R1+0xa4c], R0 ;  /* 0x000a4c0001007387 */ /* 0x0003e20000100800 */
[----:B------:R-:W-:Y:S01]  /*0650*/  CS2R R6, SRZ ;  /* 0x0000000000067805 */ /* 0x000fe2000001ff00 */
[----:B------:R-:W-:Y:S06]  /*0660*/  BRA `(.L_x_1) ;  /* 0x000002dc00c47947 */ /* 0x000fec0003800000 */
.L_x_0:
[----:B------:R-:W-:Y:S01]  /*0670*/  IABS R2, R13 ;  /* 0x0000000d00027213 */ /* 0x000fe20000000000 */
[----:B------:R-:W-:Y:S01]  /*0680*/  IMAD.MOV.U32 R14, RZ, RZ, RZ ;  /* 0x000000ffff0e7224 */ /* 0x000fe200078e00ff */
[----:B------:R-:W-:Y:S01]  /*0690*/  LEA.HI R11, R11, R3, RZ, 0x19 ;  /* 0x000000030b0b7211 */ /* 0x000fe200078fc8ff */
[----:B------:R1:W-:Y:S01]  /*06a0*/  STL [R1+0xbb0], R13 ;  /* 0x000bb00d01007387 */ /* 0x0003e20000100800 */
[----:B------:R-:W2:Y:S01]  /*06b0*/  I2F.RP R4, R2 ;  /* 0x0000000200047306 */ /* 0x000ea20000209400 */
[----:B------:R-:W-:Y:S01]  /*06c0*/  IABS R26, R27 ;  /* 0x0000001b001a7213 */ /* 0x000fe20000000000 */
[----:B------:R-:W-:Y:S01]  /*06d0*/  ULDC UR4, c[0x0][0x23c] ;  /* 0x00008f0000047ab9 */ /* 0x000fe20000000800 */
[C---:B0-----:R-:W-:Y:S01]  /*06e0*/  VIADD R3, R11.reuse, 0x1fe ;  /* 0x000001fe0b037836 */ /* 0x041fe20000000000 */
[----:B------:R-:W-:Y:S01]  /*06f0*/  ULDC.64 UR6, c[0x0][0x218] ;  /* 0x0000860000067ab9 */ /* 0x000fe20000000a00 */
[C---:B------:R-:W-:Y:S01]  /*0700*/  VIADD R0, R11.reuse, 0x1fc ;  /* 0x000001fc0b007836 */ /* 0x040fe20000000000 */
[----:B------:R-:W-:Y:S01]  /*0710*/  ULDC UR8, c[0x0][0x238] ;  /* 0x00008e0000087ab9 */ /* 0x000fe20000000800 */
[C---:B------:R-:W-:Y:S01]  /*0720*/  VIADD R8, R11.reuse, 0x1f8 ;  /* 0x000001f80b087836 */ /* 0x040fe20000000000 */
[----:B------:R-:W-:Y:S01]  /*0730*/  IABS R6, R3 ;  /* 0x0000000300067213 */ /* 0x000fe20000000000 */
[C---:B------:R-:W-:Y:S01]  /*0740*/  VIADD R10, R11.reuse, 0x1f4 ;  /* 0x000001f40b0a7836 */ /* 0x040fe20000000000 */
[----:B------:R-:W-:Y:S01]  /*0750*/  IABS R7, R0 ;  /* 0x0000000000077213 */ /* 0x000fe20000000000 */
[----:B------:R-:W-:Y:S01]  /*0760*/  VIADD R20, R11, 0x1de ;  /* 0x000001de0b147836 */ /* 0x000fe20000000000 */
[----:B------:R-:W-:Y:S01]  /*0770*/  ISETP.GE.AND P0, PT, R3, RZ, PT ;  /* 0x000000ff0300720c */ /* 0x000fe20003f06270 */
[----:B------:R-:W-:Y:S01]  /*0780*/  ULDC.64 UR12, c[0x0][0x210] ;  /* 0x00008400000c7ab9 */ /* 0x000fe20000000a00 */
[----:B------:R-:W-:Y:S01]  /*0790*/  ISETP.GE.AND P4, PT, R0, RZ, PT ;  /* 0x000000ff0000720c */ /* 0x000fe20003f86270 */
[----:B--2---:R-:W0:Y:S01]  /*07a0*/  MUFU.RCP R4, R4 ;  /* 0x0000000400047308 */ /* 0x004e220000001000 */
[----:B------:R-:W-:-:S02]  /*07b0*/  IABS R21, R10 ;  /* 0x0000000a00157213 */ /* 0x000fc40000000000 */
[----:B------:R-:W-:Y:S01]  /*07c0*/  ISETP.GE.AND P2, PT, R8, RZ, PT ;  /* 0x000000ff0800720c */ /* 0x000fe20003f46270 */
[----:B0-----:R-:W-:-:S06]  /*07d0*/  VIADD R15, R4, 0xffffffe ;  /* 0x0ffffffe040f7836 */ /* 0x001fcc0000000000 */
[----:B------:R-:W0:Y:S02]  /*07e0*/  F2I.FTZ.U32.TRUNC.NTZ R15, R15 ;  /* 0x0000000f000f7305 */ /* 0x000e24000021f000 */
[----:B0-----:R-:W-:-:S04]  /*07f0*/  IMAD.MOV R5, RZ, RZ, -R15 ;  /* 0x000000ffff057224 */ /* 0x001fc800078e0a0f */
[----:B------:R-:W-:-:S04]  /*0800*/  IMAD R5, R5, R2, RZ ;  /* 0x0000000205057224 */ /* 0x000fc800078e02ff */
[----:B------:R-:W-:-:S04]  /*0810*/  IMAD.HI.U32 R14, R15, R5, R14 ;  /* 0x000000050f0e7227 */ /* 0x000fc800078e000e */
[----:B------:R-:W-:Y:S02]  /*0820*/  IMAD.MOV.U32 R5, RZ, RZ, R6 ;  /* 0x000000ffff057224 */ /* 0x000fe400078e0006 */
[----:B------:R-:W-:Y:S02]  /*0830*/  VIADD R6, R11, 0x1fa ;  /* 0x000001fa0b067836 */ /* 0x000fe40000000000 */
[----:B------:R-:W-:-:S03]  /*0840*/  IMAD.HI.U32 R4, R14, R5, RZ ;  /* 0x000000050e047227 */ /* 0x000fc600078e00ff */
[----:B------:R-:W-:Y:S01]  /*0850*/  IABS R29, R6 ;  /* 0x00000006001d7213 */ /* 0x000fe20000000000 */
[----:B------:R-:W-:Y:S01]  /*0860*/  IMAD.MOV R15, RZ, RZ, -R4 ;  /* 0x000000ffff0f7224 */ /* 0x000fe200078e0a04 */
[----:B------:R-:W-:Y:S01]  /*0870*/  ISETP.GE.AND P5, PT, R6, RZ, PT ;  /* 0x000000ff0600720c */ /* 0x000fe20003fa6270 */
[----:B------:R-:W-:-:S04]  /*0880*/  IMAD.HI.U32 R4, R14, R7, RZ ;  /* 0x000000070e047227 */ /* 0x000fc800078e00ff */
[----:B------:R-:W-:Y:S01]  /*0890*/  IMAD R15, R2, R15, R5 ;  /* 0x0000000f020f7224 */ /* 0x000fe200078e0205 */
[----:B------:R-:W-:Y:S01]  /*08a0*/  IABS R5, R8 ;  /* 0x0000000800057213 */ /* 0x000fe20000000000 */
[----:B------:R-:W-:Y:S02]  /*08b0*/  IMAD.MOV R4, RZ, RZ, -R4 ;  /* 0x000000ffff047224 */ /* 0x000fe400078e0a04 */
[----:B------:R-:W-:Y:S01]  /*08c0*/  IMAD.HI.U32 R3, R14, R29, RZ ;  /* 0x0000001d0e037227 */ /* 0x000fe200078e00ff */
[----:B------:R-:W-:-:S03]  /*08d0*/  ISETP.GT.U32.AND P1, PT, R2, R15, PT ;  /* 0x0000000f0200720c */ /* 0x000fc60003f24070 */
[----:B------:R-:W-:Y:S02]  /*08e0*/  IMAD R7, R2, R4, R7 ;  /* 0x0000000402077224 */ /* 0x000fe400078e0207 */
[----:B------:R-:W-:Y:S02]  /*08f0*/  VIADD R6, R11, 0x1f6 ;  /* 0x000001f60b067836 */ /* 0x000fe40000000000 */
[----:B------:R-:W-:Y:S01]  /*0900*/  IMAD.HI.U32 R0, R14, R5, RZ ;  /* 0x000000050e007227 */ /* 0x000fe200078e00ff */
[----:B------:R-:W-:Y:S02]  /*0910*/  ISETP.GT.U32.AND P3, PT, R2, R7, PT ;  /* 0x000000070200720c */ /* 0x000fe40003f64070 */
[----:B------:R-:W-:Y:S01]  /*0920*/  IABS R4, R6 ;  /* 0x0000000600047213 */ /* 0x000fe20000000000 */
[----:B------:R-:W-:Y:S02]  /*0930*/  IMAD.MOV R3, RZ, RZ, -R3 ;  /* 0x000000ffff037224 */ /* 0x000fe400078e0a03 */
[----:B------:R-:W-:-:S02]  /*0940*/  IMAD.MOV R0, RZ, RZ, -R0 ;  /* 0x000000ffff007224 */ /* 0x000fc400078e0a00 */
[----:B------:R-:W-:Y:S02]  /*0950*/  @!P1 IMAD.IADD R15, R15, 0x1, -R2 ;  /* 0x000000010f0f9824 */ /* 0x000fe400078e0a02 */
[C---:B------:R-:W-:Y:S02]  /*0960*/  IMAD R29, R2.reuse, R3, R29 ;  /* 0x00000003021d7224 */ /* 0x040fe400078e021d */
[C---:B------:R-:W-:Y:S01]  /*0970*/  IMAD R3, R2.reuse, R0, R5 ;  /* 0x0000000002037224 */ /* 0x040fe200078e0205 */
[C---:B------:R-:W-:Y:S01]  /*0980*/  ISETP.GT.U32.AND P1, PT, R2.reuse, R15, PT ;  /* 0x0000000f0200720c */ /* 0x040fe20003f24070 */
[----:B------:R-:W-:Y:S02]  /*0990*/  IMAD.MOV.U32 R5, RZ, RZ, R4 ;  /* 0x000000ffff057224 */ /* 0x000fe400078e0004 */
[----:B------:R-:W-:Y:S01]  /*09a0*/  @!P3 IMAD.IADD R7, R7, 0x1, -R2 ;  /* 0x000000010707b824 */ /* 0x000fe200078e0a02 */
[----:B------:R-:W-:Y:S01]  /*09b0*/  ISETP.GT.U32.AND P3, PT, R2, R29, PT ;  /* 0x0000001d0200720c */ /* 0x000fe20003f64070 */
[----:B------:R-:W-:-:S03]  /*09c0*/  IMAD.HI.U32 R0, R14, R5, RZ ;  /* 0x000000050e007227 */ /* 0x000fc600078e00ff */
[C---:B------:R-:W-:Y:S01]  /*09d0*/  ISETP.GT.U32.AND P6, PT, R2.reuse, R7, PT ;  /* 0x000000070200720c */ /* 0x040fe20003fc4070 */
[----:B------:R-:W-:Y:S02]  /*09e0*/  IMAD.MOV R0, RZ, RZ, -R0 ;  /* 0x000000ffff007224 */ /* 0x000fe400078e0a00 */
[----:B------:R-:W-:Y:S02]  /*09f0*/  VIADD R4, R11, 0x1f2 ;  /* 0x000001f20b047836 */ /* 0x000fe40000000000 */
[C---:B------:R-:W-:Y:S02]  /*0a00*/  IMAD R5, R2.reuse, R0, R5 ;  /* 0x0000000002057224 */ /* 0x040fe400078e0205 */
[--C-:B------:R-:W-:Y:S01]  /*0a10*/  @!P1 IMAD.IADD R15, R15, 0x1, -R2.reuse ;  /* 0x000000010f0f9824 */ /* 0x100fe200078e0a02 */
[C---:B------:R-:W-:Y:S01]  /*0a20*/  ISETP.GT.U32.AND P1, PT, R2.reuse, R3, PT ;  /* 0x000000030200720c */ /* 0x040fe20003f24070 */
[----:B------:R-:W-:Y:S01]  /*0a30*/  @!P3 IMAD.IADD R29, R29, 0x1, -R2 ;  /* 0x000000011d1db824 */ /* 0x000fe200078e0a02 */
[----:B------:R-:W-:Y:S01]  /*0a40*/  ISETP.GT.U32.AND P3, PT, R2, R5, PT ;  /* 0x000000050200720c */ /* 0x000fe20003f64070 */
[----:B------:R-:W-:Y:S01]  /*0a50*/  VIADD R8, R11, 0x1f0 ;  /* 0x000001f00b087836 */ /* 0x000fe20000000000 */
[----:B------:R-:W-:Y:S01]  /*0a60*/  IABS R19, R4 ;  /* 0x0000000400137213 */ /* 0x000fe20000000000 */
[----:B------:R-:W-:-:S03]  /*0a70*/  IMAD.HI.U32 R0, R14, R21, RZ ;  /* 0x000000150e007227 */ /* 0x000fc600078e00ff */
[----:B------:R-:W-:Y:S01]  /*0a80*/  IABS R9, R8 ;  /* 0x0000000800097213 */ /* 0x000fe20000000000 */
[----:B------:R-:W-:Y:S01]  /*0a90*/  @!P6 IMAD.IADD R7, R7, 0x1, -R2 ;  /* 0x000000010707e824 */ /* 0x000fe200078e0a02 */
[----:B------:R-:W-:Y:S01]  /*0aa0*/  ISETP.GT.U32.AND P6, PT, R2, R29, PT ;  /* 0x0000001d0200720c */ /* 0x000fe20003fc4070 */
[----:B------:R-:W-:-:S04]  /*0ab0*/  IMAD.HI.U32 R16, R14, R19, RZ ;  /* 0x000000130e107227 */ /* 0x000fc800078e00ff */
[----:B------:R-:W-:Y:S02]  /*0ac0*/  IMAD.MOV R18, RZ, RZ, -R0 ;  /* 0x000000ffff127224 */ /* 0x000fe400078e0a00 */
[----:B------:R-:W-:Y:S01]  /*0ad0*/  @!P1 IMAD.IADD R3, R3, 0x1, -R2 ;  /* 0x0000000103039824 */ /* 0x000fe200078e0a02 */
[----:B------:R-:W-:Y:S01]  /*0ae0*/  ISETP.GE.AND P1, PT, R6, RZ, PT ;  /* 0x000000ff0600720c */ /* 0x000fe20003f26270 */
[----:B------:R-:W-:-:S04]  /*0af0*/  IMAD.HI.U32 R17, R14, R9, RZ ;  /* 0x000000090e117227 */ /* 0x000fc800078e00ff */
[----:B------:R-:W-:Y:S02]  /*0b00*/  IMAD.MOV R0, RZ, RZ, -R16 ;  /* 0x000000ffff007224 */ /* 0x000fe400078e0a10 */
[C---:B------:R-:W-:Y:S02]  /*0b10*/  IMAD R21, R2.reuse, R18, R21 ;  /* 0x0000001202157224 */ /* 0x040fe400078e0215 */
[----:B------:R-:W-:Y:S02]  /*0b20*/  VIADD R6, R11, 0x1ee ;  /* 0x000001ee0b067836 */ /* 0x000fe40000000000 */
[----:B------:R-:W-:Y:S01]  /*0b30*/  @!P3 IMAD.IADD R5, R5, 0x1, -R2 ;  /* 0x000000010505b824 */ /* 0x000fe200078e0a02 */
[C---:B------:R-:W-:Y:S01]  /*0b40*/  ISETP.GT.U32.AND P3, PT, R2.reuse, R21, PT ;  /* 0x000000150200720c */ /* 0x040fe20003f64070 */
[----:B-1----:R-:W-:Y:S02]  /*0b50*/  IMAD.MOV.U32 R13, RZ, RZ, R15 ;  /* 0x000000ffff0d7224 */ /* 0x002fe400078e000f */
[----:B------:R-:W-:Y:S01]  /*0b60*/  IMAD.MOV R16, RZ, RZ, -R17 ;  /* 0x000000ffff107224 */ /* 0x000fe200078e0a11 */
[----:B------:R-:W-:Y:S01]  /*0b70*/  IABS R17, R6 ;  /* 0x0000000600117213 */ /* 0x000fe20000000000 */
[----:B------:R-:W-:-:S02]  /*0b80*/  IMAD R19, R2, R0, R19 ;  /* 0x0000000002137224 */ /* 0x000fc400078e0213 */
[----:B------:R-:W-:Y:S01]  /*0b90*/  @!P0 IMAD.MOV R13, RZ, RZ, -R13 ;  /* 0x000000ffff0d8224 */ /* 0x000fe200078e0a0d */
[C---:B------:R-:W-:Y:S01]  /*0ba0*/  ISETP.GT.U32.AND P0, PT, R2.reuse, R5, PT ;  /* 0x000000050200720c */ /* 0x040fe20003f04070 */
[----:B------:R-:W-:Y:S01]  /*0bb0*/  @!P6 IMAD.IADD R29, R29, 0x1, -R2 ;  /* 0x000000011d1de824 */ /* 0x000fe200078e0a02 */
[C---:B------:R-:W-:Y:S01]  /*0bc0*/  ISETP.GT.U32.AND P6, PT, R2.reuse, R3, PT ;  /* 0x000000030200720c */ /* 0x040fe20003fc4070 */
[----:B------:R-:W-:Y:S01]  /*0bd0*/  @!P4 IMAD.MOV R7, RZ, RZ, -R7 ;  /* 0x000000ffff07c224 */ /* 0x000fe200078e0a07 */
[C---:B------:R-:W-:Y:S01]  /*0be0*/  ISETP.GT.U32.AND P4, PT, R2.reuse, R19, PT ;  /* 0x000000130200720c */ /* 0x040fe20003f84070 */
[----:B------:R-:W-:Y:S01]  /*0bf0*/  IMAD.MOV.U32 R15, RZ, RZ, R17 ;  /* 0x000000ffff0f7224 */ /* 0x000fe200078e0011 */
[----:B------:R0:W-:Y:S01]  /*0c00*/  STL [R1+0x14], R13 ;  /* 0x0000140d01007387 */ /* 0x0001e20000100800 */
[----:B------:R-:W-:Y:S02]  /*0c10*/  IMAD R9, R2, R16, R9 ;  /* 0x0000001002097224 */ /* 0x000fe400078e0209 */
[----:B------:R-:W-:-:S04]  /*0c20*/  IMAD.HI.U32 R17, R14, R15, RZ ;  /* 0x0000000f0e117227 */ /* 0x000fc800078e00ff */
[----:B------:R-:W-:Y:S02]  /*0c30*/  IMAD.MOV R17, RZ, RZ, -R17 ;  /* 0x000000ffff117224 */ /* 0x000fe400078e0a11 */
[--C-:B------:R-:W-:Y:S01]  /*0c40*/  @!P0 IMAD.IADD R5, R5, 0x1, -R2.reuse ;  /* 0x0000000105058824 */ /* 0x100fe200078e0a02 */
[----:B------:R-:W-:Y:S01]  /*0c50*/  ISETP.GE.AND P0, PT, R4, RZ, PT ;  /* 0x000000ff0400720c */ /* 0x000fe20003f06270 */
[--C-:B------:R-:W-:Y:S01]  /*0c60*/  @!P3 IMAD.IADD R21, R21, 0x1, -R2.reuse ;  /* 0x000000011515b824 */ /* 0x100fe200078e0a02 */
[----:B------:R-:W-:Y:S01]  /*0c70*/  ISETP.GE.AND P3, PT, R8, RZ, PT ;  /* 0x000000ff0800720c */ /* 0x000fe20003f66270 */
[----:B------:R-:W-:Y:S01]  /*0c80*/  @!P5 IMAD.MOV R29, RZ, RZ, -R29 ;  /* 0x000000ffff1dd224 */ /* 0x000fe200078e0a1d */
[----:B------:R-:W-:Y:S01]  /*0c90*/  ISETP.GE.AND P5, PT, R10, RZ, PT ;  /* 0x000000ff0a00720c */ /* 0x000fe20003fa6270 */
[----:B------:R-:W-:Y:S01]  /*0ca0*/  @!P6 IMAD.IADD R3, R3, 0x1, -R2 ;  /* 0x000000010303e824 */ /* 0x000fe200078e0a02 */
[C---:B------:R-:W-:Y:S01]  /*0cb0*/  ISETP.GT.U32.AND P6, PT, R2.reuse, R9, PT ;  /* 0x000000090200720c */ /* 0x040fe20003fc4070 */
[----:B------:R-:W-:Y:S01]  /*0cc0*/  VIADD R0, R11, 0x1ec ;  /* 0x000001ec0b007836 */ /* 0x000fe20000000000 */
[----:B------:R-:W-:Y:S01]  /*0cd0*/  STL [R1+0xbb4], R29 ;  /* 0x000bb41d01007387 */ /* 0x000fe20000100800 */
[----:B------:R-:W-:-:S02]  /*0ce0*/  IMAD R10, R2, R17, R15 ;  /* 0x00000011020a7224 */ /* 0x000fc400078e020f */
[--C-:B------:R-:W-:Y:S01]  /*0cf0*/  @!P4 IMAD.IADD R19, R19, 0x1, -R2.reuse ;  /* 0x000000011313c824 */ /* 0x100fe200078e0a02 */
[C---:B------:R-:W-:Y:S01]  /*0d00*/  ISETP.GT.U32.AND P4, PT, R2.reuse, R21, PT ;  /* 0x000000150200720c */ /* 0x040fe20003f84070 */
[----:B0-----:R-:W-:Y:S01]  /*0d10*/  IMAD.MOV.U32 R13, RZ, RZ, R5 ;  /* 0x000000ffff0d7224 */ /* 0x001fe200078e0005 */
[----:B------:R-:W-:Y:S01]  /*0d20*/  IABS R16, R0 ;  /* 0x0000000000107213 */ /* 0x000fe20000000000 */
[----:B------:R0:W-:Y:S01]  /*0d30*/  STL [R1+0x4], R7 ;  /* 0x0000040701007387 */ /* 0x0001e20000100800 */
[----:B------:R-:W-:Y:S02]  /*0d40*/  @!P2 IMAD.MOV R3, RZ, RZ, -R3 ;  /* 0x000000ffff03a224 */ /* 0x000fe400078e0a03 */
[----:B------:R-:W-:Y:S01]  /*0d50*/  @!P1 IMAD.MOV R13, RZ, RZ, -R13 ;  /* 0x000000ffff0d9224 */ /* 0x000fe200078e0a0d */
[C---:B------:R-:W-:Y:S01]  /*0d60*/  ISETP.GT.U32.AND P1, PT, R2.reuse, R10, PT ;  /* 0x0000000a0200720c */ /* 0x040fe20003f24070 */
[----:B------:R-:W-:Y:S01]  /*0d70*/  @!P6 IMAD.IADD R9, R9, 0x1, -R2 ;  /* 0x000000010909e824 */ /* 0x000fe200078e0a02 */
[C---:B------:R-:W-:Y:S01]  /*0d80*/  ISETP.GT.U32.AND P6, PT, R2.reuse, R19, PT ;  /* 0x000000130200720c */ /* 0x040fe20003fc4070 */
[C---:B------:R-:W-:Y:S01]  /*0d90*/  VIADD R15, R11.reuse, 0x1ea ;  /* 0x000001ea0b0f7836 */ /* 0x040fe20000000000 */
[----:B------:R1:W-:Y:S01]  /*0da0*/  STL [R1+0xbb8], R3 ;  /* 0x000bb80301007387 */ /* 0x0003e20000100800 */
[----:B------:R-:W-:Y:S01]  /*0db0*/  VIADD R18, R11, 0x1d0 ;  /* 0x000001d00b127836 */ /* 0x000fe20000000000 */
[----:B------:R-:W-:Y:S01]  /*0dc0*/  ISETP.GT.U32.AND P2, PT, R2, R9, PT ;  /* 0x000000090200720c */ /* 0x000fe20003f44070 */
[----:B0-----:R-:W-:Y:S01]  /*0dd0*/  IMAD.MOV.U32 R7, RZ, RZ, R16 ;  /* 0x000000ffff077224 */ /* 0x001fe200078e0010 */
[----:B------:R-:W-:Y:S01]  /*0de0*/  IABS R5, R15 ;  /* 0x0000000f00057213 */ /* 0x000fe20000000000 */
[----:B------:R-:W-:Y:S01]  /*0df0*/  @!P4 IMAD.IADD R21, R21, 0x1, -R2 ;  /* 0x000000011515c824 */ /* 0x000fe200078e0a02 */
[----:B------:R-:W-:Y:S01]  /*0e00*/  ISETP.GE.AND P4, PT, R6, RZ, PT ;  /* 0x000000ff0600720c */ /* 0x000fe20003f86270 */
[----:B------:R-:W-:Y:S01]  /*0e10*/  IMAD.HI.U32 R4, R14, R7, RZ ;  /* 0x000000070e047227 */ /* 0x000fe200078e00ff */
[----:B------:R0:W-:Y:S03]  /*0e20*/  STL [R1+0x80], R13 ;  /* 0x0000800d01007387 */ /* 0x0001e60000100800 */
[----:B------:R-:W-:-:S02]  /*0e30*/  IMAD.MOV R4, RZ, RZ, -R4 ;  /* 0x000000ffff047224 */ /* 0x000fc400078e0a04 */
[----:B------:R-:W-:Y:S01]  /*0e40*/  @!P1 IMAD.IADD R10, R10, 0x1, -R2 ;  /* 0x000000010a0a9824 */ /* 0x000fe200078e0a02 */
[----:B------:R-:W-:Y:S01]  /*0e50*/  ISETP.GE.AND P1, PT, R15, RZ, PT ;  /* 0x000000ff0f00720c */ /* 0x000fe20003f26270 */
[----:B-1----:R-:W-:Y:S02]  /*0e60*/  IMAD.MOV.U32 R3, RZ, RZ, R21 ;  /* 0x000000ffff037224 */ /* 0x002fe400078e0015 */
[C---:B------:R-:W-:Y:S02]  /*0e70*/  IMAD R7, R2.reuse, R4, R7 ;  /* 0x0000000402077224 */ /* 0x040fe400078e0207 */
[C---:B------:R-:W-:Y:S02]  /*0e80*/  VIADD R4, R11.reuse, 0x1e8 ;  /* 0x000001e80b047836 */ /* 0x040fe40000000000 */
[----:B------:R-:W-:Y:S02]  /*0e90*/  VIADD R6, R11, 0x1e6 ;  /* 0x000001e60b067836 */ /* 0x000fe40000000000 */
[----:B------:R-:W-:Y:S01]  /*0ea0*/  @!P5 IMAD.MOV R3, RZ, RZ, -R3 ;  /* 0x000000ffff03d224 */ /* 0x000fe200078e0a03 */
[----:B------:R-:W-:Y:S01]  /*0eb0*/  ISETP.GT.U32.AND P5, PT, R2, R10, PT ;  /* 0x0000000a0200720c */ /* 0x000fe20003fa4070 */
[----:B------:R-:W-:Y:S01]  /*0ec0*/  IMAD.HI.U32 R8, R14, R5, RZ ;  /* 0x000000050e087227 */ /* 0x000fe200078e00ff */
[----:B------:R-:W-:-:S02]  /*0ed0*/  IABS R17, R4 ;  /* 0x0000000400117213 */ /* 0x000fc40000000000 */
[----:B------:R-:W-:Y:S01]  /*0ee0*/  IABS R15, R6 ;  /* 0x00000006000f7213 */ /* 0x000fe20000000000 */
[----:B------:R-:W-:Y:S01]  /*0ef0*/  @!P6 IMAD.IADD R19, R19, 0x1, -R2 ;  /* 0x000000011313e824 */ /* 0x000fe200078e0a02 */
[----:B------:R-:W-:Y:S01]  /*0f00*/  ISETP.GT.U32.AND P6, PT, R2, R7, PT ;  /* 0x000000070200720c */ /* 0x000fe20003fc4070 */
[----:B------:R-:W-:Y:S01]  /*0f10*/  IMAD.MOV R8, RZ, RZ, -R8 ;  /* 0x000000ffff087224 */ /* 0x000fe200078e0a08 */
[----:B------:R1:W-:Y:S01]  /*0f20*/  STL [R1+0x88], R3 ;  /* 0x0000880301007387 */ /* 0x0003e20000100800 */
[----:B------:R-:W-:Y:S01]  /*0f30*/  @!P2 IMAD.IADD R9, R9, 0x1, -R2 ;  /* 0x000000010909a824 */ /* 0x000fe200078e0a02 */
[----:B------:R-:W-:Y:S01]  /*0f40*/  ISETP.GE.AND P2, PT, R0, RZ, PT ;  /* 0x000000ff0000720c */ /* 0x000fe20003f46270 */
[----:B0-----:R-:W-:Y:S02]  /*0f50*/  IMAD.MOV.U32 R13, RZ, RZ, R19 ;  /* 0x000000ffff0d7224 */ /* 0x001fe400078e0013 */
[----:B------:R-:W-:Y:S02]  /*0f60*/  IMAD R5, R2, R8, R5 ;  /* 0x0000000802057224 */ /* 0x000fe400078e0205 */
[----:B------:R-:W-:-:S04]  /*0f70*/  IMAD.HI.U32 R0, R14, R17, RZ ;  /* 0x000000110e007227 */ /* 0x000fc800078e00ff */
[----:B------:R-:W-:-:S04]  /*0f80*/  IMAD.HI.U32 R8, R14, R15, RZ ;  /* 0x0000000f0e087227 */ /* 0x000fc800078e00ff */
[----:B-1----:R-:W-:Y:S02]  /*0f90*/  IMAD.MOV.U32 R3, RZ, RZ, R9 ;  /* 0x000000ffff037224 */ /* 0x002fe400078e0009 */
[----:B------:R-:W-:Y:S01]  /*0fa0*/  @!P0 IMAD.MOV R13, RZ, RZ, -R13 ;  /* 0x000000ffff0d8224 */ /* 0x000fe200078e0a0d */
[----:B------:R-:W-:Y:S01]  /*0fb0*/  ISETP.GT.U32.AND P0, PT, R2, R5, PT ;  /* 0x000000050200720c */ /* 0x000fe20003f04070 */
[----:B------:R-:W-:Y:S02]  /*0fc0*/  IMAD.MOV R0, RZ, RZ, -R0 ;  /* 0x000000ffff007224 */ /* 0x000fe400078e0a00 */
[----:B------:R-:W-:Y:S01]  /*0fd0*/  IMAD.MOV R8, RZ, RZ, -R8 ;  /* 0x000000ffff087224 */ /* 0x000fe200078e0a08 */
[----:B------:R0:W-:Y:S01]  /*0fe0*/  STL [R1+0x8c], R13 ;  /* 0x00008c0d01007387 */ /* 0x0001e20000100800 */
[----:B------:R-:W-:Y:S02]  /*0ff0*/  @!P5 IMAD.IADD R10, R10, 0x1, -R2 ;  /* 0x000000010a0ad824 */ /* 0x000fe400078e0a02 */
[----:B------:R-:W-:Y:S01]  /*1000*/  @!P3 IMAD.MOV R3, RZ, RZ, -R3 ;  /* 0x000000ffff03b224 */ /* 0x000fe200078e0a03 */
[----:B------:R-:W-:Y:S01]  /*1010*/  ISETP.GE.AND P3, PT, R4, RZ, PT ;  /* 0x000000ff0400720c */ /* 0x000fe20003f66270 */
[----:B------:R-:W-:-:S02]  /*1020*/  IMAD R0, R2, R0, R17 ;  /* 0x0000000002007224 */ /* 0x000fc400078e0211 */
[C---:B------:R-:W-:Y:S01]  /*1030*/  IMAD R4, R2.reuse, R8, R15 ;  /* 0x0000000802047224 */ /* 0x040fe200078e020f */
[----:B------:R1:W-:Y:S01]  /*1040*/  STL [R1+0xa4], R3 ;  /* 0x0000a40301007387 */ /* 0x0003e20000100800 */
[----:B------:R-:W-:Y:S01]  /*1050*/  @!P6 IMAD.IADD R7, R7, 0x1, -R2 ;  /* 0x000000010707e824 */ /* 0x000fe200078e0a02 */
[C---:B------:R-:W-:Y:S01]  /*1060*/  ISETP.GT.U32.AND P5, PT, R2.reuse, R0, PT ;  /* 0x000000000200720c */ /* 0x040fe20003fa4070 */
[----:B0-----:R-:W-:Y:S02]  /*1070*/  IMAD.MOV.U32 R13, RZ, RZ, R10 ;  /* 0x000000ffff0d7224 */ /* 0x001fe400078e000a */
[----:B------:R-:W-:Y:S01]  /*1080*/  VIADD R9, R11, 0x1e2 ;  /* 0x000001e20b097836 */ /* 0x000fe20000000000 */
[C---:B------:R-:W-:Y:S01]  /*1090*/  ISETP.GT.U32.AND P6, PT, R2.reuse, R7, PT ;  /* 0x000000070200720c */ /* 0x040fe20003fc4070 */
[----:B------:R-:W-:Y:S01]  /*10a0*/  @!P4 IMAD.MOV R13, RZ, RZ, -R13 ;  /* 0x000000ffff0dc224 */ /* 0x000fe200078e0a0d */
[C---:B------:R-:W-:Y:S01]  /*10b0*/  ISETP.GT.U32.AND P4, PT, R2.reuse, R4, PT ;  /* 0x000000040200720c */ /* 0x040fe20003f84070 */
[--C-:B------:R-:W-:Y:S01]  /*10c0*/  @!P0 IMAD.IADD R5, R5, 0x1, -R2.reuse ;  /* 0x0000000105058824 */ /* 0x100fe200078e0a02 */
[----:B------:R-:W-:Y:S01]  /*10d0*/  IABS R22, R9 ;  /* 0x0000000900167213 */ /* 0x000fe20000000000 */
[C---:B------:R-:W-:Y:S01]  /*10e0*/  VIADD R8, R11.reuse, 0x1e0 ;  /* 0x000001e00b087836 */ /* 0x040fe20000000000 */
[----:B------:R0:W-:Y:S01]  /*10f0*/  STL [R1+0x348], R13 ;  /* 0x0003480d01007387 */ /* 0x0001e20000100800 */
[C---:B------:R-:W-:Y:S01]  /*1100*/  VIADD R17, R11.reuse, 0x1d2 ;  /* 0x000001d20b117836 */ /* 0x040fe20000000000 */
[----:B------:R-:W-:Y:S01]  /*1110*/  ISETP.GT.U32.AND P0, PT, R2, R5, PT ;  /* 0x000000050200720c */ /* 0x000fe20003f04070 */
[----:B------:R-:W-:Y:S01]  /*1120*/  @!P5 IMAD.IADD R0, R0, 0x1, -R2 ;  /* 0x000000010000d824 */ /* 0x000fe200078e0a02 */
[----:B------:R-:W-:Y:S01]  /*1130*/  IABS R21, R8 ;  /* 0x0000000800157213 */ /* 0x000fe20000000000 */
[----:B------:R-:W-:-:S02]  /*1140*/  VIADD R29, R11, 0x14 ;  /* 0x000000140b1d7836 */ /* 0x000fc40000000000 */
[--C-:B------:R-:W-:Y:S01]  /*1150*/  @!P6 IMAD.IADD R7, R7, 0x1, -R2.reuse ;  /* 0x000000010707e824 */ /* 0x100fe200078e0a02 */
[----:B------:R-:W-:Y:S01]  /*1160*/  ISETP.GT.U32.AND P5, PT, R2, R0, PT ;  /* 0x000000000200720c */ /* 0x000fe20003fa4070 */
[----:B------:R-:W-:Y:S01]  /*1170*/  @!P4 IMAD.IADD R4, R4, 0x1, -R2 ;  /* 0x000000010404c824 */ /* 0x000fe200078e0a02 */
[----:B------:R-:W-:Y:S01]  /*1180*/  ISETP.GE.AND P6, PT, R6, RZ, PT ;  /* 0x000000ff0600720c */ /* 0x000fe20003fc6270 */
[----:B-1----:R-:W-:Y:S02]  /*1190*/  IMAD.MOV.U32 R3, RZ, RZ, R7 ;  /* 0x000000ffff037224 */ /* 0x002fe400078e0007 */
[----:B------:R-:W-:Y:S01]  /*11a0*/  IMAD.HI.U32 R7, R14, R22, RZ ;  /* 0x000000160e077227 */ /* 0x000fe200078e00ff */
[----:B------:R-:W-:-:S03]  /*11b0*/  ISETP.GT.U32.AND P4, PT, R2, R4, PT ;  /* 0x000000040200720c */ /* 0x000fc60003f84070 */
[----:B------:R-:W-:Y:S02]  /*11c0*/  VIADD R6, R11, 0x1e4 ;  /* 0x000001e40b067836 */ /* 0x000fe40000000000 */
[----:B------:R-:W-:Y:S02]  /*11d0*/  IMAD.MOV R7, RZ, RZ, -R7 ;  /* 0x000000ffff077224 */ /* 0x000fe400078e0a07 */
[----:B------:R-:W-:Y:S01]  /*11e0*/  @!P2 IMAD.MOV R3, RZ, RZ, -R3 ;  /* 0x000000ffff03a224 */ /* 0x000fe200078e0a03 */
[----:B------:R-:W-:Y:S01]  /*11f0*/  IABS R23, R6 ;  /* 0x0000000600177213 */ /* 0x000fe20000000000 */
[----:B------:R-:W-:Y:S01]  /*1200*/  IMAD R22, R2, R7, R22 ;  /* 0x0000000702167224 */ /* 0x000fe200078e0216 */
[----:B------:R-:W-:Y:S01]  /*1210*/  ISETP.GE.AND P2, PT, R6, RZ, PT ;  /* 0x000000ff0600720c */ /* 0x000fe20003f46270 */
[----:B------:R-:W-:Y:S01]  /*1220*/  @!P0 IMAD.IADD R5, R5, 0x1, -R2 ;  /* 0x0000000105058824 */ /* 0x000fe200078e0a02 */
[----:B------:R1:W-:Y:S01]  /*1230*/  STL [R1+0x3d0], R3 ;  /* 0x0003d00301007387 */ /* 0x0003e20000100800 */
[----:B------:R-:W-:Y:S01]  /*1240*/  IMAD.HI.U32 R10, R14, R23, RZ ;  /* 0x000000170e0a7227 */ /* 0x000fe200078e00ff */
[----:B------:R-:W-:-:S03]  /*1250*/  ISETP.GE.AND P0, PT, R9, RZ, PT ;  /* 0x000000ff0900720c */ /* 0x000fc60003f06270 */
[--C-:B------:R-:W-:Y:S01]  /*1260*/  @!P5 IMAD.IADD R0, R0, 0x1, -R2.reuse ;  /* 0x000000010000d824 */ /* 0x100fe200078e0a02 */
[----:B------:R-:W-:Y:S01]  /*1270*/  ISETP.GE.AND P5, PT, R8, RZ, PT ;  /* 0x000000ff0800720c */ /* 0x000fe20003fa6270 */
[----:B------:R-:W-:Y:S01]  /*1280*/  @!P4 IMAD.IADD R4, R4, 0x1, -R2 ;  /* 0x000000010404c824 */ /* 0x000fe200078e0a02 */
[----:B------:R-:W-:Y:S01]  /*1290*/  ISETP.GT.U32.AND P4, PT, R2, R22, PT ;  /* 0x000000160200720c */ /* 0x000fe20003f84070 */
[----:B0-----:R-:W-:Y:S02]  /*12a0*/  IMAD.MOV.U32 R13, RZ, RZ, R5 ;  /* 0x000000ffff0d7224 */ /* 0x001fe400078e0005 */
[----:B------:R-:W-:Y:S02]  /*12b0*/  IMAD.MOV R9, RZ, RZ, -R10 ;  /* 0x000000ffff097224 */ /* 0x000fe400078e0a0a */
[----:B-1----:R-:W-:Y:S02]  /*12c0*/  IMAD.MOV.U32 R3, RZ, RZ, R0 ;  /* 0x000000ffff037224 */ /* 0x002fe400078e0000 */
[----:B------:R-:W-:-:S04]  /*12d0*/  IMAD.HI.U32 R6, R14, R21, RZ ;  /* 0x000000150e067227 */ /* 0x000fc800078e00ff */
[----:B------:R-:W-:Y:S02]  /*12e0*/  @!P1 IMAD.MOV R13, RZ, RZ, -R13 ;  /* 0x000000ffff0d9224 */ /* 0x000fe400078e0a0d */
[C---:B------:R-:W-:Y:S02]  /*12f0*/  IMAD R23, R2.reuse, R9, R23 ;  /* 0x0000000902177224 */ /* 0x040fe400078e0217 */
[----:B------:R-:W-:Y:S01]  /*1300*/  @!P3 IMAD.MOV R3, RZ, RZ, -R3 ;  /* 0x000000ffff03b224 */ /* 0x000fe200078e0a03 */
[----:B------:R-:W-:Y:S01]  /*1310*/  STL [R1+0x3d4], R13 ;  /* 0x0003d40d01007387 */ /* 0x000fe20000100800 */
[----:B------:R-:W-:Y:S01]  /*1320*/  IMAD.MOV R6, RZ, RZ, -R6 ;  /* 0x000000ffff067224 */ /* 0x000fe200078e0a06 */
[C---:B------:R-:W-:Y:S01]  /*1330*/  ISETP.GT.U32.AND P1, PT, R2.reuse, R23, PT ;  /* 0x000000170200720c */ /* 0x040fe20003f24070 */
[C---:B------:R-:W-:Y:S01]  /*1340*/  VIADD R8, R11.reuse, 0x1dc ;  /* 0x000001dc0b087836 */ /* 0x040fe20000000000 */
[----:B------:R0:W-:Y:S01]  /*1350*/  STL [R1+0x3d8], R3 ;  /* 0x0003d80301007387 */ /* 0x0001e20000100800 */
[----:B------:R-:W-:Y:S01]  /*1360*/  IMAD R21, R2, R6, R21 ;  /* 0x0000000602157224 */ /* 0x000fe200078e0215 */
[----:B------:R-:W-:Y:S01]  /*1370*/  ISETP.GE.AND P3, PT, R20, RZ, PT ;  /* 0x000000ff1400720c */ /* 0x000fe20003f66270 */
[----:B------:R-:W-:Y:S01]  /*1380*/  @!P4 IMAD.IADD R22, R22, 0x1, -R2 ;  /* 0x000000011616c824 */ /* 0x000fe200078e0a02 */
[----:B------:R-:W-:Y:S01]  /*1390*/  IABS R20, R20 ;  /* 0x0000001400147213 */ /* 0x000fe20000000000 */
[C---:B------:R-:W-:Y:S01]  /*13a0*/  VIADD R6, R11.reuse, 0x1da ;  /* 0x000001da0b067836 */ /* 0x040fe20000000000 */
[----:B------:R-:W-:Y:S01]  /*13b0*/  IABS R19, R8 ;  /* 0x0000000800137213 */ /* 0x000fe20000000000 */
[----:B------:R-:W-:Y:S01]  /*13c0*/  VIADD R5, R11, 0x1d8 ;  /* 0x000001d80b057836 */ /* 0x000fe20000000000 */
[----:B------:R-:W-:Y:S01]  /*13d0*/  ISETP.GT.U32.AND P4, PT, R2, R22, PT ;  /* 0x000000160200720c */ /* 0x000fe20003f84070 */
[----:B------:R-:W-:Y:S01]  /*13e0*/  IMAD.HI.U32 R9, R14, R20, RZ ;  /* 0x000000140e097227 */ /* 0x000fe200078e00ff */
[----:B------:R-:W-:-:S02]  /*13f0*/  IABS R15, R6 ;  /* 0x00000006000f7213 */ /* 0x000fc40000000000 */
[----:B------:R-:W-:Y:S01]  /*1400*/  IABS R10, R5 ;  /* 0x00000005000a7213 */ /* 0x000fe20000000000 */
[----:B0-----:R-:W-:Y:S02]  /*1410*/  IMAD.MOV.U32 R3, RZ, RZ, R4 ;  /* 0x000000ffff037224 */ /* 0x001fe400078e0004 */
[----:B------:R-:W-:-:S04]  /*1420*/  IMAD.HI.U32 R7, R14, R19, RZ ;  /* 0x000000130e077227 */ /* 0x000fc800078e00ff */
[----:B------:R-:W-:Y:S01]  /*1430*/  @!P6 IMAD.MOV R3, RZ, RZ, -R3 ;  /* 0x000000ffff03e224 */ /* 0x000fe200078e0a03 */
[C---:B------:R-:W-:Y:S01]  /*1440*/  ISETP.GT.U32.AND P6, PT, R2.reuse, R21, PT ;  /* 0x000000150200720c */ /* 0x040fe20003fc4070 */
[----:B------:R-:W-:Y:S02]  /*1450*/  IMAD.MOV R9, RZ, RZ, -R9 ;  /* 0x000000ffff097224 */ /* 0x000fe400078e0a09 */
[----:B------:R-:W-:Y:S01]  /*1460*/  IMAD.MOV R7, RZ, RZ, -R7 ;  /* 0x000000ffff077224 */ /* 0x000fe200078e0a07 */
[----:B------:R0:W-:Y:S01]  /*1470*/  STL [R1+0x3cc], R3 ;  /* 0x0003cc0301007387 */ /* 0x0001e20000100800 */
[----:B------:R-:W-:Y:S02]  /*1480*/  @!P1 IMAD.IADD R23, R23, 0x1, -R2 ;  /* 0x0000000117179824 */ /* 0x000fe400078e0a02 */
[C---:B------:R-:W-:Y:S01]  /*1490*/  IMAD R20, R2.reuse, R9, R20 ;  /* 0x0000000902147224 */ /* 0x040fe200078e0214 */
[----:B------:R-:W-:Y:S01]  /*14a0*/  IABS R9, R17 ;  /* 0x0000001100097213 */ /* 0x000fe20000000000 */
[C---:B------:R-:W-:Y:S01]  /*14b0*/  IMAD R19, R2.reuse, R7, R19 ;  /* 0x0000000702137224 */ /* 0x040fe200078e0213 */
[----:B------:R-:W-:Y:S01]  /*14c0*/  ISETP.GT.U32.AND P1, PT, R2, R23, PT ;  /* 0x000000170200720c */ /* 0x000fe20003f24070 */
[--C-:B------:R-:W-:Y:S01]  /*14d0*/  @!P4 IMAD.IADD R22, R22, 0x1, -R2.reuse ;  /* 0x000000011616c824 */ /* 0x100fe200078e0a02 */
[C---:B------:R-:W-:Y:S01]  /*14e0*/  ISETP.GT.U32.AND P4, PT, R2.reuse, R20, PT ;  /* 0x000000140200720c */ /* 0x040fe20003f84070 */
[----:B------:R-:W-:Y:S01]  /*14f0*/  @!P6 IMAD.IADD R21, R21, 0x1, -R2 ;  /* 0x000000011515e824 */ /* 0x000fe200078e0a02 */
[----:B------:R-:W-:Y:S01]  /*1500*/  ISETP.GT.U32.AND P6, PT, R2, R19, PT ;  /* 0x000000130200720c */ /* 0x000fe20003fc4070 */
[----:B------:R-:W-:-:S04]  /*1510*/  IMAD.HI.U32 R16, R14, R15, RZ ;  /* 0x0000000f0e107227 */ /* 0x000fc800078e00ff */
[----:B------:R-:W-:Y:S02]  /*1520*/  IMAD.MOV R4, RZ, RZ, -R16 ;  /* 0x000000ffff047224 */ /* 0x000fe400078e0a10 */
[----:B------:R-:W-:Y:S02]  /*1530*/  VIADD R16, R11, 0x1d4 ;  /* 0x000001d40b107836 */ /* 0x000fe40000000000 */
[----:B------:R-:W-:Y:S02]  /*1540*/  IMAD R15, R2, R4, R15 ;  /* 0x00000004020f7224 */ /* 0x000fe400078e020f */
[--C-:B------:R-:W-:Y:S01]  /*1550*/  @!P1 IMAD.IADD R23, R23, 0x1, -R2.reuse ;  /* 0x0000000117179824 */ /* 0x100fe200078e0a02 */
[----:B------:R-:W-:Y:S01]  /*1560*/  IABS R7, R16 ;  /* 0x0000001000077213 */ /* 0x000fe20000000000 */
[----:B------:R-:W-:Y:S01]  /*1570*/  VIADD R4, R11, 0x1d6 ;  /* 0x000001d60b047836 */ /* 0x000fe20000000000 */
[----:B------:R-:W-:Y:S01]  /*1580*/  ISETP.GE.AND P1, PT, R8, RZ, PT ;  /* 0x000000ff0800720c */ /* 0x000fe20003f26270 */
[--C-:B------:R-:W-:Y:S01]  /*1590*/  @!P4 IMAD.IADD R20, R20, 0x1, -R2.reuse ;  /* 0x000000011414c824 */ /* 0x100fe200078e0a02 */
[----:B------:R-:W-:Y:S01]  /*15a0*/  ISETP.GT.U32.AND P4, PT, R2, R21, PT ;  /* 0x000000150200720c */ /* 0x000fe20003f84070 */
[----:B------:R-:W-:Y:S01]  /*15b0*/  @!P6 IMAD.IADD R19, R19, 0x1, -R2 ;  /* 0x000000011313e824 */ /* 0x000fe200078e0a02 */
[----:B------:R-:W-:Y:S01]  /*15c0*/  IABS R8, R4 ;  /* 0x0000000400087213 */ /* 0x000fe20000000000 */
[----:B------:R-:W-:-:S03]  /*15d0*/  IMAD.HI.U32 R0, R14, R10, RZ ;  /* 0x0000000a0e007227 */ /* 0x000fc600078e00ff */
[----:B------:R-:W-:Y:S01]  /*15e0*/  ISETP.GT.U32.AND P6, PT, R2, R19, PT ;  /* 0x000000130200720c */ /* 0x000fe20003fc4070 */
[----:B0-----:R-:W-:Y:S02]  /*15f0*/  IMAD.MOV.U32 R3, RZ, RZ, R23 ;  /* 0x000000ffff037224 */ /* 0x001fe400078e0017 */
[----:B------:R-:W-:Y:S02]  /*1600*/  IMAD.MOV R0, RZ, RZ, -R0 ;  /* 0x000000ffff007224 */ /* 0x000fe400078e0a00 */
[----:B------:R-:W-:-:S04]  /*1610*/  IMAD.HI.U32 R24, R14, R7, RZ ;  /* 0x000000070e187227 */ /* 0x000fc800078e00ff */
[----:B------:R-:W-:Y:S01]  /*1620*/  @!P2 IMAD.MOV R3, RZ, RZ, -R3 ;  /* 0x000000ffff03a224 */ /* 0x000fe200078e0a03 */
[----:B------:R-:W-:Y:S01]  /*1630*/  ISETP.GT.U32.AND P2, PT, R2, R20, PT ;  /* 0x000000140200720c */ /* 0x000fe20003f44070 */
[----:B------:R-:W-:-:S03]  /*1640*/  IMAD.HI.U32 R23, R14, R8, RZ ;  /* 0x000000080e177227 */ /* 0x000fc600078e00ff */
[----:B------:R0:W-:Y:S01]  /*1650*/  STL [R1+0xa8], R3 ;  /* 0x0000a80301007387 */ /* 0x0001e20000100800 */
[C---:B------:R-:W-:Y:S01]  /*1660*/  IMAD R10, R2.reuse, R0, R10 ;  /* 0x00000000020a7224 */ /* 0x040fe200078e020a */
[----:B------:R-:W-:Y:S01]  /*1670*/  IABS R0, R18 ;  /* 0x0000001200007213 */ /* 0x000fe20000000000 */
[----:B------:R-:W-:Y:S02]  /*1680*/  IMAD.MOV R24, RZ, RZ, -R24 ;  /* 0x000000ffff187224 */ /* 0x000fe400078e0a18 */
[----:B------:R-:W-:Y:S02]  /*1690*/  IMAD.MOV R23, RZ, RZ, -R23 ;  /* 0x000000ffff177224 */ /* 0x000fe400078e0a17 */
[----:B------:R-:W-:Y:S01]  /*16a0*/  @!P4 IMAD.IADD R21, R21, 0x1, -R2 ;  /* 0x000000011515c824 */ /* 0x000fe200078e0a02 */
[C---:B------:R-:W-:Y:S01]  /*16b0*/  ISETP.GT.U32.AND P4, PT, R2.reuse, R10, PT ;  /* 0x0000000a0200720c */ /* 0x040fe20003f84070 */
[----:B------:R-:W-:Y:S02]  /*16c0*/  IMAD R7, R2, R24, R7 ;  /* 0x0000001802077224 */ /* 0x000fe400078e0207 */
[----:B0-----:R-:W-:-:S02]  /*16d0*/  IMAD.MOV.U32 R3, RZ, RZ, R22 ;  /* 0x000000ffff037224 */ /* 0x001fc400078e0016 */
[C---:B------:R-:W-:Y:S02]  /*16e0*/  IMAD R8, R2.reuse, R23, R8 ;  /* 0x0000001702087224 */ /* 0x040fe400078e0208 */
[--C-:B------:R-:W-:Y:S01]  /*16f0*/  @!P6 IMAD.IADD R19, R19, 0x1, -R2.reuse ;  /* 0x000000011313e824 */ /* 0x100fe200078e0a02 */
[C---:B------:R-:W-:Y:S01]  /*1700*/  ISETP.GT.U32.AND P6, PT, R2.reuse, R7, PT ;  /* 0x000000070200720c */ /* 0x040fe20003fc4070 */
[----:B------:R-:W-:Y:S01]  /*1710*/  @!P0 IMAD.MOV R3, RZ, RZ, -R3 ;  /* 0x000000ffff038224 */ /* 0x000fe200078e0a03 */
[----:B------:R-:W-:Y:S01]  /*1720*/  ISETP.GT.U32.AND P0, PT, R2, R15, PT ;  /* 0x0000000f0200720c */ /* 0x000fe20003f04070 */
[--C-:B------:R-:W-:Y:S01]  /*1730*/  @!P2 IMAD.IADD R20, R20, 0x1, -R2.reuse ;  /* 0x000000011414a824 */ /* 0x100fe200078e0a02 */
[----:B------:R-:W-:Y:S01]  /*1740*/  ISETP.GT.U32.AND P2, PT, R2, R8, PT ;  /* 0x000000080200720c */ /* 0x000fe20003f44070 */
[----:B------:R-:W-:Y:S01]  /*1750*/  @!P4 IMAD.IADD R10, R10, 0x1, -R2 ;  /* 0x000000010a0ac824 */ /* 0x000fe200078e0a02 */
[----:B------:R0:W-:Y:S01]  /*1760*/  STL [R1+0xac], R3 ;  /* 0x0000ac0301007387 */ /* 0x0001e20000100800 */
[----:B------:R-:W-:Y:S01]  /*1770*/  IMAD.MOV.U32 R13, RZ, RZ, R21 ;  /* 0x000000ffff0d7224 */ /* 0x000fe200078e0015 */
[----:B------:R-:W-:Y:S01]  /*1780*/  ISETP.GE.AND P4, PT, R5, RZ, PT ;  /* 0x000000ff0500720c */ /* 0x000fe20003f86270 */
[----:B------:R-:W-:-:S04]  /*1790*/  IMAD.HI.U32 R22, R14, R9, RZ ;  /* 0x000000090e167227 */ /* 0x000fc800078e00ff */
[----:B------:R-:W-:Y:S01]  /*17a0*/  @!P6 IMAD.IADD R7, R7, 0x1, -R2 ;  /* 0x000000010707e824 */ /* 0x000fe200078e0a02 */
[----:B------:R-:W-:Y:S01]  /*17b0*/  ISETP.GT.U32.AND P6, PT, R2, R10, PT ;  /* 0x0000000a0200720c */ /* 0x000fe20003fc4070 */
[----:B------:R-:W-:Y:S02]  /*17c0*/  @!P5 IMAD.MOV R13, RZ, RZ, -R13 ;  /* 0x000000ffff0dd224 */ /* 0x000fe400078e0a0d */
[----:B0-----:R-:W-:Y:S02]  /*17d0*/  IMAD.MOV.U32 R3, RZ, RZ, R20 ;  /* 0x000000ffff037224 */ /* 0x001fe400078e0014 */
[----:B------:R-:W-:Y:S01]  /*17e0*/  @!P0 IMAD.IADD R15, R15, 0x1, -R2 ;  /* 0x000000010f0f8824 */ /* 0x000fe200078e0a02 */
[----:B------:R-:W-:Y:S01]  /*17f0*/  STL [R1+0xb0], R13 ;  /* 0x0000b00d01007387 */ /* 0x000fe20000100800 */
[----:B------:R-:W-:Y:S01]  /*1800*/  @!P3 IMAD.MOV R3, RZ, RZ, -R3 ;  /* 0x000000ffff03b224 */ /* 0x000fe200078e0a03 */
[----:B------:R-:W-:Y:S01]  /*1810*/  ISETP.GE.AND P0, PT, R6, RZ, PT ;  /* 0x000000ff0600720c */ /* 0x000fe20003f06270 */
[----:B------:R-:W-:Y:S01]  /*1820*/  IMAD.HI.U32 R23, R14, R0, RZ ;  /* 0x000000000e177227 */ /* 0x000fe200078e00ff */
[----:B------:R-:W-:-:S02]  /*1830*/  ISETP.GT.U32.AND P3, PT, R2, R7, PT ;  /* 0x000000070200720c */ /* 0x000fc40003f64070 */
[----:B------:R0:W-:Y:S01]  /*1840*/  STL [R1+0xb4], R3 ;  /* 0x0000b40301007387 */ /* 0x0001e20000100800 */
[----:B------:R-:W-:Y:S01]  /*1850*/  @!P2 IMAD.IADD R8, R8, 0x1, -R2 ;  /* 0x000000010808a824 */ /* 0x000fe200078e0a02 */
[C---:B------:R-:W-:Y:S01]  /*1860*/  ISETP.GT.U32.AND P2, PT, R2.reuse, R15, PT ;  /* 0x0000000f0200720c */ /* 0x040fe20003f44070 */
[----:B------:R-:W-:Y:S02]  /*1870*/  IMAD.MOV R22, RZ, RZ, -R22 ;  /* 0x000000ffff167224 */ /* 0x000fe400078e0a16 */
[----:B------:R-:W-:Y:S01]  /*1880*/  IMAD.MOV R23, RZ, RZ, -R23 ;  /* 0x000000ffff177224 */ /* 0x000fe200078e0a17 */
[C---:B------:R-:W-:Y:S01]  /*1890*/  ISETP.GT.U32.AND P5, PT, R2.reuse, R8, PT ;  /* 0x000000080200720c */ /* 0x040fe20003fa4070 */
[C---:B------:R-:W-:Y:S02]  /*18a0*/  IMAD R5, R2.reuse, R22, R9 ;  /* 0x0000001602057224 */ /* 0x040fe400078e0209 */
[----:B------:R-:W-:Y:S02]  /*18b0*/  IMAD R0, R2, R23, R0 ;  /* 0x0000001702007224 */ /* 0x000fe400078e0200 */
[----:B0-----:R-:W-:-:S02]  /*18c0*/  IMAD.MOV.U32 R3, RZ, RZ, R19 ;  /* 0x000000ffff037224 */ /* 0x001fc400078e0013 */
[C---:B------:R-:W-:Y:S02]  /*18d0*/  VIADD R9, R11.reuse, 0x1ce ;  /* 0x000001ce0b097836 */ /* 0x040fe40000000000 */
[----:B------:R-:W-:Y:S01]  /*18e0*/  @!P1 IMAD.MOV R3, RZ, RZ, -R3 ;  /* 0x000000ffff039224 */ /* 0x000fe200078e0a03 */
[----:B------:R-:W-:Y:S01]  /*18f0*/  ISETP.GT.U32.AND P1, PT, R2, R5, PT ;  /* 0x000000050200720c */ /* 0x000fe20003f24070 */
[----:B------:R-:W-:Y:S01]  /*1900*/  VIADD R6, R11, 0x1cc ;  /* 0x000001cc0b067836 */ /* 0x000fe20000000000 */
[----:B------:R-:W-:Y:S01]  /*1910*/  IABS R19, R9 ;  /* 0x0000000900137213 */ /* 0x000fe20000000000 */
[--C-:B------:R-:W-:Y:S01]  /*1920*/  @!P6 IMAD.IADD R10, R10, 0x1, -R2.reuse ;  /* 0x000000010a0ae824 */ /* 0x100fe200078e0a02 */
[----:B------:R-:W-:Y:S01]  /*1930*/  ISETP.GT.U32.AND P6, PT, R2, R0, PT ;  /* 0x000000000200720c */ /* 0x000fe20003fc4070 */
[--C-:B------:R-:W-:Y:S01]  /*1940*/  @!P2 IMAD.IADD R15, R15, 0x1, -R2.reuse ;  /* 0x000000010f0fa824 */ /* 0x100fe200078e0a02 */
[----:B------:R-:W-:Y:S01]  /*1950*/  IABS R20, R6 ;  /* 0x0000000600147213 */ /* 0x000fe20000000000 */
[----:B------:R-:W-:Y:S01]  /*1960*/  @!P5 IMAD.IADD R8, R8, 0x1, -R2 ;  /* 0x000000010808d824 */ /* 0x000fe200078e0a02 */
[----:B------:R-:W-:Y:S01]  /*1970*/  ISETP.GE.AND P2, PT, R4, RZ, PT ;  /* 0x000000ff0400720c */ /* 0x000fe20003f46270 */
[----:B------:R0:W-:Y:S01]  /*1980*/  STL [R1+0xc0], R3 ;  /* 0x0000c00301007387 */ /* 0x0001e20000100800 */
[----:B------:R-:W-:Y:S01]  /*1990*/  ISETP.GE.AND P5, PT, R16, RZ, PT ;  /* 0x000000ff1000720c */ /* 0x000fe20003fa6270 */
[----:B------:R-:W-:-:S02]  /*19a0*/  IMAD.MOV.U32 R4, RZ, RZ, R20 ;  /* 0x000000ffff047224 */ /* 0x000fc400078e0014 */
[----:B------:R-:W-:-:S04]  /*19b0*/  IMAD.HI.U32 R16, R14, R19, RZ ;  /* 0x000000130e107227 */ /* 0x000fc800078e00ff */
[----:B------:R-:W-:Y:S02]  /*19c0*/  IMAD.MOV.U32 R13, RZ, RZ, R15 ;  /* 0x000000ffff0d7224 */ /* 0x000fe400078e000f */
[----:B------:R-:W-:Y:S01]  /*19d0*/  @!P3 IMAD.IADD R7, R7, 0x1, -R2 ;  /* 0x000000010707b824 */ /* 0x000fe200078e0a02 */
[----:B------:R-:W-:Y:S01]  /*19e0*/  ISETP.GE.AND P3, PT, R17, RZ, PT ;  /* 0x000000ff1100720c */ /* 0x000fe20003f66270 */
[----:B0-----:R-:W-:Y:S02]  /*19f0*/  IMAD.MOV.U32 R3, RZ, RZ, R10 ;  /* 0x000000ffff037224 */ /* 0x001fe400078e000a */
[----:B------:R-:W-:Y:S01]  /*1a00*/  @!P1 IMAD.IADD R5, R5, 0x1, -R2 ;  /* 0x0000000105059824 */ /* 0x000fe200078e0a02 */
[----:B------:R-:W-:Y:S01]  /*1a10*/  ISETP.GE.AND P1, PT, R18, RZ, PT ;  /* 0x000000ff1200720c */ /* 0x000fe20003f26270 */
[----:B------:R-:W-:-:S04]  /*1a20*/  IMAD.HI.U32 R17, R14, R4, RZ ;  /* 0x000000040e117227 */ /* 0x000fc800078e00ff */
[----:B------:R-:W-:Y:S02]  /*1a30*/  IMAD.MOV R16, RZ, RZ, -R16 ;  /* 0x000000ffff107224 */ /* 0x000fe400078e0a10 */
[----:B------:R-:W-:Y:S01]  /*1a40*/  @!P0 IMAD.MOV R13, RZ, RZ, -R13 ;  /* 0x000000ffff0d8224 */ /* 0x000fe200078e0a0d */
[----:B------:R-:W-:Y:S01]  /*1a50*/  ISETP.GT.U32.AND P0, PT, R2, R5, PT ;  /* 0x000000050200720c */ /* 0x000fe20003f04070 */
[----:B------:R-:W-:Y:S01]  /*1a60*/  @!P6 IMAD.IADD R0, R0, 0x1, -R2 ;  /* 0x000000010000e824 */ /* 0x000fe200078e0a02 */
[----:B------:R-:W-:Y:S01]  /*1a70*/  ISETP.GE.AND P6, PT, R9, RZ, PT ;  /* 0x000000ff0900720c */ /* 0x000fe20003fc6270 */
[----:B------:R-:W-:Y:S01]  /*1a80*/  @!P4 IMAD.MOV R3, RZ, RZ, -R3 ;  /* 0x000000ffff03c224 */ /* 0x000fe200078e0a03 */
[----:B------:R-:W-:Y:S01]  /*1a90*/  STL [R1+0xe8], R13 ;  /* 0x0000e80d01007387 */ /* 0x000fe20000100800 */
[----:B------:R-:W-:Y:S01]  /*1aa0*/  IMAD.MOV R15, RZ, RZ, -R17 ;  /* 0x000000ffff0f7224 */ /* 0x000fe200078e0a11 */
[C---:B------:R-:W-:Y:S01]  /*1ab0*/  ISETP.GT.U32.AND P4, PT, R2.reuse, R0, PT ;  /* 0x000000000200720c */ /* 0x040fe20003f84070 */
[C---:B------:R-:W-:Y:S01]  /*1ac0*/  IMAD R9, R2.reuse, R16, R19 ;  /* 0x0000001002097224 */ /* 0x040fe200078e0213 */
[----:B------:R0:W-:Y:S01]  /*1ad0*/  STL [R1+0xec], R3 ;  /* 0x0000ec0301007387 */ /* 0x0001e20000100800 */
[----:B------:R-:W-:-:S02]  /*1ae0*/  IMAD R4, R2, R15, R4 ;  /* 0x0000000f02047224 */ /* 0x000fc400078e0204 */
[----:B------:R-:W-:Y:S01]  /*1af0*/  @!P2 IMAD.MOV R8, RZ, RZ, -R8 ;  /* 0x000000ffff08a224 */ /* 0x000fe200078e0a08 */
[----:B------:R-:W-:Y:S01]  /*1b00*/  ISETP.GT.U32.AND P2, PT, R2, R9, PT ;  /* 0x000000090200720c */ /* 0x000fe20003f44070 */
[----:B------:R-:W-:Y:S01]  /*1b10*/  @!P0 IMAD.IADD R5, R5, 0x1, -R2 ;  /* 0x0000000105058824 */ /* 0x000fe200078e0a02 */
[----:B------:R-:W-:Y:S01]  /*1b20*/  ISETP.GE.AND P0, PT, R6, RZ, PT ;  /* 0x000000ff0600720c */ /* 0x000fe20003f06270 */
[C---:B------:R-:W-:Y:S01]  /*1b30*/  VIADD R15, R11.reuse, 0x1c6 ;  /* 0x000001c60b0f7836 */ /* 0x040fe20000000000 */
[----:B------:R1:W-:Y:S01]  /*1b40*/  STL [R1+0xfc], R8 ;  /* 0x0000fc0801007387 */ /* 0x0003e20000100800 */
[C---:B------:R-:W-:Y:S02]  /*1b50*/  VIADD R21, R11.reuse, 0x1be ;  /* 0x000001be0b157836 */ /* 0x040fe40000000000 */
[----:B0-----:R-:W-:Y:S02]  /*1b60*/  IMAD.MOV.U32 R3, RZ, RZ, R7 ;  /* 0x000000ffff037224 */ /* 0x001fe400078e0007 */
[----:B------:R-:W-:-:S02]  /*1b70*/  VIADD R7, R11, 0x1ca ;  /* 0x000001ca0b077836 */ /* 0x000fc40000000000 */
[----:B------:R-:W-:Y:S01]  /*1b80*/  @!P5 IMAD.MOV R3, RZ, RZ, -R3 ;  /* 0x000000ffff03d224 */ /* 0x000fe200078e0a03 */
[----:B------:R-:W-:Y:S01]  /*1b90*/  ISETP.GT.U32.AND P5, PT, R2, R4, PT ;  /* 0x000000040200720c */ /* 0x000fe20003fa4070 */
[--C-:B------:R-:W-:Y:S01]  /*1ba0*/  @!P2 IMAD.IADD R9, R9, 0x1, -R2.reuse ;  /* 0x000000010909a824 */ /* 0x100fe200078e0a02 */
[----:B------:R-:W-:Y:S01]  /*1bb0*/  IABS R6, R7 ;  /* 0x0000000700067213 */ /* 0x000fe20000000000 */
[----:B-1----:R-:W-:Y:S01]  /*1bc0*/  VIADD R8, R11, 0x1c8 ;  /* 0x000001c80b087836 */ /* 0x002fe20000000000 */
[----:B------:R0:W-:Y:S01]  /*1bd0*/  STL [R1+0x118], R3 ;  /* 0x0001180301007387 */ /* 0x0001e20000100800 */
[----:B------:R-:W-:Y:S01]  /*1be0*/  @!P4 IMAD.IADD R0, R0, 0x1, -R2 ;  /* 0x000000010000c824 */ /* 0x000fe200078e0a02 */
[----:B------:R-:W-:Y:S01]  /*1bf0*/  ISETP.GE.AND P4, PT, R7, RZ, PT ;  /* 0x000000ff0700720c */ /* 0x000fe20003f86270 */
[----:B------:R-:W-:Y:S01]  /*1c00*/  VIADD R18, R11, 0x1bc ;  /* 0x000001bc0b127836 */ /* 0x000fe20000000000 */
[----:B------:R-:W-:Y:S02]  /*1c10*/  IABS R10, R8 ;  /* 0x00000008000a7213 */ /* 0x000fe40000000000 */
[----:B------:R-:W-:Y:S01]  /*1c20*/  ISETP.GE.AND P2, PT, R8, RZ, PT ;  /* 0x000000ff0800720c */ /* 0x000fe20003f46270 */
[----:B------:R-:W-:Y:S01]  /*1c30*/  IMAD.HI.U32 R8, R14, R6, RZ ;  /* 0x000000060e087227 */ /* 0x000fe200078e00ff */
[----:B------:R-:W-:-:S03]  /*1c40*/  IABS R17, R18 ;  /* 0x0000001200117213 */ /* 0x000fc60000000000 */
[----:B0-----:R-:W-:Y:S02]  /*1c50*/  IMAD.MOV.U32 R3, RZ, RZ, R5 ;  /* 0x000000ffff037224 */ /* 0x001fe400078e0005 */
[----:B------:R-:W-:Y:S01]  /*1c60*/  @!P5 IMAD.IADD R4, R4, 0x1, -R2 ;  /* 0x000000010404d824 */ /* 0x000fe200078e0a02 */
[C---:B------:R-:W-:Y:S01]  /*1c70*/  ISETP.GT.U32.AND P5, PT, R2.reuse, R9, PT ;  /* 0x000000090200720c */ /* 0x040fe20003fa4070 */
[----:B------:R-:W-:Y:S02]  /*1c80*/  @!P3 IMAD.MOV R3, RZ, RZ, -R3 ;  /* 0x000000ffff03b224 */ /* 0x000fe400078e0a03 */
[----:B------:R-:W-:Y:S01]  /*1c90*/  IMAD.MOV.U32 R7, RZ, RZ, R10 ;  /* 0x000000ffff077224 */ /* 0x000fe200078e000a */
[----:B------:R-:W-:Y:S01]  /*1ca0*/  ISETP.GT.U32.AND P3, PT, R2, R4, PT ;  /* 0x000000040200720c */ /* 0x000fe20003f64070 */
[----:B------:R-:W-:Y:S01]  /*1cb0*/  VIADD R10, R11, 0x1c2 ;  /* 0x000001c20b0a7836 */ /* 0x000fe20000000000 */
[----:B------:R0:W-:Y:S01]  /*1cc0*/  STL [R1+0x11c], R3 ;  /* 0x00011c0301007387 */ /* 0x0001e20000100800 */
[----:B------:R-:W-:-:S04]  /*1cd0*/  IMAD.HI.U32 R5, R14, R7, RZ ;  /* 0x000000070e057227 */ /* 0x000fc800078e00ff */
[----:B------:R-:W-:Y:S02]  /*1ce0*/  IMAD.MOV R5, RZ, RZ, -R5 ;  /* 0x000000ffff057224 */ /* 0x000fe400078e0a05 */
[----:B------:R-:W-:Y:S02]  /*1cf0*/  @!P5 IMAD.IADD R9, R9, 0x1, -R2 ;  /* 0x000000010909d824 */ /* 0x000fe400078e0a02 */
[----:B------:R-:W-:Y:S02]  /*1d00*/  IMAD R5, R2, R5, R7 ;  /* 0x0000000502057224 */ /* 0x000fe400078e0207 */
[----:B0-----:R-:W-:Y:S02]  /*1d10*/  IMAD.MOV.U32 R3, RZ, RZ, R0 ;  /* 0x000000ffff037224 */ /* 0x001fe400078e0000 */
[----:B------:R-:W-:Y:S02]  /*1d20*/  IMAD.MOV R0, RZ, RZ, -R8 ;  /* 0x000000ffff007224 */ /* 0x000fe400078e0a08 */
[----:B------:R-:W-:-:S02]  /*1d30*/  IMAD.MOV.U32 R13, RZ, RZ, R9 ;  /* 0x000000ffff0d7224 */ /* 0x000fc400078e0009 */
[C---:B------:R-:W-:Y:S02]  /*1d40*/  IMAD R6, R2.reuse, R0, R6 ;  /* 0x0000000002067224 */ /* 0x040fe400078e0206 */
[----:B------:R-:W-:Y:S01]  /*1d50*/  @!P6 IMAD.MOV R13, RZ, RZ, -R13 ;  /* 0x000000ffff0de224 */ /* 0x000fe200078e0a0d */
[C---:B------:R-:W-:Y:S01]  /*1d60*/  ISETP.GT.U32.AND P6, PT, R2.reuse, R5, PT ;  /* 0x000000050200720c */ /* 0x040fe20003fc4070 */
[----:B------:R-:W-:Y:S01]  /*1d70*/  @!P1 IMAD.MOV R3, RZ, RZ, -R3 ;  /* 0x000000ffff039224 */ /* 0x000fe200078e0a03 */
[----:B------:R-:W-:Y:S01]  /*1d80*/  ISETP.GT.U32.AND P5, PT, R2, R6, PT ;  /* 0x000000060200720c */ /* 0x000fe20003fa4070 */
[----:B------:R-:W-:Y:S01]  /*1d90*/  @!P3 IMAD.IADD R4, R4, 0x1, -R2 ;  /* 0x000000010404b824 */ /* 0x000fe200078e0a02 */
[----:B------:R-:W-:Y:S01]  /*1da0*/  ISETP.GE.AND P1, PT, R15, RZ, PT ;  /* 0x000000ff0f00720c */ /* 0x000fe20003f26270 */
[C---:B------:R-:W-:Y:S01]  /*1db0*/  VIADD R8, R11.reuse, 0x1c4 ;  /* 0x000001c40b087836 */ /* 0x040fe20000000000 */
[----:B------:R-:W-:Y:S01]  /*1dc0*/  IABS R15, R15 ;  /* 0x0000000f000f7213 */ /* 0x000fe20000000000 */
[----:B------:R0:W-:Y:S01]  /*1dd0*/  STL [R1+0x14c], R3 ;  /* 0x00014c0301007387 */ /* 0x0001e20000100800 */
[----:B------:R-:W-:-:S02]  /*1de0*/  VIADD R0, R11, 0x1c0 ;  /* 0x000001c00b007836 */ /* 0x000fc40000000000 */
[----:B------:R-:W-:Y:S01]  /*1df0*/  ISETP.GE.AND P3, PT, R8, RZ, PT ;  /* 0x000000ff0800720c */ /* 0x000fe20003f66270 */
[----:B------:R-:W-:Y:S01]  /*1e00*/  IMAD.HI.U32 R7, R14, R15, RZ ;  /* 0x0000000f0e077227 */ /* 0x000fe200078e00ff */
[----:B------:R-:W-:Y:S01]  /*1e10*/  IABS R8, R8 ;  /* 0x0000000800087213 */ /* 0x000fe20000000000 */
[----:B------:R-:W-:Y:S01]  /*1e20*/  STL [R1+0x150], R13 ;  /* 0x0001500d01007387 */ /* 0x000fe20000100800 */
[----:B------:R-:W-:Y:S01]  /*1e30*/  IABS R9, R0 ;  /* 0x0000000000097213 */ /* 0x000fe20000000000 */
[----:B------:R-:W-:Y:S02]  /*1e40*/  @!P5 IMAD.IADD R6, R6, 0x1, -R2 ;  /* 0x000000010606d824 */ /* 0x000fe400078e0a02 */
[----:B0-----:R-:W-:Y:S02]  /*1e50*/  IMAD.MOV.U32 R3, RZ, RZ, R4 ;  /* 0x000000ffff037224 */ /* 0x001fe400078e0004 */
[----:B------:R-:W-:Y:S01]  /*1e60*/  IMAD.MOV R7, RZ, RZ, -R7 ;  /* 0x000000ffff077224 */ /* 0x000fe200078e0a07 */
[----:B------:R-:W-:Y:S01]  /*1e70*/  ISETP.GT.U32.AND P5, PT, R2, R6, PT ;  /* 0x000000060200720c */ /* 0x000fe20003fa4070 */
[----:B------:R-:W-:Y:S01]  /*1e80*/  @!P0 IMAD.MOV R3, RZ, RZ, -R3 ;  /* 0x000000ffff038224 */ /* 0x000fe200078e0a03 */
[----:B------:R-:W-:Y:S01]  /*1e90*/  ISETP.GE.AND P0, PT, R10, RZ, PT ;  /* 0x000000ff0a00720c */ /* 0x000fe20003f06270 */
[----:B------:R-:W-:Y:S01]  /*1ea0*/  @!P6 IMAD.IADD R5, R5, 0x1, -R2 ;  /* 0x000000010505e824 */ /* 0x000fe200078e0a02 */
[----:B------:R-:W-:Y:S01]  /*1eb0*/  IABS R10, R10 ;  /* 0x0000000a000a7213 */ /* 0x000fe20000000000 */
[----:B------:R-:W-:Y:S01]  /*1ec0*/  IMAD R15, R2, R7, R15 ;  /* 0x00000007020f7224 */ /* 0x000fe200078e020f */
[----:B------:R0:W-:Y:S01]  /*1ed0*/  STL [R1+0x154], R3 ;  /* 0x0001540301007387 */ /* 0x0001e20000100800 */
[----:B------:R-:W-:Y:S01]  /*1ee0*/  IMAD.HI.U32 R4, R14, R8, RZ ;  /* 0x000000080e047227 */ /* 0x000fe200078e00ff */
[----:B------:R-:W-:-:S03]  /*1ef0*/  ISETP.GT.U32.AND P6, PT, R2, R5, PT ;  /* 0x000000050200720c */ /* 0x000fc60003fc4070 */
[----:B------:R-:W-:-:S04]  /*1f00*/  IMAD.HI.U32 R16, R14, R10, RZ ;  /* 0x0000000a0e107227 */ /* 0x000fc800078e00ff */
[----:B------:R-:W-:Y:S01]  /*1f10*/  @!P5 IMAD.IADD R6, R6, 0x1, -R2 ;  /* 0x000000010606d824 */ /* 0x000fe200078e0a02 */
[----:B------:R-:W-:Y:S01]  /*1f20*/  ISETP.GT.U32.AND P5, PT, R2, R15, PT ;  /* 0x0000000f0200720c */ /* 0x000fe20003fa4070 */
[----:B------:R-:W-:-:S04]  /*1f30*/  IMAD.HI.U32 R7, R14, R9, RZ ;  /* 0x000000090e077227 */ /* 0x000fc800078e00ff */
[----:B------:R-:W-:Y:S02]  /*1f40*/  IMAD.MOV R16, RZ, RZ, -R16 ;  /* 0x000000ffff107224 */ /* 0x000fe400078e0a10 */
[----:B------:R-:W-:Y:S02]  /*1f50*/  IMAD.MOV R4, RZ, RZ, -R4 ;  /* 0x000000ffff047224 */ /* 0x000fe400078e0a04 */
[----:B------:R-:W-:Y:S02]  /*1f60*/  IMAD.MOV R7, RZ, RZ, -R7 ;  /* 0x000000ffff077224 */ /* 0x000fe400078e0a07 */
[C---:B------:R-:W-:Y:S02]  /*1f70*/  IMAD R10, R2.reuse, R16, R10 ;  /* 0x00000010020a7224 */ /* 0x040fe400078e020a */
[----:B------:R-:W-:Y:S01]  /*1f80*/  IMAD R8, R2, R4, R8 ;  /* 0x0000000402087224 */ /* 0x000fe200078e0208 */
[----:B------:R-:W-:Y:S01]  /*1f90*/  IABS R4, R21 ;  /* 0x0000001500047213 */ /* 0x000fe20000000000 */
[----:B0-----:R-:W-:-:S02]  /*1fa0*/  IMAD.MOV.U32 R3, RZ, RZ, R6 ;  /* 0x000000ffff037224 */ /* 0x001fc400078e0006 */
[C---:B------:R-:W-:Y:S02]  /*1fb0*/  IMAD R9, R2.reuse, R7, R9 ;  /* 0x0000000702097224 */ /* 0x040fe400078e0209 */
[--C-:B------:R-:W-:Y:S01]  /*1fc0*/  @!P6 IMAD.IADD R5, R5, 0x1, -R2.reuse ;  /* 0x000000010505e824 */ /* 0x100fe200078e0a02 */
[C---:B------:R-:W-:Y:S01]  /*1fd0*/  ISETP.GT.U32.AND P6, PT, R2.reuse, R10, PT ;  /* 0x0000000a0200720c */ /* 0x040fe20003fc4070 */
[----:B------:R-:W-:Y:S01]  /*1fe0*/  @!P4 IMAD.MOV R3, RZ, RZ, -R3 ;  /* 0x000000ffff03c224 */ /* 0x000fe200078e0a03 */
[C---:B------:R-:W-:Y:S01]  /*1ff0*/  ISETP.GT.U32.AND P4, PT, R2.reuse, R8, PT ;  /* 0x000000080200720c */ /* 0x040fe20003f84070 */
[----:B------:R-:W-:Y:S01]  /*2000*/  @!P5 IMAD.IADD R15, R15, 0x1, -R2 ;  /* 0x000000010f0fd824 */ /* 0x000fe200078e0a02 */
[----:B------:R-:W-:Y:S01]  /*2010*/  ISETP.GT.U32.AND P5, PT, R2, R9, PT ;  /* 0x000000090200720c */ /* 0x000fe20003fa4070 */
[----:B------:R-:W-:Y:S01]  /*2020*/  IMAD.HI.U32 R6, R14, R4, RZ ;  /* 0x000000040e067227 */ /* 0x000fe200078e00ff */
[----:B------:R0:W-:Y:S03]  /*2030*/  STL [R1+0x158], R3 ;  /* 0x0001580301007387 */ /* 0x0001e60000100800 */
[----:B------:R-:W-:-:S02]  /*2040*/  IMAD.MOV R6, RZ, RZ, -R6 ;  /* 0x000000ffff067224 */ /* 0x000fc400078e0a06 */
[----:B------:R-:W-:Y:S02]  /*2050*/  VIADD R7, R11, 0x1ba ;  /* 0x000001ba0b077836 */ /* 0x000fe40000000000 */
[--C-:B------:R-:W-:Y:S02]  /*2060*/  @!P6 IMAD.IADD R10, R10, 0x1, -R2.reuse ;  /* 0x000000010a0ae824 */ /* 0x100fe400078e0a02 */
[--C-:B------:R-:W-:Y:S01]  /*2070*/  @!P4 IMAD.IADD R8, R8, 0x1, -R2.reuse ;  /* 0x000000010808c824 */ /* 0x100fe200078e0a02 */
[C---:B------:R-:W-:Y:S01]  /*2080*/  ISETP.GT.U32.AND P4, PT, R2.reuse, R15, PT ;  /* 0x0000000f0200720c */ /* 0x040fe20003f84070 */
[----:B------:R-:W-:Y:S01]  /*2090*/  @!P5 IMAD.IADD R9, R9, 0x1, -R2 ;  /* 0x000000010909d824 */ /* 0x000fe200078e0a02 */
[C---:B------:R-:W-:Y:S01]  /*20a0*/  ISETP.GT.U32.AND P5, PT, R2.reuse, R10, PT ;  /* 0x0000000a0200720c */ /* 0x040fe20003fa4070 */
[----:B0-----:R-:W-:Y:S01]  /*20b0*/  IMAD.MOV.U32 R3, RZ, RZ, R5 ;  /* 0x000000ffff037224 */ /* 0x001fe200078e0005 */
[----:B------:R-:W-:Y:S01]  /*20c0*/  ISETP.GT.U32.AND P6, PT, R2, R8, PT ;  /* 0x000000080200720c */ /* 0x000fe20003fc4070 */
[----:B------:R-:W-:Y:S01]  /*20d0*/  IMAD.HI.U32 R5, R14, R17, RZ ;  /* 0x000000110e057227 */ /* 0x000fe200078e00ff */
[----:B------:R-:W-:-:S03]  /*20e0*/  IABS R20, R7 ;  /* 0x0000000700147213 */ /* 0x000fc60000000000 */
[----:B------:R-:W-:Y:S02]  /*20f0*/  IMAD.MOV R5, RZ, RZ, -R5 ;  /* 0x000000ffff057224 */ /* 0x000fe400078e0a05 */
[----:B------:R-:W-:Y:S01]  /*2100*/  @!P2 IMAD.MOV R3, RZ, RZ, -R3 ;  /* 0x000000ffff03a224 */ /* 0x000fe200078e0a03 */
[C---:B------:R-:W-:Y:S01]  /*2110*/  ISETP.GT.U32.AND P2, PT, R2.reuse, R9, PT ;  /* 0x000000090200720c */ /* 0x040fe20003f44070 */
[C---:B------:R-:W-:Y:S02]  /*2120*/  IMAD R4, R2.reuse, R6, R4 ;  /* 0x0000000602047224 */ /* 0x040fe400078e0204 */
[C---:B------:R-:W-:Y:S01]  /*2130*/  IMAD R17, R2.reuse, R5, R17 ;  /* 0x0000000502117224 */ /* 0x040fe200078e0211 */
[----:B------:R0:W-:Y:S01]  /*2140*/  STL [R1+0x15c], R3 ;  /* 0x00015c0301007387 */ /* 0x0001e20000100800 */
[--C-:B------:R-:W-:Y:S01]  /*2150*/  @!P4 IMAD.IADD R15, R15, 0x1, -R2.reuse ;  /* 0x000000010f0fc824 */ /* 0x100fe200078e0a02 */
[----:B------:R-:W-:Y:S01]  /*2160*/  ISETP.GT.U32.AND P4, PT, R2, R4, PT ;  /* 0x000000040200720c */ /* 0x000fe20003f84070 */
[----:B------:R-:W-:Y:S01]  /*2170*/  @!P5 IMAD.IADD R10, R10, 0x1, -R2 ;  /* 0x000000010a0ad824 */ /* 0x000fe200078e0a02 */
[----:B------:R-:W-:Y:S01]  /*2180*/  ISETP.GT.U32.AND P5, PT, R2, R17, PT ;  /* 0x000000110200720c */ /* 0x000fe20003fa4070 */
[----:B------:R-:W-:-:S02]  /*2190*/  VIADD R5, R11, 0x1b6 ;  /* 0x000001b60b057836 */ /* 0x000fc40000000000 */
[----:B------:R-:W-:Y:S02]  /*21a0*/  VIADD R6, R11, 0x1b8 ;  /* 0x000001b80b067836 */ /* 0x000fe40000000000 */
[--C-:B------:R-:W-:Y:S01]  /*21b0*/  @!P2 IMAD.IADD R9, R9, 0x1, -R2.reuse ;  /* 0x000000010909a824 */ /* 0x100fe200078e0a02 */
[----:B------:R-:W-:Y:S01]  /*21c0*/  ISETP.GE.AND P2, PT, R21, RZ, PT ;  /* 0x000000ff1500720c */ /* 0x000fe20003f46270 */
[--C-:B------:R-:W-:Y:S01]  /*21d0*/  @!P6 IMAD.IADD R8, R8, 0x1, -R2.reuse ;  /* 0x000000010808e824 */ /* 0x100fe200078e0a02 */
[----:B------:R-:W-:Y:S01]  /*21e0*/  IABS R21, R5 ;  /* 0x0000000500157213 */ /* 0x000fe20000000000 */
[----:B------:R-:W-:Y:S01]  /*21f0*/  IMAD.HI.U32 R16, R14, R20, RZ ;  /* 0x000000140e107227 */ /* 0x000fe200078e00ff */
[----:B------:R-:W-:Y:S02]  /*2200*/  IABS R19, R6 ;  /* 0x0000000600137213 */ /* 0x000fe40000000000 */
[----:B------:R-:W-:Y:S01]  /*2210*/  ISETP.GE.AND P6, PT, R0, RZ, PT ;  /* 0x000000ff0000720c */ /* 0x000fe20003fc6270 */
[--C-:B------:R-:W-:Y:S01]  /*2220*/  @!P4 IMAD.IADD R4, R4, 0x1, -R2.reuse ;  /* 0x000000010404c824 */ /* 0x100fe200078e0a02 */
[----:B------:R-:W-:Y:S01]  /*2230*/  ISETP.GE.AND P4, PT, R18, RZ, PT ;  /* 0x000000ff1200720c */ /* 0x000fe20003f86270 */
[----:B------:R-:W-:-:S02]  /*2240*/  @!P5 IMAD.IADD R17, R17, 0x1, -R2 ;  /* 0x000000011111d824 */ /* 0x000fc400078e0a02 */
[----:B------:R-:W-:Y:S02]  /*2250*/  IMAD.MOV.U32 R18, RZ, RZ, R21 ;  /* 0x000000ffff127224 */ /* 0x000fe400078e0015 */
[----:B------:R-:W-:Y:S01]  /*2260*/  IMAD.MOV.U32 R13, RZ, RZ, R15 ;  /* 0x000000ffff0d7224 */ /* 0x000fe200078e000f */
[----:B------:R-:W-:Y:S01]  /*2270*/  ISETP.GT.U32.AND P5, PT, R2, R17, PT ;  /* 0x000000110200720c */ /* 0x000fe20003fa4070 */
[----:B------:R-:W-:-:S04]  /*2280*/  IMAD.HI.U32 R15, R14, R18, RZ ;  /* 0x000000120e0f7227 */ /* 0x000fc800078e00ff */
[----:B------:R-:W-:Y:S02]  /*2290*/  IMAD.MOV R16, RZ, RZ, -R16 ;  /* 0x000000ffff107224 */ /* 0x000fe400078e0a10 */
[----:B0-----:R-:W-:Y:S02]  /*22a0*/  IMAD.MOV.U32 R3, RZ, RZ, R8 ;  /* 0x000000ffff037224 */ /* 0x001fe400078e0008 */
[----:B------:R-:W-:Y:S02]  /*22b0*/  IMAD.MOV R8, RZ, RZ, -R15 ;  /* 0x000000ffff087224 */ /* 0x000fe400078e0a0f */
[----:B------:R-:W-:Y:S01]  /*22c0*/  @!P1 IMAD.MOV R13, RZ, RZ, -R13 ;  /* 0x000000ffff0d9224 */ /* 0x000fe200078e0a0d */
[C---:B------:R-:W-:Y:S01]  /*22d0*/  ISETP.GT.U32.AND P1, PT, R2.reuse, R4, PT ;  /* 0x000000040200720c */ /* 0x040fe20003f24070 */
[C---:B------:R-:W-:Y:S02]  /*22e0*/  IMAD R20, R2.reuse, R16, R20 ;  /* 0x0000001002147224 */ /* 0x040fe400078e0214 */
[----:B------:R-:W-:Y:S01]  /*22f0*/  IMAD R18, R2, R8, R18 ;  /* 0x0000000802127224 */ /* 0x000fe200078e0212 */
[----:B------:R-:W-:Y:S01]  /*2300*/  STL [R1+0x160], R13 ;  /* 0x0001600d01007387 */ /* 0x000fe20000100800 */
[----:B------:R-:W-:-:S04]  /*2310*/  IMAD.HI.U32 R0, R14, R19, RZ ;  /* 0x000000130e007227 */ /* 0x000fc800078e00ff */
[----:B------:R-:W-:Y:S01]  /*2320*/  @!P3 IMAD.MOV R3, RZ, RZ, -R3 ;  /* 0x000000ffff03b224 */ /* 0x000fe200078e0a03 */
[C---:B------:R-:W-:Y:S01]  /*2330*/  ISETP.GT.U32.AND P3, PT, R2.reuse, R20, PT ;  /* 0x000000140200720c */ /* 0x040fe20003f64070 */
[----:B------:R-:W-:Y:S01]  /*2340*/  @!P5 IMAD.IADD R17, R17, 0x1, -R2 ;  /* 0x000000011111d824 */ /* 0x000fe200078e0a02 */
[----:B------:R-:W-:Y:S01]  /*2350*/  ISETP.GT.U32.AND P5, PT, R2, R18, PT ;  /* 0x000000120200720c */ /* 0x000fe20003fa4070 */
[----:B------:R-:W-:Y:S01]  /*2360*/  IMAD.MOV R0, RZ, RZ, -R0 ;  /* 0x000000ffff007224 */ /* 0x000fe200078e0a00 */
[----:B------:R0:W-:Y:S01]  /*2370*/  STL [R1+0x164], R3 ;  /* 0x0001640301007387 */ /* 0x0001e20000100800 */
[----:B------:R-:W-:Y:S01]  /*2380*/  @!P1 IMAD.IADD R4, R4, 0x1, -R2 ;  /* 0x0000000104049824 */ /* 0x000fe200078e0a02 */
[----:B------:R-:W-:Y:S01]  /*2390*/  ISETP.GE.AND P1, PT, R6, RZ, PT ;  /* 0x000000ff0600720c */ /* 0x000fe20003f26270 */
[----:B------:R-:W-:Y:S02]  /*23a0*/  IMAD R19, R2, R0, R19 ;  /* 0x0000000002137224 */ /* 0x000fe400078e0213 */
[----:B------:R-:W-:-:S02]  /*23b0*/  VIADD R6, R11, 0x1b2 ;  /* 0x000001b20b067836 */ /* 0x000fc40000000000 */
[----:B------:R-:W-:Y:S02]  /*23c0*/  VIADD R0, R11, 0x1b4 ;  /* 0x000001b40b007836 */ /* 0x000fe40000000000 */
[--C-:B------:R-:W-:Y:S01]  /*23d0*/  @!P3 IMAD.IADD R20, R20, 0x1, -R2.reuse ;  /* 0x000000011414b824 */ /* 0x100fe200078e0a02 */
[----:B------:R-:W-:Y:S01]  /*23e0*/  ISETP.GE.AND P3, PT, R5, RZ, PT ;  /* 0x000000ff0500720c */ /* 0x000fe20003f66270 */
[----:B0-----:R-:W-:Y:S01]  /*23f0*/  IMAD.MOV.U32 R3, RZ, RZ, R9 ;  /* 0x000000ffff037224 */ /* 0x001fe200078e0009 */
[----:B------:R-:W-:Y:S01]  /*2400*/  IABS R5, R6 ;  /* 0x0000000600057213 */ /* 0x000fe20000000000 */
[----:B------:R-:W-:Y:S01]  /*2410*/  @!P5 IMAD.IADD R18, R18, 0x1, -R2 ;  /* 0x000000011212d824 */ /* 0x000fe200078e0a02 */
[----:B------:R-:W-:Y:S01]  /*2420*/  IABS R15, R0 ;  /* 0x00000000000f7213 */ /* 0x000fe20000000000 */
[----:B------:R-:W-:Y:S01]  /*2430*/  @!P6 IMAD.MOV R3, RZ, RZ, -R3 ;  /* 0x000000ffff03e224 */ /* 0x000fe200078e0a03 */
[----:B------:R-:W-:Y:S01]  /*2440*/  ISETP.GT.U32.AND P6, PT, R2, R19, PT ;  /* 0x000000130200720c */ /* 0x000fe20003fc4070 */
[----:B------:R-:W-:Y:S01]  /*2450*/  @!P0 IMAD.MOV R10, RZ, RZ, -R10 ;  /* 0x000000ffff0a8224 */ /* 0x000fe200078e0a0a */
[----:B------:R-:W-:Y:S01]  /*2460*/  ISETP.GE.AND P0, PT, R7, RZ, PT ;  /* 0x000000ff0700720c */ /* 0x000fe20003f06270 */
[----:B------:R-:W-:Y:S01]  /*2470*/  IMAD.HI.U32 R7, R14, R5, RZ ;  /* 0x000000050e077227 */ /* 0x000fe200078e00ff */
[----:B------:R-:W-:-:S02]  /*2480*/  ISETP.GT.U32.AND P5, PT, R2, R18, PT ;  /* 0x000000120200720c */ /* 0x000fc40003fa4070 */
[----:B------:R-:W-:Y:S01]  /*2490*/  STL [R1+0x168], R10 ;  /* 0x0001680a01007387 */ /* 0x000fe20000100800 */
[----:B------:R-:W-:Y:S02]  /*24a0*/  IMAD.MOV R7, RZ, RZ, -R7 ;  /* 0x000000ffff077224 */ /* 0x000fe400078e0a07 */
[----:B------:R-:W-:Y:S01]  /*24b0*/  IMAD.HI.U32 R8, R14, R15, RZ ;  /* 0x0000000f0e087227 */ /* 0x000fe200078e00ff */
[----:B------:R0:W-:Y:S03]  /*24c0*/  STL [R1+0x16c], R3 ;  /* 0x00016c0301007387 */ /* 0x0001e60000100800 */
[----:B------:R-:W-:Y:S01]  /*24d0*/  @!P6 IMAD.IADD R19, R19, 0x1, -R2 ;  /* 0x000000011313e824 */ /* 0x000fe200078e0a02 */
[C---:B------:R-:W-:Y:S01]  /*24e0*/  ISETP.GT.U32.AND P6, PT, R2.reuse, R20, PT ;  /* 0x000000140200720c */ /* 0x040fe20003fc4070 */
[----:B------:R-:W-:Y:S02]  /*24f0*/  IMAD R5, R2, R7, R5 ;  /* 0x0000000702057224 */ /* 0x000fe400078e0205 */
[----:B------:R-:W-:-:S02]  /*2500*/  IMAD.MOV R8, RZ, RZ, -R8 ;  /* 0x000000ffff087224 */ /* 0x000fc400078e0a08 */
[----:B------:R-:W-:Y:S01]  /*2510*/  @!P5 IMAD.IADD R18, R18, 0x1, -R2 ;  /* 0x000000011212d824 */ /* 0x000fe200078e0a02 */
[C---:B------:R-:W-:Y:S01]  /*2520*/  ISETP.GT.U32.AND P5, PT, R2.reuse, R5, PT ;  /* 0x000000050200720c */ /* 0x040fe20003fa4070 */
[----:B0-----:R-:W-:Y:S02]  /*2530*/  IMAD.MOV.U32 R3, RZ, RZ, R4 ;  /* 0x000000ffff037224 */ /* 0x001fe400078e0004 */
[C---:B------:R-:W-:Y:S02]  /*2540*/  IMAD R15, R2.reuse, R8, R15 ;  /* 0x00000008020f7224 */ /* 0x040fe400078e020f */
[----:B------:R-:W-:Y:S01]  /*2550*/  @!P2 IMAD.MOV R3, RZ, RZ, -R3 ;  /* 0x000000ffff03a224 */ /* 0x000fe200078e0a03 */
[----:B------:R-:W-:Y:S01]  /*2560*/  ISETP.GT.U32.AND P2, PT, R2, R19, PT ;  /* 0x000000130200720c */ /* 0x000fe20003f44070 */
[----:B------:R-:W-:Y:S01]  /*2570*/  @!P6 IMAD.IADD R20, R20, 0x1, -R2 ;  /* 0x000000011414e824 */ /* 0x000fe200078e0a02 */
[----:B------:R-:W-:Y:S01]  /*2580*/  ISETP.GT.U32.AND P6, PT, R2, R15, PT ;  /* 0x0000000f0200720c */ /* 0x000fe20003fc4070 */
[C---:B------:R-:W-:Y:S01]  /*2590*/  VIADD R7, R11.reuse, 0x1ac ;  /* 0x000001ac0b077836 */ /* 0x040fe20000000000 */
[----:B------:R0:W-:Y:S01]  /*25a0*/  STL [R1+0x170], R3 ;  /* 0x0001700301007387 */ /* 0x0001e20000100800 */
[----:B------:R-:W-:-:S02]  /*25b0*/  VIADD R9, R11, 0x1b0 ;  /* 0x000001b00b097836 */ /* 0x000fc40000000000 */
[----:B------:R-:W-:Y:S01]  /*25c0*/  IMAD.MOV.U32 R13, RZ, RZ, R17 ;  /* 0x000000ffff0d7224 */ /* 0x000fe200078e0011 */
[----:B------:R-:W-:Y:S01]  /*25d0*/  IABS R10, R7 ;  /* 0x00000007000a7213 */ /* 0x000fe20000000000 */
[--C-:B------:R-:W-:Y:S01]  /*25e0*/  @!P5 IMAD.IADD R5, R5, 0x1, -R2.reuse ;  /* 0x000000010505d824 */ /* 0x100fe200078e0a02 */
[----:B------:R-:W-:Y:S01]  /*25f0*/  IABS R16, R9 ;  /* 0x0000000900107213 */ /* 0x000fe20000000000 */
[----:B------:R-:W-:Y:S02]  /*2600*/  @!P4 IMAD.MOV R13, RZ, RZ, -R13 ;  /* 0x000000ffff0dc224 */ /* 0x000fe400078e0a0d */
[----:B------:R-:W-:Y:S01]  /*2610*/  VIADD R4, R11, 0x1ae ;  /* 0x000001ae0b047836 */ /* 0x000fe20000000000 */
[----:B------:R-:W-:Y:S01]  /*2620*/  ISETP.GT.U32.AND P5, PT, R2, R5, PT ;  /* 0x000000050200720c */ /* 0x000fe20003fa4070 */
[--C-:B------:R-:W-:Y:S01]  /*2630*/  @!P2 IMAD.IADD R19, R19, 0x1, -R2.reuse ;  /* 0x000000011313a824 */ /* 0x100fe200078e0a02 */
[----:B------:R1:W-:Y:S01]  /*2640*/  STL [R1+0x174], R13 ;  /* 0x0001740d01007387 */ /* 0x0003e20000100800 */
[----:B------:R-:W-:Y:S01]  /*2650*/  @!P6 IMAD.IADD R15, R15, 0x1, -R2 ;  /* 0x000000010f0fe824 */ /* 0x000fe200078e0a02 */
[----:B------:R-:W-:Y:S01]  /*2660*/  IABS R8, R4 ;  /* 0x0000000400087213 */ /* 0x000fe20000000000 */
[----:B------:R-:W-:Y:S01]  /*2670*/  IMAD.HI.U32 R17, R14, R10, RZ ;  /* 0x0000000a0e117227 */ /* 0x000fe200078e00ff */
[----:B------:R-:W-:-:S02]  /*2680*/  ISETP.GE.AND P2, PT, R0, RZ, PT ;  /* 0x000000ff0000720c */ /* 0x000fc40003f46270 */
[----:B------:R-:W-:Y:S01]  /*2690*/  ISETP.GT.U32.AND P4, PT, R2, R15, PT ;  /* 0x0000000f0200720c */ /* 0x000fe20003f84070 */
[----:B0-----:R-:W-:Y:S01]  /*26a0*/  IMAD.MOV.U32 R3, RZ, RZ, R20 ;  /* 0x000000ffff037224 */ /* 0x001fe200078e0014 */
[----:B------:R-:W-:Y:S01]  /*26b0*/  ISETP.GE.AND P6, PT, R6, RZ, PT ;  /* 0x000000ff0600720c */ /* 0x000fe20003fc6270 */
[----:B------:R-:W-:-:S04]  /*26c0*/  IMAD.HI.U32 R21, R14, R16, RZ ;  /* 0x000000100e157227 */ /* 0x000fc800078e00ff */
[----:B-1----:R-:W-:Y:S02]  /*26d0*/  IMAD.MOV.U32 R13, RZ, RZ, R19 ;  /* 0x000000ffff0d7224 */ /* 0x002fe400078e0013 */
[----:B------:R-:W-:Y:S02]  /*26e0*/  IMAD.MOV R17, RZ, RZ, -R17 ;  /* 0x000000ffff117224 */ /* 0x000fe400078e0a11 */
[----:B------:R-:W-:Y:S02]  /*26f0*/  @!P0 IMAD.MOV R3, RZ, RZ, -R3 ;  /* 0x000000ffff038224 */ /* 0x000fe400078e0a03 */
[----:B------:R-:W-:Y:S02]  /*2700*/  IMAD.MOV R21, RZ, RZ, -R21 ;  /* 0x000000ffff157224 */ /* 0x000fe400078e0a15 */
[----:B------:R-:W-:Y:S01]  /*2710*/  @!P1 IMAD.MOV R13, RZ, RZ, -R13 ;  /* 0x000000ffff0d9224 */ /* 0x000fe200078e0a0d */
[----:B------:R-:W-:Y:S01]  /*2720*/  ISETP.GE.AND P1, PT, R9, RZ, PT ;  /* 0x000000ff0900720c */ /* 0x000fe20003f26270 */
[----:B------:R-:W-:Y:S01]  /*2730*/  IMAD.HI.U32 R0, R14, R8, RZ ;  /* 0x000000080e007227 */ /* 0x000fe200078e00ff */
[----:B------:R0:W-:Y:S03]  /*2740*/  STL [R1+0x178], R3 ;  /* 0x0001780301007387 */ /* 0x0001e60000100800 */
[C---:B------:R-:W-:Y:S01]  /*2750*/  IMAD R9, R2.reuse, R17, R10 ;  /* 0x0000001102097224 */ /* 0x040fe200078e020a */
[----:B------:R-:W-:Y:S01]  /*2760*/  STL [R1+0x17c], R13 ;  /* 0x00017c0d01007387 */ /* 0x000fe20000100800 */
[----:B------:R-:W-:-:S02]  /*2770*/  IMAD R16, R2, R21, R16 ;  /* 0x0000001502107224 */ /* 0x000fc400078e0210 */
[----:B------:R-:W-:Y:S02]  /*2780*/  IMAD.MOV R0, RZ, RZ, -R0 ;  /* 0x000000ffff007224 */ /* 0x000fe400078e0a00 */
[----:B------:R-:W-:Y:S01]  /*2790*/  @!P5 IMAD.IADD R5, R5, 0x1, -R2 ;  /* 0x000000010505d824 */ /* 0x000fe200078e0a02 */
[C---:B------:R-:W-:Y:S01]  /*27a0*/  ISETP.GT.U32.AND P5, PT, R2.reuse, R9, PT ;  /* 0x000000090200720c */ /* 0x040fe20003fa4070 */
[----:B0-----:R-:W-:Y:S01]  /*27b0*/  IMAD.MOV.U32 R3, RZ, RZ, R18 ;  /* 0x000000ffff037224 */ /* 0x001fe200078e0012 */
[C---:B------:R-:W-:Y:S01]  /*27c0*/  ISETP.GT.U32.AND P0, PT, R2.reuse, R16, PT ;  /* 0x000000100200720c */ /* 0x040fe20003f04070 */
[C---:B------:R-:W-:Y:S02]  /*27d0*/  IMAD R8, R2.reuse, R0, R8 ;  /* 0x0000000002087224 */ /* 0x040fe400078e0208 */
[----:B------:R-:W-:Y:S02]  /*27e0*/  @!P3 IMAD.MOV R3, RZ, RZ, -R3 ;  /* 0x000000ffff03b224 */ /* 0x000fe400078e0a03 */
[----:B------:R-:W-:Y:S01]  /*27f0*/  @!P4 IMAD.IADD R15, R15, 0x1, -R2 ;  /* 0x000000010f0fc824 */ /* 0x000fe200078e0a02 */
[----:B------:R-:W-:Y:S01]  /*2800*/  ISETP.GT.U32.AND P3, PT, R2, R8, PT ;  /* 0x000000080200720c */ /* 0x000fe20003f64070 */
[C---:B------:R-:W-:Y:S01]  /*2810*/  VIADD R6, R11.reuse, 0x1aa ;  /* 0x000001aa0b067836 */ /* 0x040fe20000000000 */
[----:B------:R0:W-:Y:S01]  /*2820*/  STL [R1+0x1a4], R3 ;  /* 0x0001a40301007387 */ /* 0x0001e20000100800 */
[----:B------:R-:W-:Y:S01]  /*2830*/  ISETP.GE.AND P4, PT, R4, RZ, PT ;  /* 0x000000ff0400720c */ /* 0x000fe20003f86270 */
[----:B------:R-:W-:-:S02]  /*2840*/  VIADD R4, R11, 0x1a8 ;  /* 0x000001a80b047836 */ /* 0x000fc40000000000 */
[--C-:B------:R-:W-:Y:S01]  /*2850*/  @!P5 IMAD.IADD R9, R9, 0x1, -R2.reuse ;  /* 0x000000010909d824 */ /* 0x100fe200078e0a02 */
[----:B------:R-:W-:Y:S01]  /*2860*/  IABS R0, R6 ;  /* 0x0000000600007213 */ /* 0x000fe20000000000 */
[----:B------:R-:W-:Y:S01]  /*2870*/  @!P0 IMAD.IADD R16, R16, 0x1, -R2 ;  /* 0x0000000110108824 */ /* 0x000fe200078e0a02 */
[----:B------:R-:W-:Y:S01]  /*2880*/  ISETP.GE.AND P0, PT, R7, RZ, PT ;  /* 0x000000ff0700720c */ /* 0x000fe20003f06270 */
[----:B------:R-:W-:Y:S01]  /*2890*/  VIADD R7, R11, 0x1a6 ;  /* 0x000001a60b077836 */ /* 0x000fe20000000000 */
[----:B------:R-:W-:Y:S01]  /*28a0*/  ISETP.GT.U32.AND P5, PT, R2, R9, PT ;  /* 0x000000090200720c */ /* 0x000fe20003fa4070 */
[----:B0-----:R-:W-:Y:S01]  /*28b0*/  IMAD.MOV.U32 R3, RZ, RZ, R15 ;  /* 0x000000ffff037224 */ /* 0x001fe200078e000f */
[----:B------:R-:W-:Y:S01]  /*28c0*/  IABS R15, R4 ;  /* 0x00000004000f7213 */ /* 0x000fe20000000000 */
[----:B------:R-:W-:-:S04]  /*28d0*/  IMAD.HI.U32 R10, R14, R0, RZ ;  /* 0x000000000e0a7227 */ /* 0x000fc800078e00ff */
[----:B------:R-:W-:Y:S01]  /*28e0*/  @!P2 IMAD.MOV R3, RZ, RZ, -R3 ;  /* 0x000000ffff03a224 */ /* 0x000fe200078e0a03 */
[----:B------:R-:W-:Y:S01]  /*28f0*/  ISETP.GT.U32.AND P2, PT, R2, R16, PT ;  /* 0x000000100200720c */ /* 0x000fe20003f44070 */
[----:B------:R-:W-:Y:S02]  /*2900*/  @!P3 IMAD.IADD R8, R8, 0x1, -R2 ;  /* 0x000000010808b824 */ /* 0x000fe400078e0a02 */
[----:B------:R-:W-:Y:S01]  /*2910*/  IMAD.MOV R10, RZ, RZ, -R10 ;  /* 0x000000ffff0a7224 */ /* 0x000fe200078e0a0a */
[----:B------:R0:W-:Y:S01]  /*2920*/  STL [R1+0x1a8], R3 ;  /* 0x0001a80301007387 */ /* 0x0001e20000100800 */
[----:B------:R-:W-:Y:S01]  /*2930*/  @!P5 IMAD.IADD R9, R9, 0x1, -R2 ;  /* 0x000000010909d824 */ /* 0x000fe200078e0a02 */
[C---:B------:R-:W-:Y:S01]  /*2940*/  ISETP.GT.U32.AND P3, PT, R2.reuse, R8, PT ;  /* 0x000000080200720c */ /* 0x040fe20003f64070 */
[----:B------:R-:W-:Y:S01]  /*2950*/  IMAD R0, R2, R10, R0 ;  /* 0x0000000a02007224 */ /* 0x000fe200078e0200 */
[----:B------:R-:W-:Y:S01]  /*2960*/  IABS R10, R7 ;  /* 0x00000007000a7213 */ /* 0x000fe20000000000 */
[----:B------:R-:W-:-:S04]  /*2970*/  VIADD R21, R11, 0x180 ;  /* 0x000001800b157836 */ /* 0x000fc80000000000 */
[----:B------:R-:W-:Y:S01]  /*2980*/  @!P2 IMAD.IADD R16, R16, 0x1, -R2 ;  /* 0x000000011010a824 */ /* 0x000fe200078e0a02 */
[----:B------:R-:W-:Y:S01]  /*2990*/  ISETP.GT.U32.AND P2, PT, R2, R0, PT ;  /* 0x000000000200720c */ /* 0x000fe20003f44070 */
[----:B0-----:R-:W-:Y:S01]  /*29a0*/  IMAD.MOV.U32 R3, RZ, RZ, R5 ;  /* 0x000000ffff037224 */ /* 0x001fe200078e0005 */
[----:B------:R-:W-:Y:S01]  /*29b0*/  IABS R22, R21 ;  /* 0x0000001500167213 */ /* 0x000fe20000000000 */
[----:B------:R-:W-:-:S04]  /*29c0*/  IMAD.HI.U32 R5, R14, R15, RZ ;  /* 0x0000000f0e057227 */ /* 0x000fc800078e00ff */
[----:B------:R-:W-:Y:S02]  /*29d0*/  IMAD.MOV R5, RZ, RZ, -R5 ;  /* 0x000000ffff057224 */ /* 0x000fe400078e0a05 */
[----:B------:R-:W-:Y:S01]  /*29e0*/  @!P3 IMAD.IADD R8, R8, 0x1, -R2 ;  /* 0x000000010808b824 */ /* 0x000fe200078e0a02 */
[----:B------:R-:W-:Y:S01]  /*29f0*/  ISETP.GE.AND P3, PT, R4, RZ, PT ;  /* 0x000000ff0400720c */ /* 0x000fe20003f66270 */
[----:B------:R-:W-:Y:S02]  /*2a00*/  IMAD R15, R2, R5, R15 ;  /* 0x00000005020f7224 */ /* 0x000fe400078e020f */
[----:B------:R-:W-:Y:S01]  /*2a10*/  @!P6 IMAD.MOV R3, RZ, RZ, -R3 ;  /* 0x000000ffff03e224 */ /* 0x000fe200078e0a03 */
[----:B------:R-:W-:Y:S01]  /*2a20*/  ISETP.GE.AND P6, PT, R6, RZ, PT ;  /* 0x000000ff0600720c */ /* 0x000fe20003fc6270 */
[----:B------:R-:W-:Y:S01]  /*2a30*/  VIADD R4, R11, 0x1a4 ;  /* 0x000001a40b047836 */ /* 0x000fe20000000000 */
[----:B------:R-:W-:Y:S01]  /*2a40*/  ISETP.GT.U32.AND P5, PT, R2, R15, PT ;  /* 0x0000000f0200720c */ /* 0x000fe20003fa4070 */
[----:B------:R-:W-:Y:S01]  /*2a50*/  IMAD.HI.U32 R18, R14, R10, RZ ;  /* 0x0000000a0e127227 */ /* 0x000fe200078e00ff */
[----:B------:R0:W-:Y:S02]  /*2a60*/  STL [R1+0x1ac], R3 ;  /* 0x0001ac0301007387 */ /* 0x0001e40000100800 */
[----:B------:R-:W-:Y:S01]  /*2a70*/  IABS R6, R4 ;  /* 0x0000000400067213 */ /* 0x000fe20000000000 */
[----:B------:R-:W-:-:S02]  /*2a80*/  IMAD.MOV R18, RZ, RZ, -R18 ;  /* 0x000000ffff127224 */ /* 0x000fc400078e0a12 */
[----:B------:R-:W-:Y:S01]  /*2a90*/  @!P2 IMAD.IADD R0, R0, 0x1, -R2 ;  /* 0x000000010000a824 */ /* 0x000fe200078e0a02 */
[----:B------:R-:W-:Y:S01]  /*2aa0*/  ISETP.GE.AND P2, PT, R7, RZ, PT ;  /* 0x000000ff0700720c */ /* 0x000fe20003f46270 */
[C---:B------:R-:W-:Y:S02]  /*2ab0*/  IMAD R10, R2.reuse, R18, R10 ;  /* 0x00000012020a7224 */ /* 0x040fe400078e020a */
[----:B------:R-:W-:Y:S02]  /*2ac0*/  IMAD.MOV.U32 R13, RZ, RZ, R8 ;  /* 0x000000ffff0d7224 */ /* 0x000fe400078e0008 */
[----:B------:R-:W-:Y:S02]  /*2ad0*/  @!P5 IMAD.IADD R15, R15, 0x1, -R2 ;  /* 0x000000010f0fd824 */ /* 0x000fe400078e0a02 */
[----:B0-----:R-:W-:Y:S02]  /*2ae0*/  IMAD.MOV.U32 R3, RZ, RZ, R16 ;  /* 0x000000ffff037224 */ /* 0x001fe400078e0010 */
[----:B------:R-:W-:Y:S01]  /*2af0*/  VIADD R5, R11, 0x1a2 ;  /* 0x000001a20b057836 */ /* 0x000fe20000000000 */
[C---:B------:R-:W-:Y:S01]  /*2b00*/  ISETP.GT.U32.AND P5, PT, R2.reuse, R15, PT ;  /* 0x0000000f0200720c */ /* 0x040fe20003fa4070 */
[----:B------:R-:W-:Y:S01]  /*2b10*/  @!P1 IMAD.MOV R3, RZ, RZ, -R3 ;  /* 0x000000ffff039224 */ /* 0x000fe200078e0a03 */
[----:B------:R-:W-:Y:S01]  /*2b20*/  ISETP.GT.U32.AND P1, PT, R2, R0, PT ;  /* 0x000000000200720c */ /* 0x000fe20003f24070 */
[----:B------:R-:W-:Y:S01]  /*2b30*/  IMAD.HI.U32 R7, R14, R6, RZ ;  /* 0x000000060e077227 */ /* 0x000fe200078e00ff */
[----:B------:R-:W-:-:S02]  /*2b40*/  IABS R17, R5 ;  /* 0x0000000500117213 */ /* 0x000fc40000000000 */
[----:B------:R0:W-:Y:S01]  /*2b50*/  STL [R1+0x1b0], R3 ;  /* 0x0001b00301007387 */ /* 0x0001e20000100800 */
[----:B------:R-:W-:Y:S01]  /*2b60*/  @!P4 IMAD.MOV R13, RZ, RZ, -R13 ;  /* 0x000000ffff0dc224 */ /* 0x000fe200078e0a0d */
[----:B------:R-:W-:Y:S01]  /*2b70*/  ISETP.GT.U32.AND P4, PT, R2, R10, PT ;  /* 0x0000000a0200720c */ /* 0x000fe20003f84070 */
[----:B------:R-:W-:Y:S02]  /*2b80*/  IMAD.MOV R7, RZ, RZ, -R7 ;  /* 0x000000ffff077224 */ /* 0x000fe400078e0a07 */
[----:B------:R-:W-:Y:S01]  /*2b90*/  IMAD.HI.U32 R8, R14, R17, RZ ;  /* 0x000000110e087227 */ /* 0x000fe200078e00ff */
[----:B------:R1:W-:Y:S03]  /*2ba0*/  STL [R1+0x1b4], R13 ;  /* 0x0001b40d01007387 */ /* 0x0003e60000100800 */
[----:B------:R-:W-:Y:S02]  /*2bb0*/  IMAD R6, R2, R7, R6 ;  /* 0x0000000702067224 */ /* 0x000fe400078e0206 */
[----:B------:R-:W-:-:S02]  /*2bc0*/  @!P5 IMAD.IADD R15, R15, 0x1, -R2 ;  /* 0x000000010f0fd824 */ /* 0x000fc400078e0a02 */
[----:B------:R-:W-:Y:S01]  /*2bd0*/  IMAD.MOV R8, RZ, RZ, -R8 ;  /* 0x000000ffff087224 */ /* 0x000fe200078e0a08 */
[----:B------:R-:W-:Y:S01]  /*2be0*/  ISETP.GT.U32.AND P5, PT, R2, R6, PT ;  /* 0x000000060200720c */ /* 0x000fe20003fa4070 */
[--C-:B------:R-:W-:Y:S01]  /*2bf0*/  @!P1 IMAD.IADD R0, R0, 0x1, -R2.reuse ;  /* 0x0000000100009824 */ /* 0x100fe200078e0a02 */
[----:B------:R-:W-:Y:S01]  /*2c00*/  ISETP.GE.AND P1, PT, R5, RZ, PT ;  /* 0x000000ff0500720c */ /* 0x000fe20003f26270 */
[----:B------:R-:W-:Y:S02]  /*2c10*/  @!P4 IMAD.IADD R10, R10, 0x1, -R2 ;  /* 0x000000010a0ac824 */ /* 0x000fe400078e0a02 */
[----:B0-----:R-:W-:Y:S02]  /*2c20*/  IMAD.MOV.U32 R3, RZ, RZ, R9 ;  /* 0x000000ffff037224 */ /* 0x001fe400078e0009 */
[C---:B------:R-:W-:Y:S01]  /*2c30*/  IMAD R17, R2.reuse, R8, R17 ;  /* 0x0000000802117224 */ /* 0x040fe200078e0211 */
[----:B------:R-:W-:Y:S01]  /*2c40*/  ISETP.GT.U32.AND P4, PT, R2, R10, PT ;  /* 0x0000000a0200720c */ /* 0x000fe20003f84070 */
[----:B-1----:R-:W-:-:S02]  /*2c50*/  IMAD.MOV.U32 R13, RZ, RZ, R0 ;  /* 0x000000ffff0d7224 */ /* 0x002fc400078e0000 */
[----:B------:R-:W-:Y:S01]  /*2c60*/  @!P0 IMAD.MOV R3, RZ, RZ, -R3 ;  /* 0x000000ffff038224 */ /* 0x000fe200078e0a03 */
[----:B------:R-:W-:Y:S01]  /*2c70*/  ISETP.GE.AND P0, PT, R4, RZ, PT ;  /* 0x000000ff0400720c */ /* 0x000fe20003f06270 */
[----:B------:R-:W-:Y:S01]  /*2c80*/  @!P6 IMAD.MOV R13, RZ, RZ, -R13 ;  /* 0x000000ffff0de224 */ /* 0x000fe200078e0a0d */
[----:B------:R-:W-:Y:S01]  /*2c90*/  ISETP.GT.U32.AND P6, PT, R2, R17, PT ;  /* 0x000000110200720c */ /* 0x000fe20003fc4070 */
[--C-:B------:R-:W-:Y:S01]  /*2ca0*/  @!P5 IMAD.IADD R6, R6, 0x1, -R2.reuse ;  /* 0x000000010606d824 */ /* 0x100fe200078e0a02 */
[----:B------:R0:W-:Y:S01]  /*2cb0*/  STL [R1+0x1b8], R3 ;  /* 0x0001b80301007387 */ /* 0x0001e20000100800 */
[C---:B------:R-:W-:Y:S02]  /*2cc0*/  VIADD R9, R11.reuse, 0x1a0 ;  /* 0x000001a00b097836 */ /* 0x040fe40000000000 */
[C---:B------:R-:W-:Y:S01]  /*2cd0*/  VIADD R8, R11.reuse, 0x19e ;  /* 0x0000019e0b087836 */ /* 0x040fe20000000000 */
[----:B------:R-:W-:Y:S01]  /*2ce0*/  ISETP.GT.U32.AND P5, PT, R2, R6, PT ;  /* 0x000000060200720c */ /* 0x000fe20003fa4070 */
[----:B------:R-:W-:Y:S01]  /*2cf0*/  @!P4 IMAD.IADD R10, R10, 0x1, -R2 ;  /* 0x000000010a0ac824 */ /* 0x000fe200078e0a02 */
[----:B------:R-:W-:Y:S01]  /*2d00*/  IABS R5, R9 ;  /* 0x0000000900057213 */ /* 0x000fe20000000000 */
[----:B------:R-:W-:Y:S01]  /*2d10*/  STL [R1+0x1bc], R13 ;  /* 0x0001bc0d01007387 */ /* 0x000fe20000100800 */
[----:B------:R-:W-:Y:S01]  /*2d20*/  IABS R7, R8 ;  /* 0x0000000800077213 */ /* 0x000fe20000000000 */
[----:B------:R-:W-:Y:S01]  /*2d30*/  VIADD R4, R11, 0x19c ;  /* 0x0000019c0b047836 */ /* 0x000fe20000000000 */
[----:B------:R-:W-:Y:S01]  /*2d40*/  ISETP.GE.AND P4, PT, R8, RZ, PT ;  /* 0x000000ff0800720c */ /* 0x000fe20003f86270 */
[----:B0-----:R-:W-:-:S02]  /*2d50*/  IMAD.MOV.U32 R3, RZ, RZ, R15 ;  /* 0x000000ffff037224 */ /* 0x001fc400078e000f */
[----:B------:R-:W-:Y:S01]  /*2d60*/  @!P6 IMAD.IADD R17, R17, 0x1, -R2 ;  /* 0x000000011111e824 */ /* 0x000fe200078e0a02 */
[----:B------:R-:W-:Y:S01]  /*2d70*/  IABS R0, R4 ;  /* 0x0000000400007213 */ /* 0x000fe20000000000 */
[----:B------:R-:W-:Y:S01]  /*2d80*/  @!P3 IMAD.MOV R3, RZ, RZ, -R3 ;  /* 0x000000ffff03b224 */ /* 0x000fe200078e0a03 */
[----:B------:R-:W-:Y:S01]  /*2d90*/  ISETP.GE.AND P3, PT, R9, RZ, PT ;  /* 0x000000ff0900720c */ /* 0x000fe20003f66270 */
[----:B------:R-:W-:Y:S01]  /*2da0*/  IMAD.HI.U32 R15, R14, R5, RZ ;  /* 0x000000050e0f7227 */ /* 0x000fe200078e00ff */
[----:B------:R-:W-:Y:S02]  /*2db0*/  ISETP.GT.U32.AND P6, PT, R2, R17, PT ;  /* 0x000000110200720c */ /* 0x000fe40003fc4070 */
[----:B------:R0:W-:Y:S01]  /*2dc0*/  STL [R1+0x1c4], R3 ;  /* 0x0001c40301007387 */ /* 0x0001e20000100800 */
[----:B------:R-:W-:-:S04]  /*2dd0*/  IMAD.HI.U32 R8, R14, R7, RZ ;  /* 0x000000070e087227 */ /* 0x000fc800078e00ff */
[----:B------:R-:W-:Y:S02]  /*2de0*/  IMAD.MOV R15, RZ, RZ, -R15 ;  /* 0x000000ffff0f7224 */ /* 0x000fe400078e0a0f */
[----:B------:R-:W-:Y:S02]  /*2df0*/  IMAD.MOV R8, RZ, RZ, -R8 ;  /* 0x000000ffff087224 */ /* 0x000fe400078e0a08 */
[----:B------:R-:W-:Y:S02]  /*2e00*/  @!P5 IMAD.IADD R6, R6, 0x1, -R2 ;  /* 0x000000010606d824 */ /* 0x000fe400078e0a02 */
[----:B0-----:R-:W-:Y:S02]  /*2e10*/  IMAD.MOV.U32 R3, RZ, RZ, R10 ;  /* 0x000000ffff037224 */ /* 0x001fe400078e000a */
[----:B------:R-:W-:Y:S02]  /*2e20*/  IMAD R5, R2, R15, R5 ;  /* 0x0000000f02057224 */ /* 0x000fe400078e0205 */
[----:B------:R-:W-:Y:S01]  /*2e30*/  @!P2 IMAD.MOV R3, RZ, RZ, -R3 ;  /* 0x000000ffff03a224 */ /* 0x000fe200078e0a03 */
[----:B------:R-:W-:Y:S01]  /*2e40*/  ISETP.GE.AND P2, PT, R4, RZ, PT ;  /* 0x000000ff0400720c */ /* 0x000fe20003f46270 */
[C---:B------:R-:W-:Y:S01]  /*2e50*/  IMAD R4, R2.reuse, R8, R7 ;  /* 0x0000000802047224 */ /* 0x040fe200078e0207 */
[----:B------:R-:W-:Y:S01]  /*2e60*/  ISETP.GT.U32.AND P5, PT, R2, R5, PT ;  /* 0x000000050200720c */ /* 0x000fe20003fa4070 */
[----:B------:R-:W-:Y:S01]  /*2e70*/  IMAD.HI.U32 R9, R14, R0, RZ ;  /* 0x000000000e097227 */ /* 0x000fe200078e00ff */
[----:B------:R0:W-:Y:S03]  /*2e80*/  STL [R1+0x1c8], R3 ;  /* 0x0001c80301007387 */ /* 0x0001e60000100800 */
[----:B------:R-:W-:-:S02]  /*2e90*/  IMAD.MOV R9, RZ, RZ, -R9 ;  /* 0x000000ffff097224 */ /* 0x000fc400078e0a09 */
[----:B------:R-:W-:Y:S02]  /*2ea0*/  @!P6 IMAD.IADD R17, R17, 0x1, -R2 ;  /* 0x000000011111e824 */ /* 0x000fe400078e0a02 */
[C---:B------:R-:W-:Y:S02]  /*2eb0*/  IMAD R0, R2.reuse, R9, R0 ;  /* 0x0000000902007224 */ /* 0x040fe400078e0200 */
[----:B------:R-:W-:Y:S02]  /*2ec0*/  VIADD R9, R11, 0x19a ;  /* 0x0000019a0b097836 */ /* 0x000fe40000000000 */
[----:B0-----:R-:W-:Y:S02]  /*2ed0*/  IMAD.MOV.U32 R3, RZ, RZ, R6 ;  /* 0x000000ffff037224 */ /* 0x001fe400078e0006 */
[----:B------:R-:W-:Y:S01]  /*2ee0*/  @!P5 IMAD.IADD R5, R5, 0x1, -R2 ;  /* 0x000000010505d824 */ /* 0x000fe200078e0a02 */
[----:B------:R-:W-:Y:S01]  /*2ef0*/  ISETP.GE.AND P6, PT, R9, RZ, PT ;  /* 0x000000ff0900720c */ /* 0x000fe20003fc6270 */
[----:B------:R-:W-:Y:S01]  /*2f00*/  @!P0 IMAD.MOV R3, RZ, RZ, -R3 ;  /* 0x000000ffff038224 */ /* 0x000fe200078e0a03 */
[C---:B------:R-:W-:Y:S01]  /*2f10*/  ISETP.GT.U32.AND P0, PT, R2.reuse, R4, PT ;  /* 0x000000040200720c */ /* 0x040fe20003f04070 */
[C---:B------:R-:W-:Y:S01]  /*2f20*/  VIADD R6, R11.reuse, 0x198 ;  /* 0x000001980b067836 */ /* 0x040fe20000000000 */
[----:B------:R-:W-:Y:S01]  /*2f30*/  ISETP.GT.U32.AND P5, PT, R2, R5, PT ;  /* 0x000000050200720c */ /* 0x000fe20003fa4070 */
[C---:B------:R-:W-:Y:S01]  /*2f40*/  VIADD R8, R11.reuse, 0x194 ;  /* 0x000001940b087836 */ /* 0x040fe20000000000 */
[----:B------:R0:W-:Y:S01]  /*2f50*/  STL [R1+0x1cc], R3 ;  /* 0x0001cc0301007387 */ /* 0x0001e20000100800 */
[----:B------:R-:W-:Y:S01]  /*2f60*/  IABS R9, R9 ;  /* 0x0000000900097213 */ /* 0x000fe20000000000 */
[----:B------:R-:W-:Y:S01]  /*2f70*/  VIADD R7, R11, 0x196 ;  /* 0x000001960b077836 */ /* 0x000fe20000000000 */
[----:B------:R-:W-:Y:S01]  /*2f80*/  IABS R10, R6 ;  /* 0x00000006000a7213 */ /* 0x000fe20000000000 */
[----:B------:R-:W-:Y:S01]  /*2f90*/  IMAD.HI.U32 R25, R14, R22, RZ ;  /* 0x000000160e197227 */ /* 0x000fe200078e00ff */
[----:B------:R-:W-:-:S02]  /*2fa0*/  IABS R16, R8 ;  /* 0x0000000800107213 */ /* 0x000fc40000000000 */
[----:B------:R-:W-:Y:S01]  /*2fb0*/  IABS R15, R7 ;  /* 0x00000007000f7213 */ /* 0x000fe20000000000 */
[----:B------:R-:W-:-:S04]  /*2fc0*/  IMAD.HI.U32 R18, R14, R10, RZ ;  /* 0x0000000a0e127227 */ /* 0x000fc800078e00ff */
[----:B0-----:R-:W-:Y:S02]  /*2fd0*/  IMAD.MOV.U32 R3, RZ, RZ, R17 ;  /* 0x000000ffff037224 */ /* 0x001fe400078e0011 */
[----:B------:R-:W-:Y:S02]  /*2fe0*/  @!P0 IMAD.IADD R4, R4, 0x1, -R2 ;  /* 0x0000000104048824 */ /* 0x000fe400078e0a02 */
[----:B------:R-:W-:Y:S01]  /*2ff0*/  @!P1 IMAD.MOV R3, RZ, RZ, -R3 ;  /* 0x000000ffff039224 */ /* 0x000fe200078e0a03 */
[----:B------:R-:W-:Y:S01]  /*3000*/  ISETP.GT.U32.AND P1, PT, R2, R0, PT ;  /* 0x000000000200720c */ /* 0x000fe20003f24070 */
[----:B------:R-:W-:Y:S01]  /*3010*/  IMAD.HI.U32 R17, R14, R9, RZ ;  /* 0x000000090e117227 */ /* 0x000fe200078e00ff */
[----:B------:R-:W-:Y:S02]  /*3020*/  ISETP.GT.U32.AND P0, PT, R2, R4, PT ;  /* 0x000000040200720c */ /* 0x000fe40003f04070 */
[----:B------:R0:W-:Y:S01]  /*3030*/  STL [R1+0x1d0], R3 ;  /* 0x0001d00301007387 */ /* 0x0001e20000100800 */
[----:B------:R-:W-:-:S02]  /*3040*/  IMAD.MOV R17, RZ, RZ, -R17 ;  /* 0x000000ffff117224 */ /* 0x000fc400078e0a11 */
[----:B------:R-:W-:Y:S01]  /*3050*/  @!P5 IMAD.IADD R5, R5, 0x1, -R2 ;  /* 0x000000010505d824 */ /* 0x000fe200078e0a02 */
[----:B------:R-:W-:Y:S01]  /*3060*/  ISETP.GE.AND P5, PT, R6, RZ, PT ;  /* 0x000000ff0600720c */ /* 0x000fe20003fa6270 */
[----:B------:R-:W-:Y:S02]  /*3070*/  IMAD R9, R2, R17, R9 ;  /* 0x0000001102097224 */ /* 0x000fe400078e0209 */
[----:B------:R-:W-:Y:S02]  /*3080*/  IMAD.MOV R18, RZ, RZ, -R18 ;  /* 0x000000ffff127224 */ /* 0x000fe400078e0a12 */
[--C-:B------:R-:W-:Y:S02]  /*3090*/  @!P1 IMAD.IADD R0, R0, 0x1, -R2.reuse ;  /* 0x0000000100009824 */ /* 0x100fe400078e0a02 */
[----:B------:R-:W-:Y:S01]  /*30a0*/  @!P0 IMAD.IADD R4, R4, 0x1, -R2 ;  /* 0x0000000104048824 */ /* 0x000fe200078e0a02 */
[C---:B------:R-:W-:Y:S01]  /*30b0*/  ISETP.GT.U32.AND P0, PT, R2.reuse, R9, PT ;  /* 0x000000090200720c */ /* 0x040fe20003f04070 */
[----:B------:R-:W-:Y:S01]  /*30c0*/  IMAD.MOV.U32 R13, RZ, RZ, R5 ;  /* 0x000000ffff0d7224 */ /* 0x000fe200078e0005 */
[----:B------:R-:W-:Y:S01]  /*30d0*/  ISETP.GT.U32.AND P1, PT, R2, R0, PT ;  /* 0x000000000200720c */ /* 0x000fe20003f24070 */
[----:B0-----:R-:W-:-:S02]  /*30e0*/  IMAD.MOV.U32 R3, RZ, RZ, R4 ;  /* 0x000000ffff037224 */ /* 0x001fc400078e0004 */
[----:B------:R-:W-:Y:S02]  /*30f0*/  IMAD R10, R2, R18, R10 ;  /* 0x00000012020a7224 */ /* 0x000fe400078e020a */
[----:B------:R-:W-:-:S04]  /*3100*/  IMAD.HI.U32 R6, R14, R16, RZ ;  /* 0x000000100e067227 */ /* 0x000fc800078e00ff */
[----:B------:R-:W-:Y:S01]  /*3110*/  @!P3 IMAD.MOV R13, RZ, RZ, -R13 ;  /* 0x000000ffff0db224 */ /* 0x000fe200078e0a0d */
[----:B------:R-:W-:Y:S01]  /*3120*/  ISETP.GT.U32.AND P3, PT, R2, R10, PT ;  /* 0x0000000a0200720c */ /* 0x000fe20003f64070 */
[----:B------:R-:W-:Y:S01]  /*3130*/  @!P4 IMAD.MOV R3, RZ, RZ, -R3 ;  /* 0x000000ffff03c224 */ /* 0x000fe200078e0a03 */
[----:B------:R-:W-:Y:S01]  /*3140*/  ISETP.GE.AND P4, PT, R7, RZ, PT ;  /* 0x000000ff0700720c */ /* 0x000fe20003f86270 */
[----:B------:R-:W-:Y:S01]  /*3150*/  IMAD.MOV R6, RZ, RZ, -R6 ;  /* 0x000000ffff067224 */ /* 0x000fe200078e0a06 */
[----:B------:R-:W-:Y:S01]  /*3160*/  STL [R1+0x1d4], R13 ;  /* 0x0001d40d01007387 */ /* 0x000fe20000100800 */
[----:B------:R-:W-:Y:S02]  /*3170*/  @!P1 IMAD.IADD R0, R0, 0x1, -R2 ;  /* 0x0000000100009824 */ /* 0x000fe400078e0a02 */
[----:B------:R-:W-:Y:S01]  /*3180*/  IMAD R4, R2, R6, R16 ;  /* 0x0000000602047224 */ /* 0x000fe200078e0210 */
[----:B------:R0:W-:Y:S01]  /*3190*/  STL [R1+0x1d8], R3 ;  /* 0x0001d80301007387 */ /* 0x0001e20000100800 */
[----:B------:R-:W-:-:S02]  /*31a0*/  @!P0 IMAD.IADD R9, R9, 0x1, -R2 ;  /* 0x0000000109098824 */ /* 0x000fc400078e0a02 */
[C---:B------:R-:W-:Y:S02]  /*31b0*/  VIADD R5, R11.reuse, 0x192 ;  /* 0x000001920b057836 */ /* 0x040fe40000000000 */
[----:B------:R-:W-:Y:S01]  /*31c0*/  @!P3 IMAD.IADD R10, R10, 0x1, -R2 ;  /* 0x000000010a0ab824 */ /* 0x000fe200078e0a02 */
[----:B------:R-:W-:Y:S01]  /*31d0*/  ISETP.GT.U32.AND P0, PT, R2, R9, PT ;  /* 0x000000090200720c */ /* 0x000fe20003f04070 */
[----:B------:R-:W-:Y:S01]  /*31e0*/  VIADD R6, R11, 0x190 ;  /* 0x000001900b067836 */ /* 0x000fe20000000000 */
[----:B------:R-:W-:Y:S01]  /*31f0*/  IABS R17, R5 ;  /* 0x0000000500117213 */ /* 0x000fe20000000000 */
[----:B------:R-:W-:Y:S01]  /*3200*/  IMAD.HI.U32 R19, R14, R15, RZ ;  /* 0x0000000f0e137227 */ /* 0x000fe200078e00ff */
[----:B------:R-:W-:-:S03]  /*3210*/  ISETP.GT.U32.AND P3, PT, R2, R10, PT ;  /* 0x0000000a0200720c */ /* 0x000fc60003f64070 */
[----:B0-----:R-:W-:Y:S01]  /*3220*/  IMAD.MOV.U32 R3, RZ, RZ, R0 ;  /* 0x000000ffff037224 */ /* 0x001fe200078e0000 */
[----:B------:R-:W-:Y:S01]  /*3230*/  IABS R0, R6 ;  /* 0x0000000600007213 */ /* 0x000fe20000000000 */
[----:B------:R-:W-:Y:S02]  /*3240*/  IMAD.MOV R19, RZ, RZ, -R19 ;  /* 0x000000ffff137224 */ /* 0x000fe400078e0a13 */
[----:B------:R-:W-:Y:S01]  /*3250*/  @!P2 IMAD.MOV R3, RZ, RZ, -R3 ;  /* 0x000000ffff03a224 */ /* 0x000fe200078e0a03 */
[----:B------:R-:W-:Y:S01]  /*3260*/  ISETP.GT.U32.AND P2, PT, R2, R4, PT ;  /* 0x000000040200720c */ /* 0x000fe20003f44070 */
[----:B------:R-:W-:Y:S01]  /*3270*/  @!P0 IMAD.IADD R9, R9, 0x1, -R2 ;  /* 0x0000000109098824 */ /* 0x000fe200078e0a02 */
[----:B------:R-:W-:Y:S01]  /*3280*/  ISETP.GE.AND P0, PT, R8, RZ, PT ;  /* 0x000000ff0800720c */ /* 0x000fe20003f06270 */
[----:B------:R-:W-:Y:S01]  /*3290*/  IMAD R15, R2, R19, R15 ;  /* 0x00000013020f7224 */ /* 0x000fe200078e020f */
[----:B------:R0:W-:Y:S01]  /*32a0*/  STL [R1+0x1e0], R3 ;  /* 0x0001e00301007387 */ /* 0x0001e20000100800 */
[----:B------:R-:W-:-:S03]  /*32b0*/  IMAD.HI.U32 R18, R14, R17, RZ ;  /* 0x000000110e127227 */ /* 0x000fc600078e00ff */
[----:B------:R-:W-:Y:S01]  /*32c0*/  ISETP.GT.U32.AND P1, PT, R2, R15, PT ;  /* 0x0000000f0200720c */ /* 0x000fe20003f24070 */
[----:B------:R-:W-:-:S04]  /*32d0*/  IMAD.HI.U32 R8, R14, R0, RZ ;  /* 0x000000000e087227 */ /* 0x000fc800078e00ff */
[--C-:B------:R-:W-:Y:S02]  /*32e0*/  @!P2 IMAD.IADD R4, R4, 0x1, -R2.reuse ;  /* 0x000000010404a824 */ /* 0x100fe400078e0a02 */
[----:B------:R-:W-:Y:S02]  /*32f0*/  @!P3 IMAD.IADD R10, R10, 0x1, -R2 ;  /* 0x000000010a0ab824 */ /* 0x000fe400078e0a02 */
[----:B------:R-:W-:Y:S01]  /*3300*/  IMAD.MOV R18, RZ, RZ, -R18 ;  /* 0x000000ffff127224 */ /* 0x000fe200078e0a12 */
[C---:B------:R-:W-:Y:S01]  /*3310*/  ISETP.GT.U32.AND P2, PT, R2.reuse, R4, PT ;  /* 0x000000040200720c */ /* 0x040fe20003f44070 */
[----:B------:R-:W-:Y:S02]  /*3320*/  IMAD.MOV R8, RZ, RZ, -R8 ;  /* 0x000000ffff087224 */ /* 0x000fe400078e0a08 */
[----:B0-----:R-:W-:Y:S02]  /*3330*/  IMAD.MOV.U32 R3, RZ, RZ, R10 ;  /* 0x000000ffff037224 */ /* 0x001fe400078e000a */
[----:B------:R-:W-:-:S02]  /*3340*/  IMAD R17, R2, R18, R17 ;  /* 0x0000001202117224 */ /* 0x000fc400078e0211 */
[C---:B------:R-:W-:Y:S02]  /*3350*/  IMAD R10, R2.reuse, R8, R0 ;  /* 0x00000008020a7224 */ /* 0x040fe400078e0200 */
[----:B------:R-:W-:Y:S01]  /*3360*/  VIADD R7, R11, 0x18e ;  /* 0x0000018e0b077836 */ /* 0x000fe20000000000 */
[----:B------:R-:W-:Y:S01]  /*3370*/  ISETP.GT.U32.AND P3, PT, R2, R17, PT ;  /* 0x000000110200720c */ /* 0x000fe20003f64070 */
[----:B------:R-:W-:Y:S02]  /*3380*/  IMAD.MOV.U32 R13, RZ, RZ, R9 ;  /* 0x000000ffff0d7224 */ /* 0x000fe400078e0009 */
[--C-:B------:R-:W-:Y:S01]  /*3390*/  @!P2 IMAD.IADD R4, R4, 0x1, -R2.reuse ;  /* 0x000000010404a824 */ /* 0x100fe200078e0a02 */
[C---:B------:R-:W-:Y:S01]  /*33a0*/  ISETP.GT.U32.AND P2, PT, R2.reuse, R10, PT ;  /* 0x0000000a0200720c */ /* 0x040fe20003f44070 */
[----:B------:R-:W-:Y:S01]  /*33b0*/  @!P1 IMAD.IADD R15, R15, 0x1, -R2 ;  /* 0x000000010f0f9824 */ /* 0x000fe200078e0a02 */
[----:B------:R-:W-:Y:S01]  /*33c0*/  IABS R16, R7 ;  /* 0x0000000700107213 */ /* 0x000fe20000000000 */
[----:B------:R-:W-:Y:S01]  /*33d0*/  @!P6 IMAD.MOV R13, RZ, RZ, -R13 ;  /* 0x000000ffff0de224 */ /* 0x000fe200078e0a0d */
[----:B------:R-:W-:Y:S01]  /*33e0*/  ISETP.GE.AND P6, PT, R5, RZ, PT ;  /* 0x000000ff0500720c */ /* 0x000fe20003fc6270 */
[----:B------:R-:W-:Y:S01]  /*33f0*/  @!P5 IMAD.MOV R3, RZ, RZ, -R3 ;  /* 0x000000ffff03d224 */ /* 0x000fe200078e0a03 */
[----:B------:R-:W-:Y:S01]  /*3400*/  ISETP.GT.U32.AND P1, PT, R2, R15, PT ;  /* 0x0000000f0200720c */ /* 0x000fe20003f24070 */
[----:B------:R-:W-:Y:S01]  /*3410*/  VIADD R0, R11, 0x18c ;  /* 0x0000018c0b007836 */ /* 0x000fe20000000000 */
[----:B------:R-:W-:Y:S01]  /*3420*/  STL [R1+0x1e4], R13 ;  /* 0x0001e40d01007387 */ /* 0x000fe20000100800 */
[----:B------:R-:W-:Y:S01]  /*3430*/  IMAD.HI.U32 R9, R14, R16, RZ ;  /* 0x000000100e097227 */ /* 0x000fe200078e00ff */
[----:B------:R-:W-:-:S02]  /*3440*/  ISETP.GE.AND P5, PT, R6, RZ, PT ;  /* 0x000000ff0600720c */ /* 0x000fc40003fa6270 */
[----:B------:R0:W-:Y:S01]  /*3450*/  STL [R1+0x1e8], R3 ;  /* 0x0001e80301007387 */ /* 0x0001e20000100800 */
[--C-:B------:R-:W-:Y:S02]  /*3460*/  @!P3 IMAD.IADD R17, R17, 0x1, -R2.reuse ;  /* 0x000000011111b824 */ /* 0x100fe400078e0a02 */
[----:B------:R-:W-:Y:S02]  /*3470*/  @!P2 IMAD.IADD R10, R10, 0x1, -R2 ;  /* 0x000000010a0aa824 */ /* 0x000fe400078e0a02 */
[----:B------:R-:W-:Y:S01]  /*3480*/  IMAD.MOV R9, RZ, RZ, -R9 ;  /* 0x000000ffff097224 */ /* 0x000fe200078e0a09 */
[C---:B------:R-:W-:Y:S01]  /*3490*/  ISETP.GT.U32.AND P3, PT, R2.reuse, R17, PT ;  /* 0x000000110200720c */ /* 0x040fe20003f64070 */
[----:B------:R-:W-:Y:S01]  /*34a0*/  VIADD R5, R11, 0x18a ;  /* 0x0000018a0b057836 */ /* 0x000fe20000000000 */
[C---:B------:R-:W-:Y:S01]  /*34b0*/  ISETP.GT.U32.AND P2, PT, R2.reuse, R10, PT ;  /* 0x0000000a0200720c */ /* 0x040fe20003f44070 */
[----:B------:R-:W-:Y:S02]  /*34c0*/  IMAD R16, R2, R9, R16 ;  /* 0x0000000902107224 */ /* 0x000fe400078e0210 */
[----:B0-----:R-:W-:Y:S01]  /*34d0*/  IMAD.MOV.U32 R3, RZ, RZ, R4 ;  /* 0x000000ffff037224 */ /* 0x001fe200078e0004 */
[----:B------:R-:W-:Y:S01]  /*34e0*/  IABS R4, R0 ;  /* 0x0000000000047213 */ /* 0x000fe20000000000 */
[----:B------:R-:W-:Y:S01]  /*34f0*/  @!P1 IMAD.IADD R15, R15, 0x1, -R2 ;  /* 0x000000010f0f9824 */ /* 0x000fe200078e0a02 */
[----:B------:R-:W-:Y:S01]  /*3500*/  IABS R6, R5 ;  /* 0x0000000500067213 */ /* 0x000fe20000000000 */
[----:B------:R-:W-:Y:S01]  /*3510*/  @!P0 IMAD.MOV R3, RZ, RZ, -R3 ;  /* 0x000000ffff038224 */ /* 0x000fe200078e0a03 */
[----:B------:R-:W-:Y:S01]  /*3520*/  ISETP.GE.AND P0, PT, R5, RZ, PT ;  /* 0x000000ff0500720c */ /* 0x000fe20003f06270 */
[----:B------:R-:W-:Y:S01]  /*3530*/  IMAD.HI.U32 R9, R14, R4, RZ ;  /* 0x000000040e097227 */ /* 0x000fe200078e00ff */
[----:B------:R-:W-:-:S03]  /*3540*/  ISETP.GE.AND P1, PT, R7, RZ, PT ;  /* 0x000000ff0700720c */ /* 0x000fc60003f26270 */
[----:B------:R-:W-:Y:S02]  /*3550*/  IMAD.MOV R9, RZ, RZ, -R9 ;  /* 0x000000ffff097224 */ /* 0x000fe400078e0a09 */
[----:B------:R-:W-:Y:S02]  /*3560*/  IMAD.MOV.U32 R13, RZ, RZ, R15 ;  /* 0x000000ffff0d7224 */ /* 0x000fe400078e000f */
[----:B------:R-:W-:Y:S02]  /*3570*/  IMAD R4, R2, R9, R4 ;  /* 0x0000000902047224 */ /* 0x000fe400078e0204 */
[----:B------:R-:W-:-:S04]  /*3580*/  IMAD.HI.U32 R5, R14, R6, RZ ;  /* 0x000000060e057227 */ /* 0x000fc800078e00ff */
[----:B------:R-:W-:Y:S01]  /*3590*/  @!P4 IMAD.MOV R13, RZ, RZ, -R13 ;  /* 0x000000ffff0dc224 */ /* 0x000fe200078e0a0d */
[----:B------:R-:W-:Y:S01]  /*35a0*/  ISETP.GE.AND P4, PT, R0, RZ, PT ;  /* 0x000000ff0000720c */ /* 0x000fe20003f86270 */
[--C-:B------:R-:W-:Y:S01]  /*35b0*/  @!P3 IMAD.IADD R17, R17, 0x1, -R2.reuse ;  /* 0x000000011111b824 */ /* 0x100fe200078e0a02 */
[----:B------:R-:W-:Y:S01]  /*35c0*/  ISETP.GT.U32.AND P3, PT, R2, R16, PT ;  /* 0x000000100200720c */ /* 0x000fe20003f64070 */
[----:B------:R-:W-:Y:S01]  /*35d0*/  @!P2 IMAD.IADD R10, R10, 0x1, -R2 ;  /* 0x000000010a0aa824 */ /* 0x000fe200078e0a02 */
[C---:B------:R-:W-:Y:S01]  /*35e0*/  ISETP.GT.U32.AND P2, PT, R2.reuse, R4, PT ;  /* 0x000000040200720c */ /* 0x040fe20003f44070 */
[----:B------:R-:W-:Y:S01]  /*35f0*/  IMAD.MOV R5, RZ, RZ, -R5 ;  /* 0x000000ffff057224 */ /* 0x000fe200078e0a05 */
[----:B------:R0:W-:Y:S01]  /*3600*/  STL [R1+0x1ec], R13 ;  /* 0x0001ec0d01007387 */ /* 0x0001e20000100800 */
[C---:B------:R-:W-:Y:S02]  /*3610*/  VIADD R0, R11.reuse, 0x188 ;  /* 0x000001880b007836 */ /* 0x040fe40000000000 */
[----:B------:R-:W-:Y:S01]  /*3620*/  IMAD R6, R2, R5, R6 ;  /* 0x0000000502067224 */ /* 0x000fe200078e0206 */
[----:B------:R1:W-:Y:S01]  /*3630*/  STL [R1+0x1f0], R3 ;  /* 0x0001f00301007387 */ /* 0x0003e20000100800 */
[C---:B------:R-:W-:Y:S01]  /*3640*/  VIADD R8, R11.reuse, 0x186 ;  /* 0x000001860b087836 */ /* 0x040fe20000000000 */
[----:B------:R-:W-:Y:S01]  /*3650*/  IABS R7, R0 ;  /* 0x0000000000077213 */ /* 0x000fe20000000000 */
[----:B------:R-:W-:-:S02]  /*3660*/  VIADD R18, R11, 0x17e ;  /* 0x0000017e0b127836 */ /* 0x000fc40000000000 */
[--C-:B------:R-:W-:Y:S01]  /*3670*/  @!P3 IMAD.IADD R16, R16, 0x1, -R2.reuse ;  /* 0x000000011010b824 */ /* 0x100fe200078e0a02 */
[----:B------:R-:W-:Y:S01]  /*3680*/  IABS R15, R8 ;  /* 0x00000008000f7213 */ /* 0x000fe20000000000 */
[----:B0-----:R-:W-:Y:S02]  /*3690*/  IMAD.MOV.U32 R13, RZ, RZ, R17 ;  /* 0x000000ffff0d7224 */ /* 0x001fe400078e0011 */
[----:B------:R-:W-:Y:S01]  /*36a0*/  @!P2 IMAD.IADD R4, R4, 0x1, -R2 ;  /* 0x000000010404a824 */ /* 0x000fe200078e0a02 */
[C---:B------:R-:W-:Y:S01]  /*36b0*/  ISETP.GT.U32.AND P3, PT, R2.reuse, R16, PT ;  /* 0x000000100200720c */ /* 0x040fe20003f64070 */
[----:B------:R-:W-:Y:S01]  /*36c0*/  @!P6 IMAD.MOV R13, RZ, RZ, -R13 ;  /* 0x000000ffff0de224 */ /* 0x000fe200078e0a0d */
[----:B------:R-:W-:Y:S01]  /*36d0*/  ISETP.GT.U32.AND P6, PT, R2, R6, PT ;  /* 0x000000060200720c */ /* 0x000fe20003fc4070 */
[----:B------:R-:W-:Y:S01]  /*36e0*/  IMAD.HI.U32 R9, R14, R7, RZ ;  /* 0x000000070e097227 */ /* 0x000fe200078e00ff */
[----:B------:R-:W-:Y:S02]  /*36f0*/  ISETP.GT.U32.AND P2, PT, R2, R4, PT ;  /* 0x000000040200720c */ /* 0x000fe40003f44070 */
[----:B------:R-:W-:Y:S01]  /*3700*/  STL [R1+0x1f4], R13 ;  /* 0x0001f40d01007387 */ /* 0x000fe20000100800 */
[----:B-1----:R-:W-:Y:S01]  /*3710*/  IMAD.MOV.U32 R3, RZ, RZ, R10 ;  /* 0x000000ffff037224 */ /* 0x002fe200078e000a */
[----:B------:R-:W-:Y:S01]  /*3720*/  IABS R10, R18 ;  /* 0x00000012000a7213 */ /* 0x000fe20000000000 */
[----:B------:R-:W-:-:S02]  /*3730*/  IMAD.MOV R9, RZ, RZ, -R9 ;  /* 0x000000ffff097224 */ /* 0x000fc400078e0a09 */
[----:B------:R-:W-:Y:S01]  /*3740*/  @!P5 IMAD.MOV R3, RZ, RZ, -R3 ;  /* 0x000000ffff03d224 */ /* 0x000fe200078e0a03 */
[----:B------:R-:W-:Y:S01]  /*3750*/  ISETP.GE.AND P5, PT, R0, RZ, PT ;  /* 0x000000ff0000720c */ /* 0x000fe20003fa6270 */
[----:B------:R-:W-:Y:S02]  /*3760*/  IMAD R0, R2, R9, R7 ;  /* 0x0000000902007224 */ /* 0x000fe400078e0207 */
[----:B------:R-:W-:Y:S01]  /*3770*/  VIADD R9, R11, 0x184 ;  /* 0x000001840b097836 */ /* 0x000fe20000000000 */
[----:B------:R0:W-:Y:S01]  /*3780*/  STL [R1+0x1f8], R3 ;  /* 0x0001f80301007387 */ /* 0x0001e20000100800 */
[----:B------:R-:W-:Y:S02]  /*3790*/  @!P6 IMAD.IADD R6, R6, 0x1, -R2 ;  /* 0x000000010606e824 */ /* 0x000fe400078e0a02 */
[----:B------:R-:W-:Y:S01]  /*37a0*/  IMAD.HI.U32 R5, R14, R15, RZ ;  /* 0x0000000f0e057227 */ /* 0x000fe200078e00ff */
[----:B------:R-:W-:Y:S02]  /*37b0*/  IABS R17, R9 ;  /* 0x0000000900117213 */ /* 0x000fe40000000000 */
[----:B------:R-:W-:Y:S01]  /*37c0*/  ISETP.GT.U32.AND P6, PT, R2, R6, PT ;  /* 0x000000060200720c */ /* 0x000fe20003fc4070 */
[----:B------:R-:W-:-:S02]  /*37d0*/  IMAD.MOV R5, RZ, RZ, -R5 ;  /* 0x000000ffff057224 */ /* 0x000fc400078e0a05 */
[--C-:B------:R-:W-:Y:S01]  /*37e0*/  @!P3 IMAD.IADD R16, R16, 0x1, -R2.reuse ;  /* 0x000000011010b824 */ /* 0x100fe200078e0a02 */
[----:B------:R-:W-:Y:S01]  /*37f0*/  ISETP.GE.AND P3, PT, R8, RZ, PT ;  /* 0x000000ff0800720c */ /* 0x000fe20003f66270 */
[----:B------:R-:W-:Y:S01]  /*3800*/  @!P2 IMAD.IADD R4, R4, 0x1, -R2 ;  /* 0x000000010404a824 */ /* 0x000fe200078e0a02 */
[C---:B------:R-:W-:Y:S01]  /*3810*/  ISETP.GT.U32.AND P2, PT, R2.reuse, R0, PT ;  /* 0x000000000200720c */ /* 0x040fe20003f44070 */
[----:B------:R-:W-:Y:S02]  /*3820*/  IMAD R15, R2, R5, R15 ;  /* 0x00000005020f7224 */ /* 0x000fe400078e020f */
[----:B------:R-:W-:Y:S02]  /*3830*/  VIADD R5, R11, 0x182 ;  /* 0x000001820b057836 */ /* 0x000fe40000000000 */
[----:B------:R-:W-:-:S03]  /*3840*/  IMAD.HI.U32 R8, R14, R17, RZ ;  /* 0x000000110e087227 */ /* 0x000fc600078e00ff */
[----:B------:R-:W-:Y:S01]  /*3850*/  IABS R24, R5 ;  /* 0x0000000500187213 */ /* 0x000fe20000000000 */
[----:B------:R-:W-:Y:S02]  /*3860*/  IMAD.MOV R8, RZ, RZ, -R8 ;  /* 0x000000ffff087224 */ /* 0x000fe400078e0a08 */
[----:B------:R-:W-:Y:S01]  /*3870*/  @!P6 IMAD.IADD R6, R6, 0x1, -R2 ;  /* 0x000000010606e824 */ /* 0x000fe200078e0a02 */
[C---:B------:R-:W-:Y:S01]  /*3880*/  ISETP.GT.U32.AND P6, PT, R2.reuse, R15, PT ;  /* 0x0000000f0200720c */ /* 0x040fe20003fc4070 */
[----:B------:R-:W-:Y:S02]  /*3890*/  IMAD R17, R2, R8, R17 ;  /* 0x0000000802117224 */ /* 0x000fe400078e0211 */
[----:B------:R-:W-:-:S04]  /*38a0*/  IMAD.HI.U32 R23, R14, R24, RZ ;  /* 0x000000180e177227 */ /* 0x000fc800078e00ff */
[----:B------:R-:W-:Y:S01]  /*38b0*/  @!P2 IMAD.IADD R0, R0, 0x1, -R2 ;  /* 0x000000010000a824 */ /* 0x000fe200078e0a02 */
[C---:B------:R-:W-:Y:S01]  /*38c0*/  ISETP.GT.U32.AND P2, PT, R2.reuse, R17, PT ;  /* 0x000000110200720c */ /* 0x040fe20003f44070 */
[----:B------:R-:W-:Y:S02]  /*38d0*/  IMAD.MOV R23, RZ, RZ, -R23 ;  /* 0x000000ffff177224 */ /* 0x000fe400078e0a17 */
[----:B0-----:R-:W-:Y:S02]  /*38e0*/  IMAD.MOV.U32 R3, RZ, RZ, R16 ;  /* 0x000000ffff037224 */ /* 0x001fe400078e0010 */
[C---:B------:R-:W-:Y:S02]  /*38f0*/  IMAD R23, R2.reuse, R23, R24 ;  /* 0x0000001702177224 */ /* 0x040fe400078e0218 */
[----:B------:R-:W-:Y:S02]  /*3900*/  @!P1 IMAD.MOV R3, RZ, RZ, -R3 ;  /* 0x000000ffff039224 */ /* 0x000fe400078e0a03 */
[--C-:B------:R-:W-:Y:S01]  /*3910*/  @!P6 IMAD.IADD R15, R15, 0x1, -R2.reuse ;  /* 0x000000010f0fe824 */ /* 0x100fe200078e0a02 */
[C---:B------:R-:W-:Y:S01]  /*3920*/  ISETP.GT.U32.AND P6, PT, R2.reuse, R23, PT ;  /* 0x000000170200720c */ /* 0x040fe20003fc4070 */
[----:B------:R-:W-:Y:S01]  /*3930*/  VIADD R19, R11, 0x17c ;  /* 0x0000017c0b137836 */ /* 0x000fe20000000000 */
[----:B------:R0:W-:Y:S01]  /*3940*/  STL [R1+0x1fc], R3 ;  /* 0x0001fc0301007387 */ /* 0x0001e20000100800 */
[----:B------:R-:W-:Y:S01]  /*3950*/  @!P2 IMAD.IADD R17, R17, 0x1, -R2 ;  /* 0x000000011111a824 */ /* 0x000fe200078e0a02 */
[----:B------:R-:W-:Y:S01]  /*3960*/  ISETP.GT.U32.AND P2, PT, R2, R0, PT ;  /* 0x000000000200720c */ /* 0x000fe20003f44070 */
[----:B------:R-:W-:Y:S01]  /*3970*/  IMAD.HI.U32 R20, R14, R10, RZ ;  /* 0x0000000a0e147227 */ /* 0x000fe200078e00ff */
[----:B------:R-:W-:-:S02]  /*3980*/  IABS R7, R19 ;  /* 0x0000001300077213 */ /* 0x000fc40000000000 */
[C---:B------:R-:W-:Y:S01]  /*3990*/  ISETP.GT.U32.AND P1, PT, R2.reuse, R15, PT ;  /* 0x0000000f0200720c */ /* 0x040fe20003f24070 */
[----:B------:R-:W-:Y:S02]  /*39a0*/  IMAD.MOV R25, RZ, RZ, -R25 ;  /* 0x000000ffff197224 */ /* 0x000fe400078e0a19 */
[----:B------:R-:W-:Y:S02]  /*39b0*/  IMAD.MOV R20, RZ, RZ, -R20 ;  /* 0x000000ffff147224 */ /* 0x000fe400078e0a14 */
[----:B0-----:R-:W-:Y:S02]  /*39c0*/  IMAD.MOV.U32 R3, RZ, RZ, R4 ;  /* 0x000000ffff037224 */ /* 0x001fe400078e0004 */
[C---:B------:R-:W-:Y:S02]  /*39d0*/  IMAD R22, R2.reuse, R25, R22 ;  /* 0x0000001902167224 */ /* 0x040fe400078e0216 */
[----:B------:R-:W-:Y:S02]  /*39e0*/  @!P4 IMAD.MOV R3, RZ, RZ, -R3 ;  /* 0x000000ffff03c224 */ /* 0x000fe400078e0a03 */
[----:B------:R-:W-:-:S02]  /*39f0*/  IMAD R10, R2, R20, R10 ;  /* 0x00000014020a7224 */ /* 0x000fc400078e020a */
[--C-:B------:R-:W-:Y:S01]  /*3a00*/  @!P6 IMAD.IADD R23, R23, 0x1, -R2.reuse ;  /* 0x000000011717e824 */ /* 0x100fe200078e0a02 */
[----:B------:R0:W-:Y:S01]  /*3a10*/  STL [R1+0x200], R3 ;  /* 0x0002000301007387 */ /* 0x0001e20000100800 */
[----:B------:R-:W-:Y:S01]  /*3a20*/  ISETP.GT.U32.AND P6, PT, R2, R17, PT ;  /* 0x000000110200720c */ /* 0x000fe20003fc4070 */
[----:B------:R-:W-:Y:S02]  /*3a30*/  IMAD.HI.U32 R8, R14, R7, RZ ;  /* 0x000000070e087227 */ /* 0x000fe400078e00ff */
[----:B------:R-:W-:Y:S02]  /*3a40*/  ISETP.GT.U32.AND P4, PT, R2, R23, PT ;  /* 0x000000170200720c */ /* 0x000fe40003f84070 */
[----:B------:R-:W-:Y:S01]  /*3a50*/  @!P2 IMAD.IADD R0, R0, 0x1, -R2 ;  /* 0x000000010000a824 */ /* 0x000fe200078e0a02 */
[----:B------:R-:W-:Y:S01]  /*3a60*/  ISETP.GT.U32.AND P2, PT, R2, R10, PT ;  /* 0x0000000a0200720c */ /* 0x000fe20003f44070 */
[----:B------:R-:W-:Y:S02]  /*3a70*/  IMAD.MOV R8, RZ, RZ, -R8 ;  /* 0x000000ffff087224 */ /* 0x000fe400078e0a08 */
[----:B0-----:R-:W-:-:S02]  /*3a80*/  IMAD.MOV.U32 R3, RZ, RZ, R6 ;  /* 0x000000ffff037224 */ /* 0x001fc400078e0006 */
[C---:B------:R-:W-:Y:S02]  /*3a90*/  VIADD R20, R11.reuse, 0x17a ;  /* 0x0000017a0b147836 */ /* 0x040fe40000000000 */
[----:B------:R-:W-:Y:S01]  /*3aa0*/  @!P0 IMAD.MOV R3, RZ, RZ, -R3 ;  /* 0x000000ffff038224 */ /* 0x000fe200078e0a03 */
[C---:B------:R-:W-:Y:S01]  /*3ab0*/  ISETP.GT.U32.AND P0, PT, R2.reuse, R22, PT ;  /* 0x000000160200720c */ /* 0x040fe20003f04070 */
[C---:B------:R-:W-:Y:S01]  /*3ac0*/  IMAD R7, R2.reuse, R8, R7 ;  /* 0x0000000802077224 */ /* 0x040fe200078e0207 */
[----:B------:R-:W-:Y:S01]  /*3ad0*/  IABS R8, R20 ;  /* 0x0000001400087213 */ /* 0x000fe20000000000 */
[----:B------:R-:W-:Y:S01]  /*3ae0*/  VIADD R16, R11, 0x178 ;  /* 0x000001780b107836 */ /* 0x000fe20000000000 */
[----:B------:R0:W-:Y:S01]  /*3af0*/  STL [R1+0x204], R3 ;  /* 0x0002040301007387 */ /* 0x0001e20000100800 */
[--C-:B------:R-:W-:Y:S01]  /*3b00*/  @!P1 IMAD.IADD R15, R15, 0x1, -R2.reuse ;  /* 0x000000010f0f9824 */ /* 0x100fe200078e0a02 */
[----:B------:R-:W-:Y:S01]  /*3b10*/  ISETP.GE.AND P1, PT, R9, RZ, PT ;  /* 0x000000ff0900720c */ /* 0x000fe20003f26270 */
[----:B------:R-:W-:Y:S01]  /*3b20*/  @!P6 IMAD.IADD R17, R17, 0x1, -R2 ;  /* 0x000000011111e824 */ /* 0x000fe200078e0a02 */
[----:B------:R-:W-:Y:S01]  /*3b30*/  ISETP.GT.U32.AND P6, PT, R2, R7, PT ;  /* 0x000000070200720c */ /* 0x000fe20003fc4070 */
[----:B------:R-:W-:Y:S01]  /*3b40*/  IMAD.MOV.U32 R13, RZ, RZ, R0 ;  /* 0x000000ffff0d7224 */ /* 0x000fe200078e0000 */
[----:B------:R-:W-:Y:S01]  /*3b50*/  IABS R4, R16 ;  /* 0x0000001000047213 */ /* 0x000fe20000000000 */
[----:B------:R-:W-:-:S04]  /*3b60*/  IMAD.HI.U32 R6, R14, R8, RZ ;  /* 0x000000080e067227 */ /* 0x000fc800078e00ff */
[--C-:B------:R-:W-:Y:S01]  /*3b70*/  @!P0 IMAD.IADD R22, R22, 0x1, -R2.reuse ;  /* 0x0000000116168824 */ /* 0x100fe200078e0a02 */
[----:B------:R-:W-:Y:S01]  /*3b80*/  ISETP.GE.AND P0, PT, R21, RZ, PT ;  /* 0x000000ff1500720c */ /* 0x000fe20003f06270 */
[--C-:B------:R-:W-:Y:S01]  /*3b90*/  @!P2 IMAD.IADD R10, R10, 0x1, -R2.reuse ;  /* 0x000000010a0aa824 */ /* 0x100fe200078e0a02 */
[----:B------:R-:W-:Y:S01]  /*3ba0*/  ISETP.GE.AND P2, PT, R18, RZ, PT ;  /* 0x000000ff1200720c */ /* 0x000fe20003f46270 */
[----:B0-----:R-:W-:Y:S02]  /*3bb0*/  IMAD.MOV.U32 R3, RZ, RZ, R15 ;  /* 0x000000ffff037224 */ /* 0x001fe400078e000f */
[----:B------:R-:W-:Y:S01]  /*3bc0*/  @!P4 IMAD.IADD R23, R23, 0x1, -R2 ;  /* 0x000000011717c824 */ /* 0x000fe200078e0a02 */
[----:B------:R-:W-:Y:S01]  /*3bd0*/  ISETP.GE.AND P4, PT, R5, RZ, PT ;  /* 0x000000ff0500720c */ /* 0x000fe20003f86270 */
[----:B------:R-:W-:Y:S01]  /*3be0*/  @!P5 IMAD.MOV R13, RZ, RZ, -R13 ;  /* 0x000000ffff0dd224 */ /* 0x000fe200078e0a0d */
[----:B------:R-:W-:Y:S01]  /*3bf0*/  ISETP.GT.U32.AND P5, PT, R2, R22, PT ;  /* 0x000000160200720c */ /* 0x000fe20003fa4070 */
[----:B------:R-:W-:-:S03]  /*3c00*/  IMAD.HI.U32 R9, R14, R4, RZ ;  /* 0x000000040e097227 */ /* 0x000fc600078e00ff */
[----:B------:R-:W-:Y:S01]  /*3c10*/  STL [R1+0x208], R13 ;  /* 0x0002080d01007387 */ /* 0x000fe20000100800 */
[----:B------:R-:W-:Y:S02]  /*3c20*/  IMAD.MOV R6, RZ, RZ, -R6 ;  /* 0x000000ffff067224 */ /* 0x000fe400078e0a06 */
[----:B------:R-:W-:Y:S01]  /*3c30*/  @!P3 IMAD.MOV R3, RZ, RZ, -R3 ;  /* 0x000000ffff03b224 */ /* 0x000fe200078e0a03 */
[C---:B------:R-:W-:Y:S01]  /*3c40*/  ISETP.GT.U32.AND P3, PT, R2.reuse, R10, PT ;  /* 0x0000000a0200720c */ /* 0x040fe20003f64070 */
[----:B------:R-:W-:Y:S02]  /*3c50*/  IMAD.MOV R9, RZ, RZ, -R9 ;  /* 0x000000ffff097224 */ /* 0x000fe400078e0a09 */
[----:B------:R-:W-:Y:S01]  /*3c60*/  IMAD R6, R2, R6, R8 ;  /* 0x0000000602067224 */ /* 0x000fe200078e0208 */
[----:B------:R0:W-:Y:S01]  /*3c70*/  STL [R1+0x210], R3 ;  /* 0x0002100301007387 */ /* 0x0001e20000100800 */
[----:B------:R-:W-:Y:S02]  /*3c80*/  IMAD.MOV.U32 R8, RZ, RZ, R17 ;  /* 0x000000ffff087224 */ /* 0x000fe400078e0011 */
[----:B------:R-:W-:-:S02]  /*3c90*/  @!P6 IMAD.IADD R7, R7, 0x1, -R2 ;  /* 0x000000010707e824 */ /* 0x000fc400078e0a02 */
[C---:B------:R-:W-:Y:S02]  /*3ca0*/  IMAD R4, R2.reuse, R9, R4 ;  /* 0x0000000902047224 */ /* 0x040fe400078e0204 */
[----:B------:R-:W-:Y:S01]  /*3cb0*/  @!P1 IMAD.MOV R8, RZ, RZ, -R8 ;  /* 0x000000ffff089224 */ /* 0x000fe200078e0a08 */
[C---:B------:R-:W-:Y:S01]  /*3cc0*/  ISETP.GT.U32.AND P6, PT, R2.reuse, R7, PT ;  /* 0x000000070200720c */ /* 0x040fe20003fc4070 */
[----:B------:R-:W-:Y:S01]  /*3cd0*/  VIADD R0, R11, 0x176 ;  /* 0x000001760b007836 */ /* 0x000fe20000000000 */
[----:B------:R-:W-:Y:S01]  /*3ce0*/  ISETP.GT.U32.AND P1, PT, R2, R6, PT ;  /* 0x000000060200720c */ /* 0x000fe20003f24070 */
[----:B0-----:R-:W-:Y:S01]  /*3cf0*/  IMAD.MOV.U32 R3, RZ, RZ, R23 ;  /* 0x000000ffff037224 */ /* 0x001fe200078e0017 */
[----:B------:R0:W-:Y:S01]  /*3d00*/  STL [R1+0x214], R8 ;  /* 0x0002140801007387 */ /* 0x0001e20000100800 */
[--C-:B------:R-:W-:Y:S01]  /*3d10*/  @!P5 IMAD.IADD R22, R22, 0x1, -R2.reuse ;  /* 0x000000011616d824 */ /* 0x100fe200078e0a02 */
[----:B------:R-:W-:Y:S01]  /*3d20*/  ISETP.GT.U32.AND P5, PT, R2, R4, PT ;  /* 0x000000040200720c */ /* 0x000fe20003fa4070 */
[----:B------:R-:W-:Y:S01]  /*3d30*/  @!P4 IMAD.MOV R3, RZ, RZ, -R3 ;  /* 0x000000ffff03c224 */ /* 0x000fe200078e0a03 */
[----:B------:R-:W-:Y:S01]  /*3d40*/  ISETP.GE.AND P4, PT, R19, RZ, PT ;  /* 0x000000ff1300720c */ /* 0x000fe20003f86270 */
[----:B------:R-:W-:Y:S01]  /*3d50*/  @!P3 IMAD.IADD R10, R10, 0x1, -R2 ;  /* 0x000000010a0ab824 */ /* 0x000fe200078e0a02 */
[----:B------:R-:W-:Y:S01]  /*3d60*/  ISETP.GE.AND P3, PT, R20, RZ, PT ;  /* 0x000000ff1400720c */ /* 0x000fe20003f66270 */
[----:B------:R-:W-:Y:S01]  /*3d70*/  IMAD.MOV.U32 R13, RZ, RZ, R22 ;  /* 0x000000ffff0d7224 */ /* 0x000fe200078e0016 */
[----:B------:R1:W-:Y:S01]  /*3d80*/  STL [R1+0x218], R3 ;  /* 0x0002180301007387 */ /* 0x0003e20000100800 */
[----:B------:R-:W-:Y:S01]  /*3d90*/  VIADD R5, R11, 0x174 ;  /* 0x000001740b057836 */ /* 0x000fe20000000000 */
[----:B0-----:R-:W-:Y:S01]  /*3da0*/  IABS R8, R0 ;  /* 0x0000000000087213 */ /* 0x001fe20000000000 */
[----:B------:R-:W-:-:S02]  /*3db0*/  @!P0 IMAD.MOV R13, RZ, RZ, -R13 ;  /* 0x000000ffff0d8224 */ /* 0x000fc400078e0a0d */
[----:B------:R-:W-:Y:S01]  /*3dc0*/  @!P6 IMAD.IADD R7, R7, 0x1, -R2 ;  /* 0x000000010707e824 */ /* 0x000fe200078e0a02 */
[----:B------:R-:W-:Y:S01]  /*3dd0*/  IABS R19, R5 ;  /* 0x0000000500137213 */ /* 0x000fe20000000000 */
[----:B------:R-:W-:Y:S01]  /*3de0*/  IMAD.HI.U32 R9, R14, R8, RZ ;  /* 0x000000080e097227 */ /* 0x000fe200078e00ff */
[----:B------:R-:W-:Y:S01]  /*3df0*/  STL [R1+0x220], R13 ;  /* 0x0002200d01007387 */ /* 0x000fe20000100800 */
[----:B------:R-:W-:Y:S02]  /*3e00*/  ISETP.GE.AND P6, PT, R16, RZ, PT ;  /* 0x000000ff1000720c */ /* 0x000fe40003fc6270 */
[----:B-1----:R-:W-:Y:S02]  /*3e10*/  IMAD.MOV.U32 R3, RZ, RZ, R10 ;  /* 0x000000ffff037224 */ /* 0x002fe400078e000a */
[--C-:B------:R-:W-:Y:S01]  /*3e20*/  @!P1 IMAD.IADD R6, R6, 0x1, -R2.reuse ;  /* 0x0000000106069824 */ /* 0x100fe200078e0a02 */
[----:B------:R-:W-:Y:S01]  /*3e30*/  ISETP.GE.AND P1, PT, R0, RZ, PT ;  /* 0x000000ff0000720c */ /* 0x000fe20003f26270 */
[----:B------:R-:W-:Y:S01]  /*3e40*/  @!P2 IMAD.MOV R3, RZ, RZ, -R3 ;  /* 0x000000ffff03a224 */ /* 0x000fe200078e0a03 */
[----:B------:R-:W-:Y:S01]  /*3e50*/  ISETP.GE.AND P2, PT, R5, RZ, PT ;  /* 0x000000ff0500720c */ /* 0x000fe20003f46270 */
[----:B------:R-:W-:Y:S01]  /*3e60*/  IMAD.MOV R9, RZ, RZ, -R9 ;  /* 0x000000ffff097224 */ /* 0x000fe200078e0a09 */
[----:B------:R-:W-:Y:S01]  /*3e70*/  ISETP.GT.U32.AND P0, PT, R2, R6, PT ;  /* 0x000000060200720c */ /* 0x000fe20003f04070 */
[----:B------:R-:W-:Y:S01]  /*3e80*/  @!P5 IMAD.IADD R4, R4, 0x1, -R2 ;  /* 0x000000010404d824 */ /* 0x000fe200078e0a02 */
[----:B------:R0:W-:Y:S01]  /*3e90*/  STL [R1+0x230], R3 ;  /* 0x0002300301007387 */ /* 0x0001e20000100800 */
[----:B------:R-:W-:-:S02]  /*3ea0*/  IMAD R16, R2, R9, R8 ;  /* 0x0000000902107224 */ /* 0x000fc400078e0208 */
[----:B------:R-:W-:Y:S01]  /*3eb0*/  IMAD.HI.U32 R0, R14, R19, RZ ;  /* 0x000000130e007227 */ /* 0x000fe200078e00ff */
[----:B------:R-:W-:-:S03]  /*3ec0*/  ISETP.GT.U32.AND P5, PT, R2, R4, PT ;  /* 0x000000040200720c */ /* 0x000fc60003fa4070 */
[----:B------:R-:W-:Y:S02]  /*3ed0*/  IMAD.MOV R0, RZ, RZ, -R0 ;  /* 0x000000ffff007224 */ /* 0x000fe400078e0a00 */
[----:B------:R-:W-:Y:S02]  /*3ee0*/  VIADD R17, R11, 0x172 ;  /* 0x000001720b117836 */ /* 0x000fe40000000000 */
[----:B0-----:R-:W-:Y:S02]  /*3ef0*/  IMAD.MOV.U32 R3, RZ, RZ, R7 ;  /* 0x000000ffff037224 */ /* 0x001fe400078e0007 */
[C---:B------:R-:W-:Y:S02]  /*3f00*/  IMAD R19, R2.reuse, R0, R19 ;  /* 0x0000000002137224 */ /* 0x040fe400078e0213 */
[----:B------:R-:W-:Y:S01]  /*3f10*/  @!P4 IMAD.MOV R3, RZ, RZ, -R3 ;  /* 0x000000ffff03c224 */ /* 0x000fe200078e0a03 */
[----:B------:R-:W-:Y:S01]  /*3f20*/  ISETP.GT.U32.AND P4, PT, R2, R16, PT ;  /* 0x000000100200720c */ /* 0x000fe20003f84070 */
[--C-:B------:R-:W-:Y:S01]  /*3f30*/  @!P0 IMAD.IADD R6, R6, 0x1, -R2.reuse ;  /* 0x0000000106068824 */ /* 0x100fe200078e0a02 */
[----:B------:R-:W-:Y:S01]  /*3f40*/  ISETP.GE.AND P0, PT, R17, RZ, PT ;  /* 0x000000ff1100720c */ /* 0x000fe20003f06270 */
[----:B------:R-:W-:Y:S01]  /*3f50*/  @!P5 IMAD.IADD R4, R4, 0x1, -R2 ;  /* 0x000000010404d824 */ /* 0x000fe200078e0a02 */
[----:B------:R0:W-:Y:S01]  /*3f60*/  STL [R1+0x298], R3 ;  /* 0x0002980301007387 */ /* 0x0001e20000100800 */
[----:B------:R-:W-:Y:S01]  /*3f70*/  ISETP.GT.U32.AND P5, PT, R2, R19, PT ;  /* 0x000000130200720c */ /* 0x000fe20003fa4070 */
[C---:B------:R-:W-:Y:S01]  /*3f80*/  VIADD R0, R11.reuse, 0x16e ;  /* 0x0000016e0b007836 */ /* 0x040fe20000000000 */
[----:B------:R-:W-:Y:S01]  /*3f90*/  IABS R17, R17 ;  /* 0x0000001100117213 */ /* 0x000fe20000000000 */
[----:B------:R-:W-:-:S02]  /*3fa0*/  VIADD R5, R11, 0x170 ;  /* 0x000001700b057836 */ /* 0x000fc40000000000 */
[----:B------:R-:W-:Y:S01]  /*3fb0*/  VIADD R8, R11, 0x168 ;  /* 0x000001680b087836 */ /* 0x000fe20000000000 */
[----:B------:R-:W-:Y:S01]  /*3fc0*/  IABS R9, R0 ;  /* 0x0000000000097213 */ /* 0x000fe20000000000 */
[----:B------:R-:W-:Y:S01]  /*3fd0*/  IMAD.HI.U32 R7, R14, R17, RZ ;  /* 0x000000110e077227 */ /* 0x000fe200078e00ff */
[----:B------:R-:W-:Y:S02]  /*3fe0*/  IABS R10, R5 ;  /* 0x00000005000a7213 */ /* 0x000fe40000000000 */
[----:B------:R-:W-:Y:S01]  /*3ff0*/  IABS R15, R8 ;  /* 0x00000008000f7213 */ /* 0x000fe20000000000 */
[----:B0-----:R-:W-:Y:S02]  /*4000*/  IMAD.MOV.U32 R3, RZ, RZ, R6 ;  /* 0x000000ffff037224 */ /* 0x001fe400078e0006 */
[----:B------:R-:W-:Y:S01]  /*4010*/  @!P4 IMAD.IADD R16, R16, 0x1, -R2 ;  /* 0x000000011010c824 */ /* 0x000fe200078e0a02 */
[----:B------:R-:W-:Y:S01]  /*4020*/  ISETP.GE.AND P4, PT, R5, RZ, PT ;  /* 0x000000ff0500720c */ /* 0x000fe20003f86270 */
[----:B------:R-:W-:-:S02]  /*4030*/  @!P3 IMAD.MOV R3, RZ, RZ, -R3 ;  /* 0x000000ffff03b224 */ /* 0x000fc400078e0a03 */
[----:B------:R-:W-:Y:S01]  /*4040*/  IMAD.MOV R7, RZ, RZ, -R7 ;  /* 0x000000ffff077224 */ /* 0x000fe200078e0a07 */
[C---:B------:R-:W-:Y:S01]  /*4050*/  ISETP.GT.U32.AND P3, PT, R2.reuse, R16, PT ;  /* 0x000000100200720c */ /* 0x040fe20003f64070 */
[----:B------:R-:W-:Y:S01]  /*4060*/  @!P5 IMAD.IADD R19, R19, 0x1, -R2 ;  /* 0x000000011313d824 */ /* 0x000fe200078e0a02 */
[----:B------:R0:W-:Y:S01]  /*4070*/  STL [R1+0x29c], R3 ;  /* 0x00029c0301007387 */ /* 0x0001e20000100800 */
[----:B------:R-:W-:Y:S02]  /*4080*/  IMAD R17, R2, R7, R17 ;  /* 0x0000000702117224 */ /* 0x000fe400078e0211 */
[----:B------:R-:W-:Y:S01]  /*4090*/  IMAD.HI.U32 R5, R14, R9, RZ ;  /* 0x000000090e057227 */ /* 0x000fe200078e00ff */
[----:B------:R-:W-:-:S03]  /*40a0*/  ISETP.GT.U32.AND P5, PT, R2, R19, PT ;  /* 0x000000130200720c */ /* 0x000fc60003fa4070 */
[----:B------:R-:W-:-:S04]  /*40b0*/  IMAD.HI.U32 R6, R14, R10, RZ ;  /* 0x0000000a0e067227 */ /* 0x000fc800078e00ff */
[----:B0-----:R-:W-:Y:S02]  /*40c0*/  IMAD.MOV.U32 R3, RZ, RZ, R4 ;  /* 0x000000ffff037224 */ /* 0x001fe400078e0004 */
[----:B------:R-:W-:Y:S01]  /*40d0*/  @!P3 IMAD.IADD R16, R16, 0x1, -R2 ;  /* 0x000000011010b824 */ /* 0x000fe200078e0a02 */
[----:B------:R-:W-:Y:S01]  /*40e0*/  ISETP.GT.U32.AND P3, PT, R2, R17, PT ;  /* 0x000000110200720c */ /* 0x000fe20003f64070 */
[----:B------:R-:W-:Y:S01]  /*40f0*/  @!P6 IMAD.MOV R3, RZ, RZ, -R3 ;  /* 0x000000ffff03e224 */ /* 0x000fe200078e0a03 */
[----:B------:R-:W-:Y:S01]  /*4100*/  ISETP.GE.AND P6, PT, R0, RZ, PT ;  /* 0x000000ff0000720c */ /* 0x000fe20003fc6270 */
[----:B------:R-:W-:Y:S02]  /*4110*/  IMAD.MOV R5, RZ, RZ, -R5 ;  /* 0x000000ffff057224 */ /* 0x000fe400078e0a05 */
[----:B------:R-:W-:Y:S01]  /*4120*/  IMAD.MOV R6, RZ, RZ, -R6 ;  /* 0x000000ffff067224 */ /* 0x000fe200078e0a06 */
[----:B------:R0:W-:Y:S01]  /*4130*/  STL [R1+0x2a0], R3 ;  /* 0x0002a00301007387 */ /* 0x0001e20000100800 */
[----:B------:R-:W-:-:S02]  /*4140*/  IMAD R9, R2, R5, R9 ;  /* 0x0000000502097224 */ /* 0x000fc400078e0209 */
[C---:B------:R-:W-:Y:S02]  /*4150*/  IMAD R10, R2.reuse, R6, R10 ;  /* 0x00000006020a7224 */ /* 0x040fe400078e020a */
[----:B------:R-:W-:Y:S02]  /*4160*/  VIADD R0, R11, 0x16c ;  /* 0x0000016c0b007836 */ /* 0x000fe40000000000 */
[--C-:B------:R-:W-:Y:S01]  /*4170*/  @!P5 IMAD.IADD R19, R19, 0x1, -R2.reuse ;  /* 0x000000011313d824 */ /* 0x100fe200078e0a02 */
[C---:B------:R-:W-:Y:S01]  /*4180*/  ISETP.GT.U32.AND P5, PT, R2.reuse, R10, PT ;  /* 0x0000000a0200720c */ /* 0x040fe20003fa4070 */
[----:B------:R-:W-:Y:S01]  /*4190*/  @!P3 IMAD.IADD R17, R17, 0x1, -R2 ;  /* 0x000000011111b824 */ /* 0x000fe200078e0a02 */
[----:B------:R-:W-:Y:S01]  /*41a0*/  IABS R5, R0 ;  /* 0x0000000000057213 */ /* 0x000fe20000000000 */
        /* <DEDUP_REMOVED lines=8> */
[----:B------:R-:W-:Y:S02]  /*4230*/  IMAD.MOV R16, RZ, RZ, -R16 ;  /* 0x000000ffff107224 */ /* 0x000fe400078e0a10 */
[--C-:B------:R-:W-:Y:S02]  /*4240*/  @!P5 IMAD.IADD R10, R10, 0x1, -R2.reuse ;  /* 0x000000010a0ad824 */ /* 0x100fe400078e0a02 */
[----:B------:R-:W-:Y:S02]  /*4250*/  VIADD R4, R11, 0x166 ;  /* 0x000001660b047836 */ /* 0x000fe40000000000 */
[--C-:B------:R-:W-:Y:S01]  /*4260*/  @!P3 IMAD.IADD R17, R17, 0x1, -R2.reuse ;  /* 0x000000011111b824 */ /* 0x100fe200078e0a02 */
[----:B------:R-:W-:Y:S01]  /*4270*/  ISETP.GT.U32.AND P5, PT, R2, R10, PT ;  /* 0x0000000a0200720c */ /* 0x000fe20003fa4070 */
[----:B------:R-:W-:Y:S01]  /*4280*/  @!P1 IMAD.IADD R9, R9, 0x1, -R2 ;  /* 0x0000000109099824 */ /* 0x000fe200078e0a02 */
[----:B------:R-:W-:Y:S01]  /*4290*/  IABS R6, R4 ;  /* 0x0000000400067213 */ /* 0x000fe20000000000 */
[----:B0-----:R-:W-:-:S02]  /*42a0*/  IMAD.MOV.U32 R3, RZ, RZ, R19 ;  /* 0x000000ffff037224 */ /* 0x001fc400078e0013 */
[----:B------:R-:W-:Y:S01]  /*42b0*/  IMAD.HI.U32 R19, R14, R18, RZ ;  /* 0x000000120e137227 */ /* 0x000fe200078e00ff */
[----:B------:R-:W-:-:S03]  /*42c0*/  ISETP.GT.U32.AND P1, PT, R2, R9, PT ;  /* 0x000000090200720c */ /* 0x000fc60003f24070 */
[----:B------:R-:W-:Y:S01]  /*42d0*/  @!P2 IMAD.MOV R3, RZ, RZ, -R3 ;  /* 0x000000ffff03a224 */ /* 0x000fe200078e0a03 */
[----:B------:R-:W-:Y:S01]  /*42e0*/  ISETP.GE.AND P2, PT, R0, RZ, PT ;  /* 0x000000ff0000720c */ /* 0x000fe20003f46270 */
[----:B------:R-:W-:Y:S02]  /*42f0*/  IMAD R0, R2, R16, R5 ;  /* 0x0000001002007224 */ /* 0x000fe400078e0205 */
[----:B------:R-:W-:Y:S01]  /*4300*/  IMAD.HI.U32 R5, R14, R15, RZ ;  /* 0x0000000f0e057227 */ /* 0x000fe200078e00ff */
[----:B------:R0:W-:Y:S02]  /*4310*/  STL [R1+0x2ac], R3 ;  /* 0x0002ac0301007387 */ /* 0x0001e40000100800 */
[----:B------:R-:W-:Y:S01]  /*4320*/  ISETP.GT.U32.AND P3, PT, R2, R0, PT ;  /* 0x000000000200720c */ /* 0x000fe20003f64070 */
[----:B------:R-:W-:-:S04]  /*4330*/  IMAD.HI.U32 R16, R14, R6, RZ ;  /* 0x000000060e107227 */ /* 0x000fc800078e00ff */
[----:B------:R-:W-:Y:S02]  /*4340*/  IMAD.MOV R5, RZ, RZ, -R5 ;  /* 0x000000ffff057224 */ /* 0x000fe400078e0a05 */
[----:B------:R-:W-:Y:S02]  /*4350*/  IMAD.MOV R19, RZ, RZ, -R19 ;  /* 0x000000ffff137224 */ /* 0x000fe400078e0a13 */
[----:B0-----:R-:W-:Y:S02]  /*4360*/  IMAD.MOV.U32 R3, RZ, RZ, R17 ;  /* 0x000000ffff037224 */ /* 0x001fe400078e0011 */
[----:B------:R-:W-:Y:S02]  /*4370*/  IMAD.MOV R16, RZ, RZ, -R16 ;  /* 0x000000ffff107224 */ /* 0x000fe400078e0a10 */
[----:B------:R-:W-:Y:S02]  /*4380*/  @!P0 IMAD.MOV R3, RZ, RZ, -R3 ;  /* 0x000000ffff038224 */ /* 0x000fe400078e0a03 */
[----:B------:R-:W-:-:S02]  /*4390*/  IMAD R15, R2, R5, R15 ;  /* 0x00000005020f7224 */ /* 0x000fc400078e020f */
[--C-:B------:R-:W-:Y:S01]  /*43a0*/  @!P1 IMAD.IADD R9, R9, 0x1, -R2.reuse ;  /* 0x0000000109099824 */ /* 0x100fe200078e0a02 */
[----:B------:R0:W-:Y:S01]  /*43b0*/  STL [R1+0x2b0], R3 ;  /* 0x0002b00301007387 */ /* 0x0001e20000100800 */
[----:B------:R-:W-:Y:S01]  /*43c0*/  VIADD R5, R11, 0x164 ;  /* 0x000001640b057836 */ /* 0x000fe20000000000 */
[----:B------:R-:W-:Y:S01]  /*43d0*/  ISETP.GT.U32.AND P1, PT, R2, R15, PT ;  /* 0x0000000f0200720c */ /* 0x000fe20003f24070 */
[----:B------:R-:W-:Y:S01]  /*43e0*/  @!P5 IMAD.IADD R10, R10, 0x1, -R2 ;  /* 0x000000010a0ad824 */ /* 0x000fe200078e0a02 */
[----:B------:R-:W-:Y:S01]  /*43f0*/  ISETP.GE.AND P5, PT, R7, RZ, PT ;  /* 0x000000ff0700720c */ /* 0x000fe20003fa6270 */
[C---:B------:R-:W-:Y:S02]  /*4400*/  IMAD R7, R2.reuse, R19, R18 ;  /* 0x0000001302077224 */ /* 0x040fe400078e0212 */
[----:B------:R-:W-:Y:S01]  /*4410*/  IMAD R6, R2, R16, R6 ;  /* 0x0000001002067224 */ /* 0x000fe200078e0206 */
[----:B------:R-:W-:Y:S01]  /*4420*/  IABS R16, R5 ;  /* 0x0000000500107213 */ /* 0x000fe20000000000 */
[----:B------:R-:W-:Y:S01]  /*4430*/  @!P3 IMAD.IADD R0, R0, 0x1, -R2 ;  /* 0x000000010000b824 */ /* 0x000fe200078e0a02 */
[----:B------:R-:W-:Y:S01]  /*4440*/  ISETP.GT.U32.AND P0, PT, R2, R7, PT ;  /* 0x000000070200720c */ /* 0x000fe20003f04070 */
[----:B0-----:R-:W-:-:S02]  /*4450*/  IMAD.MOV.U32 R3, RZ, RZ, R9 ;  /* 0x000000ffff037224 */ /* 0x001fc400078e0009 */
[----:B------:R-:W-:Y:S01]  /*4460*/  IMAD.MOV.U32 R13, RZ, RZ, R10 ;  /* 0x000000ffff0d7224 */ /* 0x000fe200078e000a */
[C---:B------:R-:W-:Y:S01]  /*4470*/  ISETP.GT.U32.AND P3, PT, R2.reuse, R0, PT ;  /* 0x000000000200720c */ /* 0x040fe20003f64070 */
[----:B------:R-:W-:Y:S01]  /*4480*/  @!P6 IMAD.MOV R3, RZ, RZ, -R3 ;  /* 0x000000ffff03e224 */ /* 0x000fe200078e0a03 */
[----:B------:R-:W-:Y:S01]  /*4490*/  ISETP.GT.U32.AND P6, PT, R2, R6, PT ;  /* 0x000000060200720c */ /* 0x000fe20003fc4070 */
[----:B------:R-:W-:Y:S02]  /*44a0*/  IMAD.MOV.U32 R10, RZ, RZ, R16 ;  /* 0x000000ffff0a7224 */ /* 0x000fe400078e0010 */
[----:B------:R-:W-:Y:S01]  /*44b0*/  @!P4 IMAD.MOV R13, RZ, RZ, -R13 ;  /* 0x000000ffff0dc224 */ /* 0x000fe200078e0a0d */
[----:B------:R-:W-:Y:S01]  /*44c0*/  ISETP.GE.AND P4, PT, R8, RZ, PT ;  /* 0x000000ff0800720c */ /* 0x000fe20003f86270 */
[----:B------:R-:W-:Y:S02]  /*44d0*/  VIADD R9, R11, 0x162 ;  /* 0x000001620b097836 */ /* 0x000fe40000000000 */
[----:B------:R-:W-:Y:S01]  /*44e0*/  IMAD.HI.U32 R8, R14, R10, RZ ;  /* 0x0000000a0e087227 */ /* 0x000fe200078e00ff */
[----:B------:R-:W-:Y:S02]  /*44f0*/  STL [R1+0x2b4], R13 ;  /* 0x0002b40d01007387 */ /* 0x000fe40000100800 */
[----:B------:R-:W-:Y:S01]  /*4500*/  IABS R16, R9 ;  /* 0x0000000900107213 */ /* 0x000fe20000000000 */
[----:B------:R-:W-:Y:S01]  /*4510*/  @!P1 IMAD.IADD R15, R15, 0x1, -R2 ;  /* 0x000000010f0f9824 */ /* 0x000fe200078e0a02 */
[----:B------:R0:W-:Y:S01]  /*4520*/  STL [R1+0x2b8], R3 ;  /* 0x0002b80301007387 */ /* 0x0001e20000100800 */
[----:B------:R-:W-:-:S02]  /*4530*/  IMAD.MOV R8, RZ, RZ, -R8 ;  /* 0x000000ffff087224 */ /* 0x000fc400078e0a08 */
[--C-:B------:R-:W-:Y:S01]  /*4540*/  @!P0 IMAD.IADD R7, R7, 0x1, -R2.reuse ;  /* 0x0000000107078824 */ /* 0x100fe200078e0a02 */
[----:B------:R-:W-:Y:S01]  /*4550*/  ISETP.GE.AND P0, PT, R5, RZ, PT ;  /* 0x000000ff0500720c */ /* 0x000fe20003f06270 */
[--C-:B------:R-:W-:Y:S01]  /*4560*/  @!P6 IMAD.IADD R6, R6, 0x1, -R2.reuse ;  /* 0x000000010606e824 */ /* 0x100fe200078e0a02 */
[----:B------:R-:W-:Y:S01]  /*4570*/  ISETP.GT.U32.AND P6, PT, R2, R15, PT ;  /* 0x0000000f0200720c */ /* 0x000fe20003fc4070 */
[----:B------:R-:W-:Y:S01]  /*4580*/  @!P3 IMAD.IADD R0, R0, 0x1, -R2 ;  /* 0x000000010000b824 */ /* 0x000fe200078e0a02 */
[C---:B------:R-:W-:Y:S01]  /*4590*/  ISETP.GT.U32.AND P1, PT, R2.reuse, R7, PT ;  /* 0x000000070200720c */ /* 0x040fe20003f24070 */
[----:B------:R-:W-:Y:S01]  /*45a0*/  IMAD R10, R2, R8, R10 ;  /* 0x00000008020a7224 */ /* 0x000fe200078e020a */
[----:B------:R-:W-:Y:S01]  /*45b0*/  ISETP.GE.AND P3, PT, R4, RZ, PT ;  /* 0x000000ff0400720c */ /* 0x000fe20003f66270 */
[----:B------:R-:W-:-:S04]  /*45c0*/  IMAD.HI.U32 R8, R14, R16, RZ ;  /* 0x000000100e087227 */ /* 0x000fc800078e00ff */
[----:B0-----:R-:W-:Y:S02]  /*45d0*/  IMAD.MOV.U32 R3, RZ, RZ, R0 ;  /* 0x000000ffff037224 */ /* 0x001fe400078e0000 */
[----:B------:R-:W-:Y:S02]  /*45e0*/  IMAD.MOV R8, RZ, RZ, -R8 ;  /* 0x000000ffff087224 */ /* 0x000fe400078e0a08 */
[----:B------:R-:W-:Y:S01]  /*45f0*/  @!P2 IMAD.MOV R3, RZ, RZ, -R3 ;  /* 0x000000ffff03a224 */ /* 0x000fe200078e0a03 */
[C---:B------:R-:W-:Y:S01]  /*4600*/  ISETP.GT.U32.AND P2, PT, R2.reuse, R6, PT ;  /* 0x000000060200720c */ /* 0x040fe20003f44070 */
[C---:B------:R-:W-:Y:S02]  /*4610*/  IMAD R16, R2.reuse, R8, R16 ;  /* 0x0000000802107224 */ /* 0x040fe400078e0210 */
[----:B------:R-:W-:Y:S01]  /*4620*/  @!P6 IMAD.IADD R15, R15, 0x1, -R2 ;  /* 0x000000010f0fe824 */ /* 0x000fe200078e0a02 */
[----:B------:R0:W-:Y:S01]  /*4630*/  STL [R1+0x2dc], R3 ;  /* 0x0002dc0301007387 */ /* 0x0001e20000100800 */
[C---:B------:R-:W-:Y:S01]  /*4640*/  VIADD R5, R11.reuse, 0x15c ;  /* 0x0000015c0b057836 */ /* 0x040fe20000000000 */
[----:B------:R-:W-:Y:S01]  /*4650*/  ISETP.GT.U32.AND P6, PT, R2, R16, PT ;  /* 0x000000100200720c */ /* 0x000fe20003fc4070 */
[----:B------:R-:W-:-:S02]  /*4660*/  VIADD R4, R11, 0x160 ;  /* 0x000001600b047836 */ /* 0x000fc40000000000 */
[--C-:B------:R-:W-:Y:S01]  /*4670*/  @!P1 IMAD.IADD R7, R7, 0x1, -R2.reuse ;  /* 0x0000000107079824 */ /* 0x100fe200078e0a02 */
[----:B------:R-:W-:Y:S01]  /*4680*/  ISETP.GT.U32.AND P1, PT, R2, R10, PT ;  /* 0x0000000a0200720c */ /* 0x000fe20003f24070 */
[----:B------:R-:W-:Y:S01]  /*4690*/  VIADD R0, R11, 0x15e ;  /* 0x0000015e0b007836 */ /* 0x000fe20000000000 */
[----:B------:R-:W-:Y:S01]  /*46a0*/  IABS R18, R5 ;  /* 0x0000000500127213 */ /* 0x000fe20000000000 */
[----:B------:R-:W-:Y:S01]  /*46b0*/  @!P2 IMAD.IADD R6, R6, 0x1, -R2 ;  /* 0x000000010606a824 */ /* 0x000fe200078e0a02 */
[----:B------:R-:W-:Y:S01]  /*46c0*/  IABS R17, R4 ;  /* 0x0000000400117213 */ /* 0x000fe20000000000 */
[----:B0-----:R-:W-:Y:S01]  /*46d0*/  IMAD.MOV.U32 R3, RZ, RZ, R7 ;  /* 0x000000ffff037224 */ /* 0x001fe200078e0007 */
[----:B------:R-:W-:Y:S01]  /*46e0*/  ISETP.GE.AND P2, PT, R9, RZ, PT ;  /* 0x000000ff0900720c */ /* 0x000fe20003f46270 */
[----:B------:R-:W-:Y:S01]  /*46f0*/  IMAD.MOV.U32 R9, RZ, RZ, R18 ;  /* 0x000000ffff097224 */ /* 0x000fe200078e0012 */
[----:B------:R-:W-:Y:S01]  /*4700*/  IABS R8, R0 ;  /* 0x0000000000087213 */ /* 0x000fe20000000000 */
[----:B------:R-:W-:-:S04]  /*4710*/  IMAD.HI.U32 R18, R14, R17, RZ ;  /* 0x000000110e127227 */ /* 0x000fc800078e00ff */
[----:B------:R-:W-:Y:S02]  /*4720*/  @!P6 IMAD.IADD R16, R16, 0x1, -R2 ;  /* 0x000000011010e824 */ /* 0x000fe400078e0a02 */
[----:B------:R-:W-:-:S03]  /*4730*/  IMAD.HI.U32 R19, R14, R8, RZ ;  /* 0x000000080e137227 */ /* 0x000fc600078e00ff */
[----:B------:R-:W-:Y:S01]  /*4740*/  ISETP.GT.U32.AND P6, PT, R2, R16, PT ;  /* 0x000000100200720c */ /* 0x000fe20003fc4070 */
[----:B------:R-:W-:Y:S02]  /*4750*/  IMAD.MOV R18, RZ, RZ, -R18 ;  /* 0x000000ffff127224 */ /* 0x000fe400078e0a12 */
[----:B------:R-:W-:Y:S01]  /*4760*/  @!P1 IMAD.IADD R10, R10, 0x1, -R2 ;  /* 0x000000010a0a9824 */ /* 0x000fe200078e0a02 */
[----:B------:R-:W-:Y:S01]  /*4770*/  ISETP.GE.AND P1, PT, R4, RZ, PT ;  /* 0x000000ff0400720c */ /* 0x000fe20003f26270 */
[----:B------:R-:W-:Y:S02]  /*4780*/  @!P5 IMAD.MOV R3, RZ, RZ, -R3 ;  /* 0x000000ffff03d224 */ /* 0x000fe400078e0a03 */
[----:B------:R-:W-:Y:S01]  /*4790*/  IMAD.HI.U32 R4, R14, R9, RZ ;  /* 0x000000090e047227 */ /* 0x000fe200078e00ff */
[----:B------:R-:W-:Y:S02]  /*47a0*/  ISETP.GT.U32.AND P5, PT, R2, R10, PT ;  /* 0x0000000a0200720c */ /* 0x000fe40003fa4070 */
[----:B------:R0:W-:Y:S01]  /*47b0*/  STL [R1+0x2e0], R3 ;  /* 0x0002e00301007387 */ /* 0x0001e20000100800 */
[----:B------:R-:W-:-:S02]  /*47c0*/  IMAD.MOV R7, RZ, RZ, -R19 ;  /* 0x000000ffff077224 */ /* 0x000fc400078e0a13 */
[C---:B------:R-:W-:Y:S02]  /*47d0*/  IMAD R17, R2.reuse, R18, R17 ;  /* 0x0000001202117224 */ /* 0x040fe400078e0211 */
[----:B------:R-:W-:Y:S02]  /*47e0*/  IMAD.MOV.U32 R13, RZ, RZ, R15 ;  /* 0x000000ffff0d7224 */ /* 0x000fe400078e000f */
[----:B------:R-:W-:Y:S02]  /*47f0*/  IMAD.MOV R4, RZ, RZ, -R4 ;  /* 0x000000ffff047224 */ /* 0x000fe400078e0a04 */
[C---:B------:R-:W-:Y:S02]  /*4800*/  IMAD R8, R2.reuse, R7, R8 ;  /* 0x0000000702087224 */ /* 0x040fe400078e0208 */
[----:B0-----:R-:W-:Y:S02]  /*4810*/  IMAD.MOV.U32 R3, RZ, RZ, R6 ;  /* 0x000000ffff037224 */ /* 0x001fe400078e0006 */
[----:B------:R-:W-:Y:S01]  /*4820*/  @!P4 IMAD.MOV R13, RZ, RZ, -R13 ;  /* 0x000000ffff0dc224 */ /* 0x000fe200078e0a0d */
[C---:B------:R-:W-:Y:S01]  /*4830*/  ISETP.GT.U32.AND P4, PT, R2.reuse, R17, PT ;  /* 0x000000110200720c */ /* 0x040fe20003f84070 */
[----:B------:R-:W-:-:S02]  /*4840*/  IMAD R9, R2, R4, R9 ;  /* 0x0000000402097224 */ /* 0x000fc400078e0209 */
[----:B------:R-:W-:Y:S01]  /*4850*/  @!P3 IMAD.MOV R3, RZ, RZ, -R3 ;  /* 0x000000ffff03b224 */ /* 0x000fe200078e0a03 */
[----:B------:R-:W-:Y:S01]  /*4860*/  ISETP.GT.U32.AND P3, PT, R2, R8, PT ;  /* 0x000000080200720c */ /* 0x000fe20003f64070 */
[--C-:B------:R-:W-:Y:S01]  /*4870*/  @!P6 IMAD.IADD R16, R16, 0x1, -R2.reuse ;  /* 0x000000011010e824 */ /* 0x100fe200078e0a02 */
[----:B------:R-:W-:Y:S01]  /*4880*/  ISETP.GT.U32.AND P6, PT, R2, R9, PT ;  /* 0x000000090200720c */ /* 0x000fe20003fc4070 */
[C---:B------:R-:W-:Y:S01]  /*4890*/  VIADD R18, R11.reuse, 0x15a ;  /* 0x0000015a0b127836 */ /* 0x040fe20000000000 */
[----:B------:R-:W-:Y:S01]  /*48a0*/  STL [R1+0x2f0], R13 ;  /* 0x0002f00d01007387 */ /* 0x000fe20000100800 */
[--C-:B------:R-:W-:Y:S01]  /*48b0*/  @!P5 IMAD.IADD R10, R10, 0x1, -R2.reuse ;  /* 0x000000010a0ad824 */ /* 0x100fe200078e0a02 */
[----:B------:R-:W-:Y:S01]  /*48c0*/  ISETP.GE.AND P5, PT, R0, RZ, PT ;  /* 0x000000ff0000720c */ /* 0x000fe20003fa6270 */
[----:B------:R-:W-:Y:S01]  /*48d0*/  VIADD R0, R11, 0x158 ;  /* 0x000001580b007836 */ /* 0x000fe20000000000 */
[----:B------:R-:W-:Y:S01]  /*48e0*/  IABS R4, R18 ;  /* 0x0000001200047213 */ /* 0x000fe20000000000 */
[--C-:B------:R-:W-:Y:S01]  /*48f0*/  @!P4 IMAD.IADD R17, R17, 0x1, -R2.reuse ;  /* 0x000000011111c824 */ /* 0x100fe200078e0a02 */
[----:B------:R0:W-:Y:S01]  /*4900*/  STL [R1+0x2f4], R3 ;  /* 0x0002f40301007387 */ /* 0x0001e20000100800 */
[----:B------:R-:W-:Y:S01]  /*4910*/  ISETP.GE.AND P4, PT, R5, RZ, PT ;  /* 0x000000ff0500720c */ /* 0x000fe20003f86270 */
[----:B------:R-:W-:Y:S01]  /*4920*/  VIADD R5, R11, 0x156 ;  /* 0x000001560b057836 */ /* 0x000fe20000000000 */
[----:B------:R-:W-:Y:S01]  /*4930*/  IABS R6, R0 ;  /* 0x0000000000067213 */ /* 0x000fe20000000000 */
[----:B------:R-:W-:Y:S01]  /*4940*/  @!P3 IMAD.IADD R8, R8, 0x1, -R2 ;  /* 0x000000010808b824 */ /* 0x000fe200078e0a02 */
[----:B------:R-:W-:Y:S01]  /*4950*/  ISETP.GT.U32.AND P3, PT, R2, R17, PT ;  /* 0x000000110200720c */ /* 0x000fe20003f64070 */
[----:B------:R-:W-:Y:S01]  /*4960*/  IMAD.HI.U32 R7, R14, R4, RZ ;  /* 0x000000040e077227 */ /* 0x000fe200078e00ff */
[----:B------:R-:W-:-:S03]  /*4970*/  IABS R20, R5 ;  /* 0x0000000500147213 */ /* 0x000fc60000000000 */
[----:B------:R-:W-:Y:S01]  /*4980*/  @!P6 IMAD.IADD R9, R9, 0x1, -R2 ;  /* 0x000000010909e824 */ /* 0x000fe200078e0a02 */
[----:B------:R-:W-:Y:S01]  /*4990*/  ISETP.GT.U32.AND P6, PT, R2, R8, PT ;  /* 0x000000080200720c */ /* 0x000fe20003fc4070 */
[----:B0-----:R-:W-:Y:S02]  /*49a0*/  IMAD.MOV.U32 R3, RZ, RZ, R10 ;  /* 0x000000ffff037224 */ /* 0x001fe400078e000a */
[----:B------:R-:W-:Y:S02]  /*49b0*/  IMAD.MOV R7, RZ, RZ, -R7 ;  /* 0x000000ffff077224 */ /* 0x000fe400078e0a07 */
[----:B------:R-:W-:-:S04]  /*49c0*/  IMAD.HI.U32 R10, R14, R6, RZ ;  /* 0x000000060e0a7227 */ /* 0x000fc800078e00ff */
[C---:B------:R-:W-:Y:S02]  /*49d0*/  IMAD R4, R2.reuse, R7, R4 ;  /* 0x0000000702047224 */ /* 0x040fe400078e0204 */
[----:B------:R-:W-:Y:S02]  /*49e0*/  IMAD.MOV R10, RZ, RZ, -R10 ;  /* 0x000000ffff0a7224 */ /* 0x000fe400078e0a0a */
[----:B------:R-:W-:Y:S01]  /*49f0*/  @!P3 IMAD.IADD R17, R17, 0x1, -R2 ;  /* 0x000000011111b824 */ /* 0x000fe200078e0a02 */
[C---:B------:R-:W-:Y:S01]  /*4a00*/  ISETP.GT.U32.AND P3, PT, R2.reuse, R4, PT ;  /* 0x000000040200720c */ /* 0x040fe20003f64070 */
[----:B------:R-:W-:Y:S02]  /*4a10*/  IMAD R6, R2, R10, R6 ;  /* 0x0000000a02067224 */ /* 0x000fe400078e0206 */
[----:B------:R-:W-:Y:S02]  /*4a20*/  @!P6 IMAD.IADD R8, R8, 0x1, -R2 ;  /* 0x000000010808e824 */ /* 0x000fe400078e0a02 */
[----:B------:R-:W-:Y:S01]  /*4a30*/  VIADD R7, R11, 0x154 ;  /* 0x000001540b077836 */ /* 0x000fe20000000000 */
[C---:B------:R-:W-:Y:S01]  /*4a40*/  ISETP.GT.U32.AND P6, PT, R2.reuse, R6, PT ;  /* 0x000000060200720c */ /* 0x040fe20003fc4070 */
[----:B------:R-:W-:Y:S01]  /*4a50*/  @!P0 IMAD.MOV R3, RZ, RZ, -R3 ;  /* 0x000000ffff038224 */ /* 0x000fe200078e0a03 */
[----:B------:R-:W-:Y:S01]  /*4a60*/  ISETP.GT.U32.AND P0, PT, R2, R9, PT ;  /* 0x000000090200720c */ /* 0x000fe20003f04070 */
[----:B------:R-:W-:Y:S01]  /*4a70*/  IMAD.HI.U32 R21, R14, R20, RZ ;  /* 0x000000140e157227 */ /* 0x000fe200078e00ff */
[----:B------:R-:W-:-:S02]  /*4a80*/  IABS R10, R7 ;  /* 0x00000007000a7213 */ /* 0x000fc40000000000 */
[----:B------:R0:W-:Y:S01]  /*4a90*/  STL [R1+0x2f8], R3 ;  /* 0x0002f80301007387 */ /* 0x0001e20000100800 */
[----:B------:R-:W-:Y:S01]  /*4aa0*/  @!P3 IMAD.IADD R4, R4, 0x1, -R2 ;  /* 0x000000010404b824 */ /* 0x000fe200078e0a02 */
[----:B------:R-:W-:Y:S01]  /*4ab0*/  ISETP.GE.AND P3, PT, R0, RZ, PT ;  /* 0x000000ff0000720c */ /* 0x000fe20003f66270 */
[----:B------:R-:W-:Y:S02]  /*4ac0*/  IMAD.MOV R21, RZ, RZ, -R21 ;  /* 0x000000ffff157224 */ /* 0x000fe400078e0a15 */
[----:B------:R-:W-:-:S04]  /*4ad0*/  IMAD.HI.U32 R19, R14, R10, RZ ;  /* 0x0000000a0e137227 */ /* 0x000fc800078e00ff */
[----:B------:R-:W-:Y:S01]  /*4ae0*/  @!P6 IMAD.IADD R6, R6, 0x1, -R2 ;  /* 0x000000010606e824 */ /* 0x000fe200078e0a02 */
[C---:B------:R-:W-:Y:S01]  /*4af0*/  ISETP.GT.U32.AND P6, PT, R2.reuse, R4, PT ;  /* 0x000000040200720c */ /* 0x040fe20003fc4070 */
[----:B------:R-:W-:Y:S02]  /*4b00*/  IMAD.MOV.U32 R13, RZ, RZ, R16 ;  /* 0x000000ffff0d7224 */ /* 0x000fe400078e0010 */
[----:B0-----:R-:W-:Y:S02]  /*4b10*/  IMAD.MOV.U32 R3, RZ, RZ, R17 ;  /* 0x000000ffff037224 */ /* 0x001fe400078e0011 */
[C---:B------:R-:W-:Y:S02]  /*4b20*/  IMAD R0, R2.reuse, R21, R20 ;  /* 0x0000001502007224 */ /* 0x040fe400078e0214 */
[----:B------:R-:W-:Y:S02]  /*4b30*/  IMAD.MOV R19, RZ, RZ, -R19 ;  /* 0x000000ffff137224 */ /* 0x000fe400078e0a13 */
[----:B------:R-:W-:Y:S01]  /*4b40*/  @!P2 IMAD.MOV R13, RZ, RZ, -R13 ;  /* 0x000000ffff0da224 */ /* 0x000fe200078e0a0d */
[C---:B------:R-:W-:Y:S01]  /*4b50*/  ISETP.GT.U32.AND P2, PT, R2.reuse, R0, PT ;  /* 0x000000000200720c */ /* 0x040fe20003f44070 */
[----:B------:R-:W-:Y:S01]  /*4b60*/  @!P1 IMAD.MOV R3, RZ, RZ, -R3 ;  /* 0x000000ffff039224 */ /* 0x000fe200078e0a03 */
[C---:B------:R-:W-:Y:S01]  /*4b70*/  ISETP.GT.U32.AND P1, PT, R2.reuse, R6, PT ;  /* 0x000000060200720c */ /* 0x040fe20003f24070 */
[----:B------:R-:W-:Y:S01]  /*4b80*/  @!P0 IMAD.IADD R9, R9, 0x1, -R2 ;  /* 0x0000000109098824 */ /* 0x000fe200078e0a02 */
[----:B------:R-:W-:Y:S01]  /*4b90*/  STL [R1+0x2fc], R13 ;  /* 0x0002fc0d01007387 */ /* 0x000fe20000100800 */
[----:B------:R-:W-:Y:S01]  /*4ba0*/  IMAD R10, R2, R19, R10 ;  /* 0x00000013020a7224 */ /* 0x000fe200078e020a */
[----:B------:R-:W-:Y:S01]  /*4bb0*/  ISETP.GE.AND P0, PT, R18, RZ, PT ;  /* 0x000000ff1200720c */ /* 0x000fe20003f06270 */
[----:B------:R-:W-:Y:S01]  /*4bc0*/  @!P6 IMAD.IADD R4, R4, 0x1, -R2 ;  /* 0x000000010404e824 */ /* 0x000fe200078e0a02 */
[----:B------:R0:W-:Y:S01]  /*4bd0*/  STL [R1+0x300], R3 ;  /* 0x0003000301007387 */ /* 0x0001e20000100800 */
[----:B------:R-:W-:Y:S01]  /*4be0*/  VIADD R15, R11, 0x152 ;  /* 0x000001520b0f7836 */ /* 0x000fe20000000000 */
[----:B------:R-:W-:Y:S01]  /*4bf0*/  ISETP.GT.U32.AND P6, PT, R2, R10, PT ;  /* 0x0000000a0200720c */ /* 0x000fe20003fc4070 */
[----:B------:R-:W-:Y:S01]  /*4c00*/  @!P5 IMAD.MOV R8, RZ, RZ, -R8 ;  /* 0x000000ffff08d224 */ /* 0x000fe200078e0a08 */
[----:B------:R-:W-:Y:S01]  /*4c10*/  ISETP.GE.AND P5, PT, R5, RZ, PT ;  /* 0x000000ff0500720c */ /* 0x000fe20003fa6270 */
[--C-:B------:R-:W-:Y:S01]  /*4c20*/  @!P2 IMAD.IADD R0, R0, 0x1, -R2.reuse ;  /* 0x000000010000a824 */ /* 0x100fe200078e0a02 */
[----:B------:R-:W-:Y:S01]  /*4c30*/  IABS R18, R15 ;  /* 0x0000000f00127213 */ /* 0x000fe20000000000 */
[----:B------:R-:W-:Y:S01]  /*4c40*/  @!P1 IMAD.IADD R6, R6, 0x1, -R2 ;  /* 0x0000000106069824 */ /* 0x000fe200078e0a02 */
[----:B------:R1:W-:Y:S01]  /*4c50*/  STL [R1+0x304], R8 ;  /* 0x0003040801007387 */ /* 0x0003e20000100800 */
[----:B------:R-:W-:Y:S01]  /*4c60*/  ISETP.GE.AND P1, PT, R15, RZ, PT ;  /* 0x000000ff0f00720c */ /* 0x000fe20003f26270 */
[----:B0-----:R-:W-:-:S02]  /*4c70*/  IMAD.MOV.U32 R3, RZ, RZ, R9 ;  /* 0x000000ffff037224 */ /* 0x001fc400078e0009 */
[----:B------:R-:W-:-:S04]  /*4c80*/  IMAD.HI.U32 R5, R14, R18, RZ ;  /* 0x000000120e057227 */ /* 0x000fc800078e00ff */
[----:B------:R-:W-:Y:S01]  /*4c90*/  @!P4 IMAD.MOV R3, RZ, RZ, -R3 ;  /* 0x000000ffff03c224 */ /* 0x000fe200078e0a03 */
[----:B------:R-:W-:Y:S01]  /*4ca0*/  ISETP.GE.AND P4, PT, R7, RZ, PT ;  /* 0x000000ff0700720c */ /* 0x000fe20003f86270 */
[C---:B------:R-:W-:Y:S02]  /*4cb0*/  VIADD R7, R11.reuse, 0x150 ;  /* 0x000001500b077836 */ /* 0x040fe40000000000 */
[----:B------:R-:W-:Y:S01]  /*4cc0*/  @!P6 IMAD.IADD R10, R10, 0x1, -R2 ;  /* 0x000000010a0ae824 */ /* 0x000fe200078e0a02 */
[----:B------:R0:W-:Y:S01]  /*4cd0*/  STL [R1+0x308], R3 ;  /* 0x0003080301007387 */ /* 0x0001e20000100800 */
[C---:B------:R-:W-:Y:S01]  /*4ce0*/  ISETP.GT.U32.AND P6, PT, R2.reuse, R0, PT ;  /* 0x000000000200720c */ /* 0x040fe20003fc4070 */
[----:B------:R-:W-:Y:S01]  /*4cf0*/  IMAD.MOV R5, RZ, RZ, -R5 ;  /* 0x000000ffff057224 */ /* 0x000fe200078e0a05 */
[----:B------:R-:W-:Y:S01]  /*4d00*/  IABS R20, R7 ;  /* 0x0000000700147213 */ /* 0x000fe20000000000 */
[----:B-1----:R-:W-:Y:S01]  /*4d10*/  VIADD R8, R11, 0x14e ;  /* 0x0000014e0b087836 */ /* 0x002fe20000000000 */
[----:B------:R-:W-:Y:S01]  /*4d20*/  ISETP.GE.AND P2, PT, R7, RZ, PT ;  /* 0x000000ff0700720c */ /* 0x000fe20003f46270 */
[----:B------:R-:W-:-:S02]  /*4d30*/  IMAD R21, R2, R5, R18 ;  /* 0x0000000502157224 */ /* 0x000fc400078e0212 */
[----:B------:R-:W-:Y:S01]  /*4d40*/  VIADD R7, R11, 0x14c ;  /* 0x0000014c0b077836 */ /* 0x000fe20000000000 */
[----:B------:R-:W-:Y:S01]  /*4d50*/  IABS R16, R8 ;  /* 0x0000000800107213 */ /* 0x000fe20000000000 */
[----:B0-----:R-:W-:Y:S02]  /*4d60*/  IMAD.MOV.U32 R3, RZ, RZ, R4 ;  /* 0x000000ffff037224 */ /* 0x001fe400078e0004 */
[----:B------:R-:W-:Y:S01]  /*4d70*/  IMAD.HI.U32 R4, R14, R20, RZ ;  /* 0x000000140e047227 */ /* 0x000fe200078e00ff */
[----:B------:R-:W-:-:S03]  /*4d80*/  IABS R19, R7 ;  /* 0x0000000700137213 */ /* 0x000fc60000000000 */
[----:B------:R-:W-:Y:S01]  /*4d90*/  @!P0 IMAD.MOV R3, RZ, RZ, -R3 ;  /* 0x000000ffff038224 */ /* 0x000fe200078e0a03 */
[----:B------:R-:W-:Y:S01]  /*4da0*/  ISETP.GT.U32.AND P0, PT, R2, R10, PT ;  /* 0x0000000a0200720c */ /* 0x000fe20003f04070 */
[----:B------:R-:W-:Y:S02]  /*4db0*/  IMAD.MOV R4, RZ, RZ, -R4 ;  /* 0x000000ffff047224 */ /* 0x000fe400078e0a04 */
[----:B------:R-:W-:Y:S01]  /*4dc0*/  @!P6 IMAD.IADD R0, R0, 0x1, -R2 ;  /* 0x000000010000e824 */ /* 0x000fe200078e0a02 */
[----:B------:R0:W-:Y:S01]  /*4dd0*/  STL [R1+0x30c], R3 ;  /* 0x00030c0301007387 */ /* 0x0001e20000100800 */
[----:B------:R-:W-:Y:S02]  /*4de0*/  IMAD R20, R2, R4, R20 ;  /* 0x0000000402147224 */ /* 0x000fe400078e0214 */
[----:B------:R-:W-:-:S03]  /*4df0*/  IMAD.HI.U32 R4, R14, R16, RZ ;  /* 0x000000100e047227 */ /* 0x000fc600078e00ff */
[----:B------:R-:W-:Y:S01]  /*4e00*/  ISETP.GT.U32.AND P6, PT, R2, R20, PT ;  /* 0x000000140200720c */ /* 0x000fe20003fc4070 */
[----:B------:R-:W-:Y:S02]  /*4e10*/  VIADD R5, R11, 0x14a ;  /* 0x0000014a0b057836 */ /* 0x000fe40000000000 */
[----:B------:R-:W-:Y:S01]  /*4e20*/  @!P0 IMAD.IADD R10, R10, 0x1, -R2 ;  /* 0x000000010a0a8824 */ /* 0x000fe200078e0a02 */
[----:B------:R-:W-:Y:S01]  /*4e30*/  ISETP.GE.AND P0, PT, R8, RZ, PT ;  /* 0x000000ff0800720c */ /* 0x000fe20003f06270 */
        /* <DEDUP_REMOVED lines=8> */
[----:B------:R-:W-:Y:S02]  /*4ec0*/  IMAD.MOV R6, RZ, RZ, -R6 ;  /* 0x000000ffff067224 */ /* 0x000fe400078e0a06 */
[C---:B------:R-:W-:Y:S02]  /*4ed0*/  IMAD R16, R2.reuse, R8, R16 ;  /* 0x0000000802107224 */ /* 0x040fe400078e0210 */
[----:B------:R-:W-:-:S02]  /*4ee0*/  IMAD R19, R2, R6, R19 ;  /* 0x0000000602137224 */ /* 0x000fc400078e0213 */
[----:B------:R-:W-:-:S04]  /*4ef0*/  IMAD.HI.U32 R4, R14, R18, RZ ;  /* 0x000000120e047227 */ /* 0x000fc800078e00ff */
[----:B------:R-:W-:Y:S01]  /*4f00*/  @!P3 IMAD.IADD R21, R21, 0x1, -R2 ;  /* 0x000000011515b824 */ /* 0x000fe200078e0a02 */
[----:B------:R-:W-:Y:S01]  /*4f10*/  ISETP.GE.AND P3, PT, R7, RZ, PT ;  /* 0x000000ff0700720c */ /* 0x000fe20003f66270 */
[----:B0-----:R-:W-:Y:S02]  /*4f20*/  IMAD.MOV.U32 R3, RZ, RZ, R0 ;  /* 0x000000ffff037224 */ /* 0x001fe400078e0000 */
[----:B------:R-:W-:Y:S01]  /*4f30*/  IMAD.MOV.U32 R0, RZ, RZ, R10 ;  /* 0x000000ffff007224 */ /* 0x000fe200078e000a */
[C---:B------:R-:W-:Y:S01]  /*4f40*/  ISETP.GT.U32.AND P6, PT, R2.reuse, R21, PT ;  /* 0x000000150200720c */ /* 0x040fe20003fc4070 */
[----:B------:R-:W-:Y:S01]  /*4f50*/  @!P5 IMAD.MOV R3, RZ, RZ, -R3 ;  /* 0x000000ffff03d224 */ /* 0x000fe200078e0a03 */
[C---:B------:R-:W-:Y:S01]  /*4f60*/  ISETP.GT.U32.AND P5, PT, R2.reuse, R20, PT ;  /* 0x000000140200720c */ /* 0x040fe20003fa4070 */
[----:B------:R-:W-:Y:S01]  /*4f70*/  @!P4 IMAD.MOV R0, RZ, RZ, -R0 ;  /* 0x000000ffff00c224 */ /* 0x000fe200078e0a00 */
[----:B------:R-:W-:Y:S01]  /*4f80*/  ISETP.GT.U32.AND P4, PT, R2, R16, PT ;  /* 0x000000100200720c */ /* 0x000fe20003f84070 */
[----:B------:R-:W-:Y:S01]  /*4f90*/  IMAD.MOV R4, RZ, RZ, -R4 ;  /* 0x000000ffff047224 */ /* 0x000fe200078e0a04 */
[----:B------:R-:W-:Y:S01]  /*4fa0*/  STL [R1+0x318], R3 ;  /* 0x0003180301007387 */ /* 0x000fe20000100800 */
[----:B------:R-:W-:-:S02]  /*4fb0*/  VIADD R8, R11, 0x148 ;  /* 0x000001480b087836 */ /* 0x000fc40000000000 */
[C---:B------:R-:W-:Y:S01]  /*4fc0*/  IMAD R18, R2.reuse, R4, R18 ;  /* 0x0000000402127224 */ /* 0x040fe200078e0212 */
[----:B------:R0:W-:Y:S01]  /*4fd0*/  STL [R1+0x31c], R0 ;  /* 0x00031c0001007387 */ /* 0x0001e20000100800 */
[----:B------:R-:W-:Y:S01]  /*4fe0*/  VIADD R4, R11, 0x146 ;  /* 0x000001460b047836 */ /* 0x000fe20000000000 */
[----:B------:R-:W-:Y:S01]  /*4ff0*/  IABS R10, R8 ;  /* 0x00000008000a7213 */ /* 0x000fe20000000000 */
[--C-:B------:R-:W-:Y:S01]  /*5000*/  @!P6 IMAD.IADD R21, R21, 0x1, -R2.reuse ;  /* 0x000000011515e824 */ /* 0x100fe200078e0a02 */
[----:B------:R-:W-:Y:S01]  /*5010*/  ISETP.GT.U32.AND P6, PT, R2, R19, PT ;  /* 0x000000130200720c */ /* 0x000fe20003fc4070 */
[--C-:B------:R-:W-:Y:S01]  /*5020*/  @!P5 IMAD.IADD R20, R20, 0x1, -R2.reuse ;  /* 0x000000011414d824 */ /* 0x100fe200078e0a02 */
[----:B------:R-:W-:Y:S01]  /*5030*/  ISETP.GT.U32.AND P5, PT, R2, R18, PT ;  /* 0x000000120200720c */ /* 0x000fe20003fa4070 */
[----:B------:R-:W-:Y:S01]  /*5040*/  @!P4 IMAD.IADD R16, R16, 0x1, -R2 ;  /* 0x000000011010c824 */ /* 0x000fe200078e0a02 */
[----:B------:R-:W-:Y:S01]  /*5050*/  ISETP.GE.AND P4, PT, R5, RZ, PT ;  /* 0x000000ff0500720c */ /* 0x000fe20003f86270 */
[----:B------:R-:W-:Y:S01]  /*5060*/  IMAD.HI.U32 R17, R14, R10, RZ ;  /* 0x0000000a0e117227 */ /* 0x000fe200078e00ff */
[----:B0-----:R-:W-:-:S03]  /*5070*/  IABS R0, R4 ;  /* 0x0000000400007213 */ /* 0x001fc60000000000 */
[----:B------:R-:W-:Y:S02]  /*5080*/  IMAD.MOV R17, RZ, RZ, -R17 ;  /* 0x000000ffff117224 */ /* 0x000fe400078e0a11 */
[----:B------:R-:W-:Y:S02]  /*5090*/  VIADD R15, R11, 0x142 ;  /* 0x000001420b0f7836 */ /* 0x000fe40000000000 */
[----:B------:R-:W-:Y:S01]  /*50a0*/  @!P6 IMAD.IADD R19, R19, 0x1, -R2 ;  /* 0x000000011313e824 */ /* 0x000fe200078e0a02 */
[C---:B------:R-:W-:Y:S01]  /*50b0*/  ISETP.GT.U32.AND P6, PT, R2.reuse, R16, PT ;  /* 0x000000100200720c */ /* 0x040fe20003fc4070 */
[----:B------:R-:W-:Y:S01]  /*50c0*/  IMAD R10, R2, R17, R10 ;  /* 0x00000011020a7224 */ /* 0x000fe200078e020a */
[----:B------:R-:W-:Y:S01]  /*50d0*/  IABS R6, R15 ;  /* 0x0000000f00067213 */ /* 0x000fe20000000000 */
[----:B------:R-:W-:Y:S01]  /*50e0*/  @!P5 IMAD.IADD R18, R18, 0x1, -R2 ;  /* 0x000000011212d824 */ /* 0x000fe200078e0a02 */
[----:B------:R-:W-:Y:S01]  /*50f0*/  ISETP.GT.U32.AND P5, PT, R2, R19, PT ;  /* 0x000000130200720c */ /* 0x000fe20003fa4070 */
[----:B------:R-:W-:-:S04]  /*5100*/  IMAD.HI.U32 R5, R14, R0, RZ ;  /* 0x000000000e057227 */ /* 0x000fc800078e00ff */
[----:B------:R-:W-:Y:S02]  /*5110*/  IMAD.MOV.U32 R13, RZ, RZ, R21 ;  /* 0x000000ffff0d7224 */ /* 0x000fe400078e0015 */
[----:B------:R-:W-:Y:S02]  /*5120*/  IMAD.MOV R5, RZ, RZ, -R5 ;  /* 0x000000ffff057224 */ /* 0x000fe400078e0a05 */
[----:B------:R-:W-:Y:S01]  /*5130*/  @!P6 IMAD.IADD R16, R16, 0x1, -R2 ;  /* 0x000000011010e824 */ /* 0x000fe200078e0a02 */
[C---:B------:R-:W-:Y:S01]  /*5140*/  ISETP.GT.U32.AND P6, PT, R2.reuse, R10, PT ;  /* 0x0000000a0200720c */ /* 0x040fe20003fc4070 */
[----:B------:R-:W-:Y:S02]  /*5150*/  IMAD.MOV.U32 R3, RZ, RZ, R20 ;  /* 0x000000ffff037224 */ /* 0x000fe400078e0014 */
[----:B------:R-:W-:Y:S01]  /*5160*/  @!P1 IMAD.MOV R13, RZ, RZ, -R13 ;  /* 0x000000ffff0d9224 */ /* 0x000fe200078e0a0d */
[----:B------:R-:W-:Y:S01]  /*5170*/  ISETP.GT.U32.AND P1, PT, R2, R18, PT ;  /* 0x000000120200720c */ /* 0x000fe20003f24070 */
[----:B------:R-:W-:Y:S01]  /*5180*/  @!P2 IMAD.MOV R3, RZ, RZ, -R3 ;  /* 0x000000ffff03a224 */ /* 0x000fe200078e0a03 */
[----:B------:R-:W-:Y:S01]  /*5190*/  ISETP.GE.AND P2, PT, R8, RZ, PT ;  /* 0x000000ff0800720c */ /* 0x000fe20003f46270 */
[----:B------:R-:W-:Y:S01]  /*51a0*/  IMAD R0, R2, R5, R0 ;  /* 0x0000000502007224 */ /* 0x000fe200078e0200 */
[----:B------:R-:W-:Y:S01]  /*51b0*/  STL [R1+0x32c], R13 ;  /* 0x00032c0d01007387 */ /* 0x000fe20000100800 */
[----:B------:R-:W-:-:S03]  /*51c0*/  IMAD.HI.U32 R8, R14, R6, RZ ;  /* 0x000000060e087227 */ /* 0x000fc600078e00ff */
[----:B------:R0:W-:Y:S01]  /*51d0*/  STL [R1+0x344], R3 ;  /* 0x0003440301007387 */ /* 0x0001e20000100800 */
[----:B------:R-:W-:Y:S01]  /*51e0*/  @!P5 IMAD.IADD R19, R19, 0x1, -R2 ;  /* 0x000000011313d824 */ /* 0x000fe200078e0a02 */
[----:B------:R-:W-:Y:S01]  /*51f0*/  ISETP.GT.U32.AND P5, PT, R2, R0, PT ;  /* 0x000000000200720c */ /* 0x000fe20003fa4070 */
[----:B------:R-:W-:Y:S02]  /*5200*/  VIADD R9, R11, 0x144 ;  /* 0x000001440b097836 */ /* 0x000fe40000000000 */
[----:B------:R-:W-:Y:S02]  /*5210*/  IMAD.MOV R8, RZ, RZ, -R8 ;  /* 0x000000ffff087224 */ /* 0x000fe400078e0a08 */
[----:B------:R-:W-:Y:S01]  /*5220*/  @!P6 IMAD.IADD R10, R10, 0x1, -R2 ;  /* 0x000000010a0ae824 */ /* 0x000fe200078e0a02 */
[----:B------:R-:W-:Y:S01]  /*5230*/  IABS R7, R9 ;  /* 0x0000000900077213 */ /* 0x000fe20000000000 */
[----:B------:R-:W-:Y:S02]  /*5240*/  IMAD R6, R2, R8, R6 ;  /* 0x0000000802067224 */ /* 0x000fe400078e0206 */
[----:B0-----:R-:W-:-:S02]  /*5250*/  IMAD.MOV.U32 R3, RZ, RZ, R16 ;  /* 0x000000ffff037224 */ /* 0x001fc400078e0010 */
[----:B------:R-:W-:Y:S02]  /*5260*/  IMAD.MOV.U32 R13, RZ, RZ, R19 ;  /* 0x000000ffff0d7224 */ /* 0x000fe400078e0013 */
[----:B------:R-:W-:Y:S01]  /*5270*/  @!P0 IMAD.MOV R3, RZ, RZ, -R3 ;  /* 0x000000ffff038224 */ /* 0x000fe200078e0a03 */
[----:B------:R-:W-:Y:S01]  /*5280*/  ISETP.GT.U32.AND P0, PT, R2, R10, PT ;  /* 0x0000000a0200720c */ /* 0x000fe20003f04070 */
[----:B------:R-:W-:Y:S02]  /*5290*/  VIADD R5, R11, 0x140 ;  /* 0x000001400b057836 */ /* 0x000fe40000000000 */
[----:B------:R-:W-:Y:S01]  /*52a0*/  @!P1 IMAD.IADD R18, R18, 0x1, -R2 ;  /* 0x0000000112129824 */ /* 0x000fe200078e0a02 */
[----:B------:R0:W-:Y:S01]  /*52b0*/  STL [R1+0x384], R3 ;  /* 0x0003840301007387 */ /* 0x0001e20000100800 */
[----:B------:R-:W-:Y:S01]  /*52c0*/  @!P3 IMAD.MOV R13, RZ, RZ, -R13 ;  /* 0x000000ffff0db224 */ /* 0x000fe200078e0a0d */
[----:B------:R-:W-:Y:S01]  /*52d0*/  ISETP.GT.U32.AND P3, PT, R2, R6, PT ;  /* 0x000000060200720c */ /* 0x000fe20003f64070 */
[----:B------:R-:W-:Y:S01]  /*52e0*/  IMAD.HI.U32 R17, R14, R7, RZ ;  /* 0x000000070e117227 */ /* 0x000fe200078e00ff */
[----:B------:R-:W-:-:S02]  /*52f0*/  ISETP.GE.AND P1, PT, R4, RZ, PT ;  /* 0x000000ff0400720c */ /* 0x000fc40003f26270 */
[----:B------:R-:W-:Y:S01]  /*5300*/  IABS R4, R5 ;  /* 0x0000000500047213 */ /* 0x000fe20000000000 */
[----:B------:R-:W-:Y:S01]  /*5310*/  @!P5 IMAD.IADD R0, R0, 0x1, -R2 ;  /* 0x000000010000d824 */ /* 0x000fe200078e0a02 */
[----:B------:R-:W-:Y:S01]  /*5320*/  STL [R1+0x350], R13 ;  /* 0x0003500d01007387 */ /* 0x000fe20000100800 */
[----:B------:R-:W-:Y:S02]  /*5330*/  IMAD.MOV R17, RZ, RZ, -R17 ;  /* 0x000000ffff117224 */ /* 0x000fe400078e0a11 */
[----:B0-----:R-:W-:Y:S01]  /*5340*/  IMAD.MOV.U32 R3, RZ, RZ, R18 ;  /* 0x000000ffff037224 */ /* 0x001fe200078e0012 */
[C---:B------:R-:W-:Y:S01]  /*5350*/  ISETP.GT.U32.AND P5, PT, R2.reuse, R0, PT ;  /* 0x000000000200720c */ /* 0x040fe20003fa4070 */
[----:B------:R-:W-:Y:S02]  /*5360*/  VIADD R8, R11, 0x13e ;  /* 0x0000013e0b087836 */ /* 0x000fe40000000000 */
[----:B------:R-:W-:Y:S01]  /*5370*/  @!P4 IMAD.MOV R3, RZ, RZ, -R3 ;  /* 0x000000ffff03c224 */ /* 0x000fe200078e0a03 */
[----:B------:R-:W-:Y:S01]  /*5380*/  ISETP.GE.AND P4, PT, R9, RZ, PT ;  /* 0x000000ff0900720c */ /* 0x000fe20003f86270 */
[----:B------:R-:W-:Y:S01]  /*5390*/  IMAD R7, R2, R17, R7 ;  /* 0x0000001102077224 */ /* 0x000fe200078e0207 */
[----:B------:R-:W-:Y:S01]  /*53a0*/  IABS R17, R8 ;  /* 0x0000000800117213 */ /* 0x000fe20000000000 */
[----:B------:R-:W-:Y:S01]  /*53b0*/  IMAD.HI.U32 R16, R14, R4, RZ ;  /* 0x000000040e107227 */ /* 0x000fe200078e00ff */
[----:B------:R0:W-:Y:S02]  /*53c0*/  STL [R1+0x380], R3 ;  /* 0x0003800301007387 */ /* 0x0001e40000100800 */
[----:B------:R-:W-:Y:S01]  /*53d0*/  ISETP.GT.U32.AND P6, PT, R2, R7, PT ;  /* 0x000000070200720c */ /* 0x000fe20003fc4070 */
[----:B------:R-:W-:Y:S01]  /*53e0*/  @!P0 IMAD.IADD R10, R10, 0x1, -R2 ;  /* 0x000000010a0a8824 */ /* 0x000fe200078e0a02 */
[----:B------:R-:W-:Y:S01]  /*53f0*/  ISETP.GE.AND P0, PT, R15, RZ, PT ;  /* 0x000000ff0f00720c */ /* 0x000fe20003f06270 */
[----:B------:R-:W-:-:S02]  /*5400*/  IMAD.MOV R16, RZ, RZ, -R16 ;  /* 0x000000ffff107224 */ /* 0x000fc400078e0a10 */
[----:B------:R-:W-:Y:S01]  /*5410*/  @!P3 IMAD.IADD R6, R6, 0x1, -R2 ;  /* 0x000000010606b824 */ /* 0x000fe200078e0a02 */
[----:B------:R-:W-:Y:S01]  /*5420*/  ISETP.GE.AND P3, PT, R5, RZ, PT ;  /* 0x000000ff0500720c */ /* 0x000fe20003f66270 */
[----:B------:R-:W-:Y:S02]  /*5430*/  IMAD.MOV.U32 R9, RZ, RZ, R17 ;  /* 0x000000ffff097224 */ /* 0x000fe400078e0011 */
[----:B0-----:R-:W-:Y:S02]  /*5440*/  IMAD.MOV.U32 R3, RZ, RZ, R10 ;  /* 0x000000ffff037224 */ /* 0x001fe400078e000a */
[C---:B------:R-:W-:Y:S02]  /*5450*/  IMAD R4, R2.reuse, R16, R4 ;  /* 0x0000001002047224 */ /* 0x040fe400078e0204 */
[----:B------:R-:W-:Y:S01]  /*5460*/  @!P2 IMAD.MOV R3, RZ, RZ, -R3 ;  /* 0x000000ffff03a224 */ /* 0x000fe200078e0a03 */
[----:B------:R-:W-:Y:S01]  /*5470*/  ISETP.GT.U32.AND P2, PT, R2, R6, PT ;  /* 0x000000060200720c */ /* 0x000fe20003f44070 */
[----:B------:R-:W-:-:S03]  /*5480*/  IMAD.HI.U32 R15, R14, R9, RZ ;  /* 0x000000090e0f7227 */ /* 0x000fc600078e00ff */
[----:B------:R0:W-:Y:S01]  /*5490*/  STL [R1+0x388], R3 ;  /* 0x0003880301007387 */ /* 0x0001e20000100800 */
[--C-:B------:R-:W-:Y:S01]  /*54a0*/  @!P5 IMAD.IADD R0, R0, 0x1, -R2.reuse ;  /* 0x000000010000d824 */ /* 0x100fe200078e0a02 */
[C---:B------:R-:W-:Y:S01]  /*54b0*/  ISETP.GT.U32.AND P5, PT, R2.reuse, R4, PT ;  /* 0x000000040200720c */ /* 0x040fe20003fa4070 */
[----:B------:R-:W-:Y:S02]  /*54c0*/  IMAD.MOV R15, RZ, RZ, -R15 ;  /* 0x000000ffff0f7224 */ /* 0x000fe400078e0a0f */
[--C-:B------:R-:W-:Y:S02]  /*54d0*/  @!P6 IMAD.IADD R7, R7, 0x1, -R2.reuse ;  /* 0x000000010707e824 */ /* 0x100fe400078e0a02 */
[----:B------:R-:W-:Y:S02]  /*54e0*/  IMAD R5, R2, R15, R9 ;  /* 0x0000000f02057224 */ /* 0x000fe400078e0209 */
[----:B------:R-:W-:Y:S01]  /*54f0*/  @!P2 IMAD.IADD R6, R6, 0x1, -R2 ;  /* 0x000000010606a824 */ /* 0x000fe200078e0a02 */
[C---:B------:R-:W-:Y:S01]  /*5500*/  ISETP.GT.U32.AND P6, PT, R2.reuse, R7, PT ;  /* 0x000000070200720c */ /* 0x040fe20003fc4070 */
[----:B0-----:R-:W-:Y:S01]  /*5510*/  IMAD.MOV.U32 R3, RZ, RZ, R0 ;  /* 0x000000ffff037224 */ /* 0x001fe200078e0000 */
[----:B------:R-:W-:Y:S01]  /*5520*/  ISETP.GT.U32.AND P2, PT, R2, R5, PT ;  /* 0x000000050200720c */ /* 0x000fe20003f44070 */
[----:B------:R-:W-:-:S02]  /*5530*/  VIADD R17, R11, 0x13c ;  /* 0x0000013c0b117836 */ /* 0x000fc40000000000 */
[--C-:B------:R-:W-:Y:S02]  /*5540*/  @!P5 IMAD.IADD R4, R4, 0x1, -R2.reuse ;  /* 0x000000010404d824 */ /* 0x100fe400078e0a02 */
[----:B------:R-:W-:Y:S01]  /*5550*/  @!P1 IMAD.MOV R3, RZ, RZ, -R3 ;  /* 0x000000ffff039224 */ /* 0x000fe200078e0a03 */
[----:B------:R-:W-:Y:S01]  /*5560*/  ISETP.GE.AND P1, PT, R17, RZ, PT ;  /* 0x000000ff1100720c */ /* 0x000fe20003f26270 */
[C---:B------:R-:W-:Y:S01]  /*5570*/  VIADD R0, R11.reuse, 0x138 ;  /* 0x000001380b007836 */ /* 0x040fe20000000000 */
[----:B------:R-:W-:Y:S01]  /*5580*/  ISETP.GT.U32.AND P5, PT, R2, R4, PT ;  /* 0x000000040200720c */ /* 0x000fe20003fa4070 */
[----:B------:R-:W-:Y:S01]  /*5590*/  VIADD R10, R11, 0x13a ;  /* 0x0000013a0b0a7836 */ /* 0x000fe20000000000 */
[----:B------:R0:W-:Y:S01]  /*55a0*/  STL [R1+0x38c], R3 ;  /* 0x00038c0301007387 */ /* 0x0001e20000100800 */
[--C-:B------:R-:W-:Y:S01]  /*55b0*/  @!P6 IMAD.IADD R7, R7, 0x1, -R2.reuse ;  /* 0x000000010707e824 */ /* 0x100fe200078e0a02 */
[----:B------:R-:W-:Y:S01]  /*55c0*/  IABS R17, R17 ;  /* 0x0000001100117213 */ /* 0x000fe20000000000 */
[----:B------:R-:W-:Y:S01]  /*55d0*/  @!P2 IMAD.IADD R5, R5, 0x1, -R2 ;  /* 0x000000010505a824 */ /* 0x000fe200078e0a02 */
[----:B------:R-:W-:Y:S01]  /*55e0*/  ISETP.GE.AND P6, PT, R8, RZ, PT ;  /* 0x000000ff0800720c */ /* 0x000fe20003fc6270 */
[----:B------:R-:W-:Y:S01]  /*55f0*/  @!P4 IMAD.MOV R7, RZ, RZ, -R7 ;  /* 0x000000ffff07c224 */ /* 0x000fe200078e0a07 */
[----:B------:R-:W-:Y:S01]  /*5600*/  ISETP.GE.AND P4, PT, R10, RZ, PT ;  /* 0x000000ff0a00720c */ /* 0x000fe20003f86270 */
[----:B------:R-:W-:Y:S01]  /*5610*/  IMAD.HI.U32 R8, R14, R17, RZ ;  /* 0x000000110e087227 */ /* 0x000fe200078e00ff */
[----:B------:R-:W-:-:S02]  /*5620*/  ISETP.GT.U32.AND P2, PT, R2, R5, PT ;  /* 0x000000050200720c */ /* 0x000fc40003f44070 */
[----:B------:R-:W-:Y:S01]  /*5630*/  STL [R1+0x3c0], R7 ;  /* 0x0003c00701007387 */ /* 0x000fe20000100800 */
[----:B0-----:R-:W-:Y:S01]  /*5640*/  IMAD.MOV.U32 R3, RZ, RZ, R6 ;  /* 0x000000ffff037224 */ /* 0x001fe200078e0006 */
[----:B------:R-:W-:Y:S01]  /*5650*/  IABS R10, R10 ;  /* 0x0000000a000a7213 */ /* 0x000fe20000000000 */
[----:B------:R-:W-:Y:S02]  /*5660*/  @!P5 IMAD.IADD R4, R4, 0x1, -R2 ;  /* 0x000000010404d824 */ /* 0x000fe400078e0a02 */
[----:B------:R-:W-:Y:S01]  /*5670*/  @!P0 IMAD.MOV R3, RZ, RZ, -R3 ;  /* 0x000000ffff038224 */ /* 0x000fe200078e0a03 */
[----:B------:R-:W-:Y:S01]  /*5680*/  ISETP.GE.AND P0, PT, R0, RZ, PT ;  /* 0x000000ff0000720c */ /* 0x000fe20003f06270 */
[----:B------:R-:W-:Y:S01]  /*5690*/  IMAD.MOV R8, RZ, RZ, -R8 ;  /* 0x000000ffff087224 */ /* 0x000fe200078e0a08 */
[----:B------:R-:W-:Y:S01]  /*56a0*/  IABS R0, R0 ;  /* 0x0000000000007213 */ /* 0x000fe20000000000 */
[----:B------:R-:W-:Y:S01]  /*56b0*/  VIADD R9, R11, 0x136 ;  /* 0x000001360b097836 */ /* 0x000fe20000000000 */
[----:B------:R0:W-:Y:S01]  /*56c0*/  STL [R1+0x3c4], R3 ;  /* 0x0003c40301007387 */ /* 0x0001e20000100800 */
[----:B------:R-:W-:-:S02]  /*56d0*/  IMAD R17, R2, R8, R17 ;  /* 0x0000000802117224 */ /* 0x000fc400078e0211 */
[----:B------:R-:W-:Y:S01]  /*56e0*/  IMAD.HI.U32 R6, R14, R0, RZ ;  /* 0x000000000e067227 */ /* 0x000fe200078e00ff */
[----:B------:R-:W-:Y:S02]  /*56f0*/  ISETP.GE.AND P5, PT, R9, RZ, PT ;  /* 0x000000ff0900720c */ /* 0x000fe40003fa6270 */
[----:B------:R-:W-:Y:S01]  /*5700*/  IABS R9, R9 ;  /* 0x0000000900097213 */ /* 0x000fe20000000000 */
[----:B------:R-:W-:Y:S02]  /*5710*/  IMAD.MOV R6, RZ, RZ, -R6 ;  /* 0x000000ffff067224 */ /* 0x000fe400078e0a06 */
[----:B------:R-:W-:Y:S02]  /*5720*/  @!P2 IMAD.IADD R5, R5, 0x1, -R2 ;  /* 0x000000010505a824 */ /* 0x000fe400078e0a02 */
[----:B0-----:R-:W-:Y:S02]  /*5730*/  IMAD.MOV.U32 R3, RZ, RZ, R4 ;  /* 0x000000ffff037224 */ /* 0x001fe400078e0004 */
[----:B------:R-:W-:-:S02]  /*5740*/  IMAD R0, R2, R6, R0 ;  /* 0x0000000602007224 */ /* 0x000fc400078e0200 */
[----:B------:R-:W-:Y:S01]  /*5750*/  @!P3 IMAD.MOV R3, RZ, RZ, -R3 ;  /* 0x000000ffff03b224 */ /* 0x000fe200078e0a03 */
[----:B------:R-:W-:Y:S01]  /*5760*/  ISETP.GT.U32.AND P3, PT, R2, R17, PT ;  /* 0x000000110200720c */ /* 0x000fe20003f64070 */
[----:B------:R-:W-:-:S03]  /*5770*/  IMAD.HI.U32 R7, R14, R10, RZ ;  /* 0x0000000a0e077227 */ /* 0x000fc600078e00ff */
[----:B------:R0:W-:Y:S01]  /*5780*/  STL [R1+0x3bc], R3 ;  /* 0x0003bc0301007387 */ /* 0x0001e20000100800 */
[----:B------:R-:W-:Y:S02]  /*5790*/  IMAD.MOV R7, RZ, RZ, -R7 ;  /* 0x000000ffff077224 */ /* 0x000fe400078e0a07 */
[----:B------:R-:W-:Y:S02]  /*57a0*/  VIADD R16, R11, 0x132 ;  /* 0x000001320b107836 */ /* 0x000fe40000000000 */
[----:B------:R-:W-:Y:S02]  /*57b0*/  IMAD R10, R2, R7, R10 ;  /* 0x00000007020a7224 */ /* 0x000fe400078e020a */
[----:B------:R-:W-:Y:S01]  /*57c0*/  IMAD.HI.U32 R4, R14, R9, RZ ;  /* 0x000000090e047227 */ /* 0x000fe200078e00ff */
[----:B------:R-:W-:Y:S02]  /*57d0*/  IABS R19, R16 ;  /* 0x0000001000137213 */ /* 0x000fe40000000000 */
[----:B------:R-:W-:Y:S01]  /*57e0*/  ISETP.GT.U32.AND P2, PT, R2, R10, PT ;  /* 0x0000000a0200720c */ /* 0x000fe20003f44070 */
[----:B0-----:R-:W-:-:S02]  /*57f0*/  IMAD.MOV.U32 R3, RZ, RZ, R5 ;  /* 0x000000ffff037224 */ /* 0x001fc400078e0005 */
[----:B------:R-:W-:Y:S02]  /*5800*/  @!P3 IMAD.IADD R17, R17, 0x1, -R2 ;  /* 0x000000011111b824 */ /* 0x000fe400078e0a02 */
[----:B------:R-:W-:Y:S01]  /*5810*/  @!P6 IMAD.MOV R3, RZ, RZ, -R3 ;  /* 0x000000ffff03e224 */ /* 0x000fe200078e0a03 */
[C---:B------:R-:W-:Y:S01]  /*5820*/  ISETP.GT.U32.AND P6, PT, R2.reuse, R0, PT ;  /* 0x000000000200720c */ /* 0x040fe20003fc4070 */
[----:B------:R-:W-:Y:S01]  /*5830*/  IMAD.MOV R4, RZ, RZ, -R4 ;  /* 0x000000ffff047224 */ /* 0x000fe200078e0a04 */
[C---:B------:R-:W-:Y:S01]  /*5840*/  ISETP.GT.U32.AND P3, PT, R2.reuse, R17, PT ;  /* 0x000000110200720c */ /* 0x040fe20003f64070 */
[----:B------:R-:W-:Y:S01]  /*5850*/  VIADD R21, R11, 0x134 ;  /* 0x000001340b157836 */ /* 0x000fe20000000000 */
[----:B------:R0:W-:Y:S01]  /*5860*/  STL [R1+0x3c8], R3 ;  /* 0x0003c80301007387 */ /* 0x0001e20000100800 */
[----:B------:R-:W-:Y:S02]  /*5870*/  IMAD R9, R2, R4, R9 ;  /* 0x0000000402097224 */ /* 0x000fe400078e0209 */
[----:B------:R-:W-:Y:S01]  /*5880*/  IMAD.HI.U32 R5, R14, R19, RZ ;  /* 0x000000130e057227 */ /* 0x000fe200078e00ff */
[----:B------:R-:W-:-:S03]  /*5890*/  IABS R4, R21 ;  /* 0x0000001500047213 */ /* 0x000fc60000000000 */
[--C-:B------:R-:W-:Y:S02]  /*58a0*/  @!P2 IMAD.IADD R10, R10, 0x1, -R2.reuse ;  /* 0x000000010a0aa824 */ /* 0x100fe400078e0a02 */
[--C-:B------:R-:W-:Y:S02]  /*58b0*/  @!P6 IMAD.IADD R0, R0, 0x1, -R2.reuse ;  /* 0x000000010000e824 */ /* 0x100fe400078e0a02 */
[----:B------:R-:W-:Y:S01]  /*58c0*/  IMAD.MOV R5, RZ, RZ, -R5 ;  /* 0x000000ffff057224 */ /* 0x000fe200078e0a05 */
[C---:B------:R-:W-:Y:S01]  /*58d0*/  ISETP.GT.U32.AND P2, PT, R2.reuse, R10, PT ;  /* 0x0000000a0200720c */ /* 0x040fe20003f44070 */
[----:B------:R-:W-:Y:S01]  /*58e0*/  @!P3 IMAD.IADD R17, R17, 0x1, -R2 ;  /* 0x000000011111b824 */ /* 0x000fe200078e0a02 */
[C---:B------:R-:W-:Y:S01]  /*58f0*/  ISETP.GT.U32.AND P6, PT, R2.reuse, R0, PT ;  /* 0x000000000200720c */ /* 0x040fe20003fc4070 */
[C---:B------:R-:W-:Y:S01]  /*5900*/  IMAD R19, R2.reuse, R5, R19 ;  /* 0x0000000502137224 */ /* 0x040fe200078e0213 */
[----:B------:R-:W-:Y:S01]  /*5910*/  ISETP.GT.U32.AND P3, PT, R2, R9, PT ;  /* 0x000000090200720c */ /* 0x000fe20003f64070 */
[----:B------:R-:W-:-:S04]  /*5920*/  IMAD.HI.U32 R15, R14, R4, RZ ;  /* 0x000000040e0f7227 */ /* 0x000fc800078e00ff */
[----:B------:R-:W-:Y:S02]  /*5930*/  IMAD.MOV R15, RZ, RZ, -R15 ;  /* 0x000000ffff0f7224 */ /* 0x000fe400078e0a0f */
[----:B------:R-:W-:Y:S02]  /*5940*/  VIADD R8, R11, 0x130 ;  /* 0x000001300b087836 */ /* 0x000fe40000000000 */
[----:B------:R-:W-:Y:S02]  /*5950*/  IMAD R4, R2, R15, R4 ;  /* 0x0000000f02047224 */ /* 0x000fe400078e0204 */
[--C-:B------:R-:W-:Y:S01]  /*5960*/  @!P6 IMAD.IADD R0, R0, 0x1, -R2.reuse ;  /* 0x000000010000e824 */ /* 0x100fe200078e0a02 */
[----:B------:R-:W-:Y:S01]  /*5970*/  ISETP.GT.U32.AND P6, PT, R2, R19, PT ;  /* 0x000000130200720c */ /* 0x000fe20003fc4070 */
[----:B0-----:R-:W-:Y:S01]  /*5980*/  IMAD.MOV.U32 R3, RZ, RZ, R17 ;  /* 0x000000ffff037224 */ /* 0x001fe200078e0011 */
[----:B------:R-:W-:Y:S01]  /*5990*/  IABS R6, R8 ;  /* 0x0000000800067213 */ /* 0x000fe20000000000 */
[----:B------:R-:W-:Y:S01]  /*59a0*/  @!P3 IMAD.IADD R9, R9, 0x1, -R2 ;  /* 0x000000010909b824 */ /* 0x000fe200078e0a02 */
[----:B------:R-:W-:Y:S01]  /*59b0*/  ISETP.GE.AND P3, PT, R21, RZ, PT ;  /* 0x000000ff1500720c */ /* 0x000fe20003f66270 */
[----:B------:R-:W-:-:S02]  /*59c0*/  VIADD R7, R11, 0x12e ;  /* 0x0000012e0b077836 */ /* 0x000fc40000000000 */
[----:B------:R-:W-:Y:S02]  /*59d0*/  VIADD R5, R11, 0x12c ;  /* 0x0000012c0b057836 */ /* 0x000fe40000000000 */
[--C-:B------:R-:W-:Y:S01]  /*59e0*/  @!P2 IMAD.IADD R10, R10, 0x1, -R2.reuse ;  /* 0x000000010a0aa824 */ /* 0x100fe200078e0a02 */
[C---:B------:R-:W-:Y:S01]  /*59f0*/  ISETP.GT.U32.AND P2, PT, R2.reuse, R4, PT ;  /* 0x000000040200720c */ /* 0x040fe20003f44070 */
[----:B------:R-:W-:Y:S01]  /*5a00*/  @!P1 IMAD.MOV R3, RZ, RZ, -R3 ;  /* 0x000000ffff039224 */ /* 0x000fe200078e0a03 */
[----:B------:R-:W-:Y:S01]  /*5a10*/  ISETP.GT.U32.AND P1, PT, R2, R9, PT ;  /* 0x000000090200720c */ /* 0x000fe20003f24070 */
[----:B------:R-:W-:Y:S01]  /*5a20*/  @!P6 IMAD.IADD R19, R19, 0x1, -R2 ;  /* 0x000000011313e824 */ /* 0x000fe200078e0a02 */
[----:B------:R-:W-:Y:S01]  /*5a30*/  IABS R18, R7 ;  /* 0x0000000700127213 */ /* 0x000fe20000000000 */
[----:B------:R-:W-:Y:S01]  /*5a40*/  IMAD.HI.U32 R20, R14, R6, RZ ;  /* 0x000000060e147227 */ /* 0x000fe200078e00ff */
[----:B------:R-:W-:Y:S01]  /*5a50*/  IABS R17, R5 ;  /* 0x0000000500117213 */ /* 0x000fe20000000000 */
[----:B------:R0:W-:Y:S01]  /*5a60*/  STL [R1+0x3b8], R3 ;  /* 0x0003b80301007387 */ /* 0x0001e20000100800 */
[----:B------:R-:W-:Y:S01]  /*5a70*/  ISETP.GT.U32.AND P6, PT, R2, R19, PT ;  /* 0x000000130200720c */ /* 0x000fe20003fc4070 */
[----:B------:R-:W-:-:S02]  /*5a80*/  IMAD.MOV R20, RZ, RZ, -R20 ;  /* 0x000000ffff147224 */ /* 0x000fc400078e0a14 */
[----:B------:R-:W-:-:S04]  /*5a90*/  IMAD.HI.U32 R15, R14, R18, RZ ;  /* 0x000000120e0f7227 */ /* 0x000fc800078e00ff */
[----:B------:R-:W-:Y:S02]  /*5aa0*/  IMAD R6, R2, R20, R6 ;  /* 0x0000001402067224 */ /* 0x000fe400078e0206 */
[----:B0-----:R-:W-:Y:S02]  /*5ab0*/  IMAD.MOV.U32 R3, RZ, RZ, R10 ;  /* 0x000000ffff037224 */ /* 0x001fe400078e000a */
[----:B------:R-:W-:-:S04]  /*5ac0*/  IMAD.HI.U32 R10, R14, R17, RZ ;  /* 0x000000110e0a7227 */ /* 0x000fc800078e00ff */
[----:B------:R-:W-:Y:S02]  /*5ad0*/  @!P4 IMAD.MOV R3, RZ, RZ, -R3 ;  /* 0x000000ffff03c224 */ /* 0x000fe400078e0a03 */
[----:B------:R-:W-:Y:S02]  /*5ae0*/  IMAD.MOV R15, RZ, RZ, -R15 ;  /* 0x000000ffff0f7224 */ /* 0x000fe400078e0a0f */
[--C-:B------:R-:W-:Y:S01]  /*5af0*/  @!P2 IMAD.IADD R4, R4, 0x1, -R2.reuse ;  /* 0x000000010404a824 */ /* 0x100fe200078e0a02 */
[----:B------:R0:W-:Y:S01]  /*5b00*/  STL [R1+0x3b4], R3 ;  /* 0x0003b40301007387 */ /* 0x0001e20000100800 */
[----:B------:R-:W-:Y:S01]  /*5b10*/  @!P1 IMAD.IADD R9, R9, 0x1, -R2 ;  /* 0x0000000109099824 */ /* 0x000fe200078e0a02 */
[C---:B------:R-:W-:Y:S01]  /*5b20*/  ISETP.GT.U32.AND P1, PT, R2.reuse, R6, PT ;  /* 0x000000060200720c */ /* 0x040fe20003f24070 */
[----:B------:R-:W-:Y:S01]  /*5b30*/  IMAD.MOV R10, RZ, RZ, -R10 ;  /* 0x000000ffff0a7224 */ /* 0x000fe200078e0a0a */
[C---:B------:R-:W-:Y:S01]  /*5b40*/  ISETP.GT.U32.AND P4, PT, R2.reuse, R4, PT ;  /* 0x000000040200720c */ /* 0x040fe20003f84070 */
[----:B------:R-:W-:Y:S01]  /*5b50*/  IMAD R18, R2, R15, R18 ;  /* 0x0000000f02127224 */ /* 0x000fe200078e0212 */
[----:B------:R-:W-:Y:S01]  /*5b60*/  ISETP.GE.AND P2, PT, R16, RZ, PT ;  /* 0x000000ff1000720c */ /* 0x000fe20003f46270 */
[----:B------:R-:W-:-:S02]  /*5b70*/  IMAD R17, R2, R10, R17 ;  /* 0x0000000a02117224 */ /* 0x000fc400078e0211 */
[----:B------:R-:W-:Y:S01]  /*5b80*/  @!P0 IMAD.MOV R0, RZ, RZ, -R0 ;  /* 0x000000ffff008224 */ /* 0x000fe200078e0a00 */
[----:B------:R-:W-:Y:S01]  /*5b90*/  ISETP.GE.AND P0, PT, R8, RZ, PT ;  /* 0x000000ff0800720c */ /* 0x000fe20003f06270 */
[----:B0-----:R-:W-:Y:S02]  /*5ba0*/  IMAD.MOV.U32 R3, RZ, RZ, R9 ;  /* 0x000000ffff037224 */ /* 0x001fe400078e0009 */
[--C-:B------:R-:W-:Y:S01]  /*5bb0*/  @!P6 IMAD.IADD R19, R19, 0x1, -R2.reuse ;  /* 0x000000011313e824 */ /* 0x100fe200078e0a02 */
[C---:B------:R-:W-:Y:S01]  /*5bc0*/  ISETP.GT.U32.AND P6, PT, R2.reuse, R17, PT ;  /* 0x000000110200720c */ /* 0x040fe20003fc4070 */
[----:B------:R-:W-:Y:S01]  /*5bd0*/  @!P5 IMAD.MOV R3, RZ, RZ, -R3 ;  /* 0x000000ffff03d224 */ /* 0x000fe200078e0a03 */
[----:B------:R-:W-:Y:S01]  /*5be0*/  ISETP.GT.U32.AND P5, PT, R2, R18, PT ;  /* 0x000000120200720c */ /* 0x000fe20003fa4070 */
[----:B------:R0:W-:Y:S01]  /*5bf0*/  STL [R1+0x3b0], R0 ;  /* 0x0003b00001007387 */ /* 0x0001e20000100800 */
[----:B------:R-:W-:Y:S02]  /*5c00*/  VIADD R8, R11, 0x128 ;  /* 0x000001280b087836 */ /* 0x000fe40000000000 */
[--C-:B------:R-:W-:Y:S01]  /*5c10*/  @!P1 IMAD.IADD R6, R6, 0x1, -R2.reuse ;  /* 0x0000000106069824 */ /* 0x100fe200078e0a02 */
[----:B------:R-:W-:Y:S01]  /*5c20*/  ISETP.GE.AND P1, PT, R5, RZ, PT ;  /* 0x000000ff0500720c */ /* 0x000fe20003f26270 */
[----:B------:R-:W-:Y:S01]  /*5c30*/  @!P4 IMAD.IADD R4, R4, 0x1, -R2 ;  /* 0x000000010404c824 */ /* 0x000fe200078e0a02 */
[----:B------:R-:W-:Y:S01]  /*5c40*/  IABS R5, R8 ;  /* 0x0000000800057213 */ /* 0x000fe20000000000 */
[----:B------:R1:W-:Y:S01]  /*5c50*/  STL [R1+0x3ac], R3 ;  /* 0x0003ac0301007387 */ /* 0x0003e20000100800 */
[----:B------:R-:W-:Y:S01]  /*5c60*/  ISETP.GE.AND P4, PT, R7, RZ, PT ;  /* 0x000000ff0700720c */ /* 0x000fe20003f86270 */
[----:B------:R-:W-:-:S02]  /*5c70*/  VIADD R16, R11, 0x126 ;  /* 0x000001260b107836 */ /* 0x000fc40000000000 */
[----:B0-----:R-:W-:Y:S02]  /*5c80*/  VIADD R0, R11, 0x12a ;  /* 0x0000012a0b007836 */ /* 0x001fe40000000000 */
[--C-:B------:R-:W-:Y:S01]  /*5c90*/  @!P5 IMAD.IADD R18, R18, 0x1, -R2.reuse ;  /* 0x000000011212d824 */ /* 0x100fe200078e0a02 */
[C---:B------:R-:W-:Y:S01]  /*5ca0*/  ISETP.GT.U32.AND P5, PT, R2.reuse, R6, PT ;  /* 0x000000060200720c */ /* 0x040fe20003fa4070 */
[----:B------:R-:W-:Y:S01]  /*5cb0*/  @!P6 IMAD.IADD R17, R17, 0x1, -R2 ;  /* 0x000000011111e824 */ /* 0x000fe200078e0a02 */
[----:B------:R-:W-:Y:S01]  /*5cc0*/  IABS R9, R0 ;  /* 0x0000000000097213 */ /* 0x000fe20000000000 */
[----:B-1----:R-:W-:Y:S01]  /*5cd0*/  IMAD.MOV.U32 R3, RZ, RZ, R4 ;  /* 0x000000ffff037224 */ /* 0x002fe200078e0004 */
[----:B------:R-:W-:Y:S01]  /*5ce0*/  ISETP.GT.U32.AND P6, PT, R2, R18, PT ;  /* 0x000000120200720c */ /* 0x000fe20003fc4070 */
[----:B------:R-:W-:Y:S01]  /*5cf0*/  IMAD.MOV.U32 R4, RZ, RZ, R5 ;  /* 0x000000ffff047224 */ /* 0x000fe200078e0005 */
[----:B------:R-:W-:Y:S01]  /*5d00*/  IABS R15, R16 ;  /* 0x00000010000f7213 */ /* 0x000fe20000000000 */
[----:B------:R-:W-:-:S04]  /*5d10*/  IMAD.HI.U32 R7, R14, R9, RZ ;  /* 0x000000090e077227 */ /* 0x000fc800078e00ff */
[----:B------:R-:W-:Y:S01]  /*5d20*/  @!P3 IMAD.MOV R3, RZ, RZ, -R3 ;  /* 0x000000ffff03b224 */ /* 0x000fe200078e0a03 */
[----:B------:R-:W-:Y:S01]  /*5d30*/  ISETP.GT.U32.AND P3, PT, R2, R17, PT ;  /* 0x000000110200720c */ /* 0x000fe20003f64070 */
[----:B------:R-:W-:Y:S02]  /*5d40*/  IMAD.MOV R7, RZ, RZ, -R7 ;  /* 0x000000ffff077224 */ /* 0x000fe400078e0a07 */
[----:B------:R-:W-:Y:S01]  /*5d50*/  IMAD.HI.U32 R5, R14, R4, RZ ;  /* 0x000000040e057227 */ /* 0x000fe200078e00ff */
[----:B------:R0:W-:Y:S03]  /*5d60*/  STL [R1+0x378], R3 ;  /* 0x0003780301007387 */ /* 0x0001e60000100800 */
[----:B------:R-:W-:Y:S02]  /*5d70*/  IMAD R9, R2, R7, R9 ;  /* 0x0000000702097224 */ /* 0x000fe400078e0209 */
[----:B------:R-:W-:-:S02]  /*5d80*/  IMAD.MOV R5, RZ, RZ, -R5 ;  /* 0x000000ffff057224 */ /* 0x000fc400078e0a05 */
[----:B------:R-:W-:Y:S01]  /*5d90*/  @!P5 IMAD.IADD R6, R6, 0x1, -R2 ;  /* 0x000000010606d824 */ /* 0x000fe200078e0a02 */
[C---:B------:R-:W-:Y:S01]  /*5da0*/  ISETP.GT.U32.AND P5, PT, R2.reuse, R9, PT ;  /* 0x000000090200720c */ /* 0x040fe20003fa4070 */
[C---:B------:R-:W-:Y:S02]  /*5db0*/  IMAD R4, R2.reuse, R5, R4 ;  /* 0x0000000502047224 */ /* 0x040fe400078e0204 */
[----:B------:R-:W-:Y:S02]  /*5dc0*/  @!P3 IMAD.IADD R17, R17, 0x1, -R2 ;  /* 0x000000011111b824 */ /* 0x000fe400078e0a02 */
[----:B------:R-:W-:Y:S01]  /*5dd0*/  VIADD R10, R11, 0x124 ;  /* 0x000001240b0a7836 */ /* 0x000fe20000000000 */
[----:B------:R-:W-:Y:S01]  /*5de0*/  ISETP.GT.U32.AND P3, PT, R2, R4, PT ;  /* 0x000000040200720c */ /* 0x000fe20003f64070 */
[----:B------:R-:W-:-:S03]  /*5df0*/  IMAD.HI.U32 R5, R14, R15, RZ ;  /* 0x0000000f0e057227 */ /* 0x000fc600078e00ff */
[----:B------:R-:W-:Y:S01]  /*5e00*/  IABS R21, R10 ;  /* 0x0000000a00157213 */ /* 0x000fe20000000000 */
[--C-:B------:R-:W-:Y:S01]  /*5e10*/  @!P6 IMAD.IADD R18, R18, 0x1, -R2.reuse ;  /* 0x000000011212e824 */ /* 0x100fe200078e0a02 */
[----:B------:R-:W-:Y:S01]  /*5e20*/  ISETP.GE.AND P6, PT, R0, RZ, PT ;  /* 0x000000ff0000720c */ /* 0x000fe20003fc6270 */
[----:B------:R-:W-:Y:S01]  /*5e30*/  @!P5 IMAD.IADD R9, R9, 0x1, -R2 ;  /* 0x000000010909d824 */ /* 0x000fe200078e0a02 */
[----:B------:R-:W-:Y:S01]  /*5e40*/  ISETP.GE.AND P5, PT, R8, RZ, PT ;  /* 0x000000ff0800720c */ /* 0x000fe20003fa6270 */
[----:B------:R-:W-:Y:S02]  /*5e50*/  IMAD.MOV.U32 R13, RZ, RZ, R19 ;  /* 0x000000ffff0d7224 */ /* 0x000fe400078e0013 */
[----:B------:R-:W-:-:S04]  /*5e60*/  IMAD.HI.U32 R7, R14, R21, RZ ;  /* 0x000000150e077227 */ /* 0x000fc800078e00ff */
[----:B------:R-:W-:Y:S02]  /*5e70*/  VIADD R0, R11, 0x122 ;  /* 0x000001220b007836 */ /* 0x000fe40000000000 */
[----:B------:R-:W-:Y:S02]  /*5e80*/  IMAD.MOV R5, RZ, RZ, -R5 ;  /* 0x000000ffff057224 */ /* 0x000fe400078e0a05 */
[----:B------:R-:W-:Y:S01]  /*5e90*/  @!P3 IMAD.IADD R4, R4, 0x1, -R2 ;  /* 0x000000010404b824 */ /* 0x000fe200078e0a02 */
[----:B------:R-:W-:Y:S01]  /*5ea0*/  ISETP.GT.U32.AND P3, PT, R2, R9, PT ;  /* 0x000000090200720c */ /* 0x000fe20003f64070 */
[----:B0-----:R-:W-:Y:S02]  /*5eb0*/  IMAD.MOV.U32 R3, RZ, RZ, R6 ;  /* 0x000000ffff037224 */ /* 0x001fe400078e0006 */
[----:B------:R-:W-:Y:S02]  /*5ec0*/  @!P2 IMAD.MOV R13, RZ, RZ, -R13 ;  /* 0x000000ffff0da224 */ /* 0x000fe400078e0a0d */
[----:B------:R-:W-:-:S02]  /*5ed0*/  IMAD.MOV R7, RZ, RZ, -R7 ;  /* 0x000000ffff077224 */ /* 0x000fc400078e0a07 */
[----:B------:R-:W-:Y:S01]  /*5ee0*/  VIADD R8, R11, 0x120 ;  /* 0x000001200b087836 */ /* 0x000fe20000000000 */
[----:B------:R0:W-:Y:S01]  /*5ef0*/  STL [R1+0x37c], R13 ;  /* 0x00037c0d01007387 */ /* 0x0001e20000100800 */
[C---:B------:R-:W-:Y:S01]  /*5f00*/  IMAD R15, R2.reuse, R5, R15 ;  /* 0x00000005020f7224 */ /* 0x040fe200078e020f */
[----:B------:R-:W-:Y:S01]  /*5f10*/  IABS R5, R0 ;  /* 0x0000000000057213 */ /* 0x000fe20000000000 */
[----:B------:R-:W-:Y:S01]  /*5f20*/  @!P0 IMAD.MOV R3, RZ, RZ, -R3 ;  /* 0x000000ffff038224 */ /* 0x000fe200078e0a03 */
[C---:B------:R-:W-:Y:S01]  /*5f30*/  ISETP.GT.U32.AND P0, PT, R2.reuse, R4, PT ;  /* 0x000000040200720c */ /* 0x040fe20003f04070 */
[----:B------:R-:W-:Y:S01]  /*5f40*/  IMAD R21, R2, R7, R21 ;  /* 0x0000000702157224 */ /* 0x000fe200078e0215 */
[----:B------:R-:W-:Y:S01]  /*5f50*/  IABS R7, R8 ;  /* 0x0000000800077213 */ /* 0x000fe20000000000 */
[----:B------:R-:W-:Y:S01]  /*5f60*/  IMAD.HI.U32 R6, R14, R5, RZ ;  /* 0x000000050e067227 */ /* 0x000fe200078e00ff */
[----:B------:R-:W-:Y:S01]  /*5f70*/  ISETP.GT.U32.AND P2, PT, R2, R15, PT ;  /* 0x0000000f0200720c */ /* 0x000fe20003f44070 */
[----:B------:R1:W-:Y:S02]  /*5f80*/  STL [R1+0x3a8], R3 ;  /* 0x0003a80301007387 */ /* 0x0003e40000100800 */
[----:B0-----:R-:W-:-:S02]  /*5f90*/  IMAD.MOV.U32 R13, RZ, RZ, R18 ;  /* 0x000000ffff0d7224 */ /* 0x001fc400078e0012 */
[----:B------:R-:W-:Y:S01]  /*5fa0*/  @!P3 IMAD.IADD R9, R9, 0x1, -R2 ;  /* 0x000000010909b824 */ /* 0x000fe200078e0a02 */
[----:B------:R-:W-:Y:S01]  /*5fb0*/  ISETP.GE.AND P3, PT, R10, RZ, PT ;  /* 0x000000ff0a00720c */ /* 0x000fe20003f66270 */
[----:B------:R-:W-:Y:S01]  /*5fc0*/  @!P4 IMAD.MOV R13, RZ, RZ, -R13 ;  /* 0x000000ffff0dc224 */ /* 0x000fe200078e0a0d */
[----:B------:R-:W-:Y:S01]  /*5fd0*/  ISETP.GT.U32.AND P4, PT, R2, R21, PT ;  /* 0x000000150200720c */ /* 0x000fe20003f84070 */
[----:B------:R-:W-:Y:S02]  /*5fe0*/  IMAD.MOV R6, RZ, RZ, -R6 ;  /* 0x000000ffff067224 */ /* 0x000fe400078e0a06 */
[----:B-1----:R-:W-:Y:S01]  /*5ff0*/  IMAD.MOV.U32 R3, RZ, RZ, R17 ;  /* 0x000000ffff037224 */ /* 0x002fe200078e0011 */
[----:B------:R0:W-:Y:S01]  /*6000*/  STL [R1+0x394], R13 ;  /* 0x0003940d01007387 */ /* 0x0001e20000100800 */
[----:B------:R-:W-:-:S04]  /*6010*/  IMAD.HI.U32 R17, R14, R7, RZ ;  /* 0x000000070e117227 */ /* 0x000fc800078e00ff */
[----:B------:R-:W-:Y:S01]  /*6020*/  @!P1 IMAD.MOV R3, RZ, RZ, -R3 ;  /* 0x000000ffff039224 */ /* 0x000fe200078e0a03 */
[----:B------:R-:W-:Y:S01]  /*6030*/  ISETP.GE.AND P1, PT, R16, RZ, PT ;  /* 0x000000ff1000720c */ /* 0x000fe20003f26270 */
[----:B------:R-:W-:Y:S02]  /*6040*/  IMAD.MOV R17, RZ, RZ, -R17 ;  /* 0x000000ffff117224 */ /* 0x000fe400078e0a11 */
[--C-:B------:R-:W-:Y:S01]  /*6050*/  @!P0 IMAD.IADD R4, R4, 0x1, -R2.reuse ;  /* 0x0000000104048824 */ /* 0x100fe200078e0a02 */
[----:B------:R1:W-:Y:S01]  /*6060*/  STL [R1+0x3a4], R3 ;  /* 0x0003a40301007387 */ /* 0x0003e20000100800 */
[----:B------:R-:W-:Y:S01]  /*6070*/  IMAD R5, R2, R6, R5 ;  /* 0x0000000602057224 */ /* 0x000fe200078e0205 */
[----:B------:R-:W-:Y:S01]  /*6080*/  ISETP.GE.AND P0, PT, R0, RZ, PT ;  /* 0x000000ff0000720c */ /* 0x000fe20003f06270 */
[----:B0-----:R-:W-:Y:S02]  /*6090*/  IMAD.MOV.U32 R13, RZ, RZ, R9 ;  /* 0x000000ffff0d7224 */ /* 0x001fe400078e0009 */
[----:B------:R-:W-:-:S02]  /*60a0*/  @!P2 IMAD.IADD R15, R15, 0x1, -R2 ;  /* 0x000000010f0fa824 */ /* 0x000fc400078e0a02 */
[C---:B------:R-:W-:Y:S02]  /*60b0*/  IMAD R7, R2.reuse, R17, R7 ;  /* 0x0000001102077224 */ /* 0x040fe400078e0207 */
[----:B------:R-:W-:Y:S01]  /*60c0*/  @!P6 IMAD.MOV R13, RZ, RZ, -R13 ;  /* 0x000000ffff0de224 */ /* 0x000fe200078e0a0d */
[C---:B------:R-:W-:Y:S01]  /*60d0*/  ISETP.GT.U32.AND P6, PT, R2.reuse, R5, PT ;  /* 0x000000050200720c */ /* 0x040fe20003fc4070 */
[----:B-1----:R-:W-:Y:S01]  /*60e0*/  IMAD.MOV.U32 R3, RZ, RZ, R4 ;  /* 0x000000ffff037224 */ /* 0x002fe200078e0004 */
[C---:B------:R-:W-:Y:S01]  /*60f0*/  ISETP.GT.U32.AND P2, PT, R2.reuse, R15, PT ;  /* 0x0000000f0200720c */ /* 0x040fe20003f44070 */
[--C-:B------:R-:W-:Y:S01]  /*6100*/  @!P4 IMAD.IADD R21, R21, 0x1, -R2.reuse ;  /* 0x000000011515c824 */ /* 0x100fe200078e0a02 */
[----:B------:R-:W-:Y:S01]  /*6110*/  STL [R1+0x398], R13 ;  /* 0x0003980d01007387 */ /* 0x000fe20000100800 */
[----:B------:R-:W-:Y:S01]  /*6120*/  @!P5 IMAD.MOV R3, RZ, RZ, -R3 ;  /* 0x000000ffff03d224 */ /* 0x000fe200078e0a03 */
[C---:B------:R-:W-:Y:S01]  /*6130*/  ISETP.GT.U32.AND P5, PT, R2.reuse, R7, PT ;  /* 0x000000070200720c */ /* 0x040fe20003fa4070 */
[C---:B------:R-:W-:Y:S01]  /*6140*/  VIADD R0, R11.reuse, 0x11e ;  /* 0x0000011e0b007836 */ /* 0x040fe20000000000 */
[----:B------:R-:W-:Y:S01]  /*6150*/  ISETP.GT.U32.AND P4, PT, R2, R21, PT ;  /* 0x000000150200720c */ /* 0x000fe20003f84070 */
[C---:B------:R-:W-:Y:S01]  /*6160*/  VIADD R6, R11.reuse, 0x11c ;  /* 0x0000011c0b067836 */ /* 0x040fe20000000000 */
[----:B------:R0:W-:Y:S01]  /*6170*/  STL [R1+0x3a0], R3 ;  /* 0x0003a00301007387 */ /* 0x0001e20000100800 */
[----:B------:R-:W-:Y:S01]  /*6180*/  VIADD R18, R11, 0x11a ;  /* 0x0000011a0b127836 */ /* 0x000fe20000000000 */
[----:B------:R-:W-:Y:S01]  /*6190*/  IABS R10, R0 ;  /* 0x00000000000a7213 */ /* 0x000fe20000000000 */
[--C-:B------:R-:W-:Y:S01]  /*61a0*/  @!P6 IMAD.IADD R5, R5, 0x1, -R2.reuse ;  /* 0x000000010505e824 */ /* 0x100fe200078e0a02 */
[----:B------:R-:W-:Y:S01]  /*61b0*/  IABS R4, R6 ;  /* 0x0000000600047213 */ /* 0x000fe20000000000 */
[----:B------:R-:W-:Y:S01]  /*61c0*/  @!P2 IMAD.IADD R15, R15, 0x1, -R2 ;  /* 0x000000010f0fa824 */ /* 0x000fe200078e0a02 */
[----:B------:R-:W-:Y:S01]  /*61d0*/  ISETP.GE.AND P2, PT, R8, RZ, PT ;  /* 0x000000ff0800720c */ /* 0x000fe20003f46270 */
[----:B------:R-:W-:Y:S01]  /*61e0*/  IMAD.HI.U32 R8, R14, R10, RZ ;  /* 0x0000000a0e087227 */ /* 0x000fe200078e00ff */
[----:B------:R-:W-:-:S02]  /*61f0*/  ISETP.GT.U32.AND P6, PT, R2, R5, PT ;  /* 0x000000050200720c */ /* 0x000fc40003fc4070 */
[----:B------:R-:W-:Y:S01]  /*6200*/  IABS R9, R18 ;  /* 0x0000001200097213 */ /* 0x000fe20000000000 */
[--C-:B------:R-:W-:Y:S02]  /*6210*/  @!P5 IMAD.IADD R7, R7, 0x1, -R2.reuse ;  /* 0x000000010707d824 */ /* 0x100fe400078e0a02 */
[----:B------:R-:W-:Y:S01]  /*6220*/  @!P4 IMAD.IADD R21, R21, 0x1, -R2 ;  /* 0x000000011515c824 */ /* 0x000fe200078e0a02 */
[----:B------:R-:W-:Y:S01]  /*6230*/  ISETP.GE.AND P4, PT, R0, RZ, PT ;  /* 0x000000ff0000720c */ /* 0x000fe20003f86270 */
[----:B------:R-:W-:Y:S01]  /*6240*/  IMAD.HI.U32 R0, R14, R4, RZ ;  /* 0x000000040e007227 */ /* 0x000fe200078e00ff */
[----:B------:R-:W-:-:S03]  /*6250*/  ISETP.GT.U32.AND P5, PT, R2, R7, PT ;  /* 0x000000070200720c */ /* 0x000fc60003fa4070 */
[----:B------:R-:W-:Y:S02]  /*6260*/  IMAD.MOV R8, RZ, RZ, -R8 ;  /* 0x000000ffff087224 */ /* 0x000fe400078e0a08 */
[----:B------:R-:W-:Y:S02]  /*6270*/  IMAD.MOV R0, RZ, RZ, -R0 ;  /* 0x000000ffff007224 */ /* 0x000fe400078e0a00 */
[C---:B------:R-:W-:Y:S02]  /*6280*/  IMAD R10, R2.reuse, R8, R10 ;  /* 0x00000008020a7224 */ /* 0x040fe400078e020a */
[C---:B------:R-:W-:Y:S02]  /*6290*/  IMAD R4, R2.reuse, R0, R4 ;  /* 0x0000000002047224 */ /* 0x040fe400078e0204 */
[----:B------:R-:W-:Y:S01]  /*62a0*/  @!P6 IMAD.IADD R5, R5, 0x1, -R2 ;  /* 0x000000010505e824 */ /* 0x000fe200078e0a02 */
[----:B------:R-:W-:Y:S01]  /*62b0*/  ISETP.GT.U32.AND P6, PT, R2, R10, PT ;  /* 0x0000000a0200720c */ /* 0x000fe20003fc4070 */
[----:B0-----:R-:W-:-:S02]  /*62c0*/  IMAD.MOV.U32 R3, RZ, RZ, R15 ;  /* 0x000000ffff037224 */ /* 0x001fc400078e000f */
[----:B------:R-:W-:Y:S01]  /*62d0*/  @!P5 IMAD.IADD R7, R7, 0x1, -R2 ;  /* 0x000000010707d824 */ /* 0x000fe200078e0a02 */
[----:B------:R-:W-:Y:S01]  /*62e0*/  ISETP.GT.U32.AND P5, PT, R2, R4, PT ;  /* 0x000000040200720c */ /* 0x000fe20003fa4070 */
[----:B------:R-:W-:Y:S01]  /*62f0*/  @!P1 IMAD.MOV R3, RZ, RZ, -R3 ;  /* 0x000000ffff039224 */ /* 0x000fe200078e0a03 */
[----:B------:R-:W-:Y:S01]  /*6300*/  ISETP.GE.AND P1, PT, R6, RZ, PT ;  /* 0x000000ff0600720c */ /* 0x000fe20003f26270 */
[----:B------:R-:W-:-:S03]  /*6310*/  IMAD.HI.U32 R6, R14, R9, RZ ;  /* 0x000000090e067227 */ /* 0x000fc600078e00ff */
[----:B------:R0:W-:Y:S01]  /*6320*/  STL [R1+0x39c], R3 ;  /* 0x00039c0301007387 */ /* 0x0001e20000100800 */
[C---:B------:R-:W-:Y:S02]  /*6330*/  VIADD R15, R11.reuse, 0x118 ;  /* 0x000001180b0f7836 */ /* 0x040fe40000000000 */
[----:B------:R-:W-:Y:S02]  /*6340*/  IMAD.MOV R6, RZ, RZ, -R6 ;  /* 0x000000ffff067224 */ /* 0x000fe400078e0a06 */
[--C-:B------:R-:W-:Y:S01]  /*6350*/  @!P6 IMAD.IADD R10, R10, 0x1, -R2.reuse ;  /* 0x000000010a0ae824 */ /* 0x100fe200078e0a02 */
[----:B------:R-:W-:Y:S01]  /*6360*/  IABS R19, R15 ;  /* 0x0000000f00137213 */ /* 0x000fe20000000000 */
[C---:B------:R-:W-:Y:S02]  /*6370*/  IMAD R9, R2.reuse, R6, R9 ;  /* 0x0000000602097224 */ /* 0x040fe400078e0209 */
[C---:B------:R-:W-:Y:S02]  /*6380*/  VIADD R16, R11.reuse, 0x116 ;  /* 0x000001160b107836 */ /* 0x040fe40000000000 */
[----:B0-----:R-:W-:Y:S01]  /*6390*/  IMAD.MOV.U32 R3, RZ, RZ, R21 ;  /* 0x000000ffff037224 */ /* 0x001fe200078e0015 */
[----:B------:R-:W-:Y:S01]  /*63a0*/  ISETP.GT.U32.AND P6, PT, R2, R9, PT ;  /* 0x000000090200720c */ /* 0x000fe20003fc4070 */
[----:B------:R-:W-:Y:S01]  /*63b0*/  @!P5 IMAD.IADD R4, R4, 0x1, -R2 ;  /* 0x000000010404d824 */ /* 0x000fe200078e0a02 */
[----:B------:R-:W-:Y:S01]  /*63c0*/  ISETP.GT.U32.AND P5, PT, R2, R10, PT ;  /* 0x0000000a0200720c */ /* 0x000fe20003fa4070 */
[----:B------:R-:W-:Y:S01]  /*63d0*/  VIADD R0, R11, 0x114 ;  /* 0x000001140b007836 */ /* 0x000fe20000000000 */
[----:B------:R-:W-:Y:S01]  /*63e0*/  IABS R17, R16 ;  /* 0x0000001000117213 */ /* 0x000fe20000000000 */
[----:B------:R-:W-:-:S03]  /*63f0*/  IMAD.HI.U32 R22, R14, R19, RZ ;  /* 0x000000130e167227 */ /* 0x000fc600078e00ff */
[----:B------:R-:W-:Y:S01]  /*6400*/  IABS R8, R0 ;  /* 0x0000000000087213 */ /* 0x000fe20000000000 */
[----:B------:R-:W-:Y:S01]  /*6410*/  @!P3 IMAD.MOV R3, RZ, RZ, -R3 ;  /* 0x000000ffff03b224 */ /* 0x000fe200078e0a03 */
[----:B------:R-:W-:Y:S01]  /*6420*/  ISETP.GE.AND P3, PT, R18, RZ, PT ;  /* 0x000000ff1200720c */ /* 0x000fe20003f66270 */
[----:B------:R-:W-:Y:S02]  /*6430*/  IMAD.MOV R22, RZ, RZ, -R22 ;  /* 0x000000ffff167224 */ /* 0x000fe400078e0a16 */
[----:B------:R-:W-:Y:S01]  /*6440*/  IMAD.HI.U32 R20, R14, R17, RZ ;  /* 0x000000110e147227 */ /* 0x000fe200078e00ff */
[----:B------:R0:W-:Y:S03]  /*6450*/  STL [R1+0x390], R3 ;  /* 0x0003900301007387 */ /* 0x0001e60000100800 */
[----:B------:R-:W-:Y:S02]  /*6460*/  IMAD R18, R2, R22, R19 ;  /* 0x0000001602127224 */ /* 0x000fe400078e0213 */
[----:B------:R-:W-:-:S02]  /*6470*/  IMAD.MOV.U32 R21, RZ, RZ, R8 ;  /* 0x000000ffff157224 */ /* 0x000fc400078e0008 */
[----:B------:R-:W-:Y:S02]  /*6480*/  IMAD.MOV R20, RZ, RZ, -R20 ;  /* 0x000000ffff147224 */ /* 0x000fe400078e0a14 */
[----:B------:R-:W-:Y:S01]  /*6490*/  @!P5 IMAD.IADD R10, R10, 0x1, -R2 ;  /* 0x000000010a0ad824 */ /* 0x000fe200078e0a02 */
[----:B------:R-:W-:Y:S01]  /*64a0*/  ISETP.GT.U32.AND P5, PT, R2, R18, PT ;  /* 0x000000120200720c */ /* 0x000fe20003fa4070 */
[----:B0-----:R-:W-:Y:S02]  /*64b0*/  IMAD.MOV.U32 R3, RZ, RZ, R5 ;  /* 0x000000ffff037224 */ /* 0x001fe400078e0005 */
[----:B------:R-:W-:-:S04]  /*64c0*/  IMAD.HI.U32 R5, R14, R21, RZ ;  /* 0x000000150e057227 */ /* 0x000fc800078e00ff */
[----:B------:R-:W-:Y:S02]  /*64d0*/  @!P0 IMAD.MOV R3, RZ, RZ, -R3 ;  /* 0x000000ffff038224 */ /* 0x000fe400078e0a03 */
[--C-:B------:R-:W-:Y:S01]  /*64e0*/  @!P6 IMAD.IADD R9, R9, 0x1, -R2.reuse ;  /* 0x000000010909e824 */ /* 0x100fe200078e0a02 */
[C---:B------:R-:W-:Y:S01]  /*64f0*/  ISETP.GT.U32.AND P6, PT, R2.reuse, R4, PT ;  /* 0x000000040200720c */ /* 0x040fe20003fc4070 */
[C---:B------:R-:W-:Y:S01]  /*6500*/  IMAD R8, R2.reuse, R20, R17 ;  /* 0x0000001402087224 */ /* 0x040fe200078e0211 */
[----:B------:R0:W-:Y:S01]  /*6510*/  STL [R1+0x374], R3 ;  /* 0x0003740301007387 */ /* 0x0001e20000100800 */
[----:B------:R-:W-:Y:S01]  /*6520*/  VIADD R6, R11, 0x112 ;  /* 0x000001120b067836 */ /* 0x000fe20000000000 */
[----:B------:R-:W-:Y:S01]  /*6530*/  ISETP.GT.U32.AND P0, PT, R2, R9, PT ;  /* 0x000000090200720c */ /* 0x000fe20003f04070 */
[----:B------:R-:W-:Y:S02]  /*6540*/  IMAD.MOV R5, RZ, RZ, -R5 ;  /* 0x000000ffff057224 */ /* 0x000fe400078e0a05 */
[----:B------:R-:W-:Y:S01]  /*6550*/  IMAD.MOV.U32 R13, RZ, RZ, R7 ;  /* 0x000000ffff0d7224 */ /* 0x000fe200078e0007 */
[----:B------:R-:W-:Y:S01]  /*6560*/  IABS R19, R6 ;  /* 0x0000000600137213 */ /* 0x000fe20000000000 */
[----:B------:R-:W-:-:S02]  /*6570*/  @!P5 IMAD.IADD R18, R18, 0x1, -R2 ;  /* 0x000000011212d824 */ /* 0x000fc400078e0a02 */
[----:B------:R-:W-:Y:S01]  /*6580*/  @!P2 IMAD.MOV R13, RZ, RZ, -R13 ;  /* 0x000000ffff0da224 */ /* 0x000fe200078e0a0d */
[----:B------:R-:W-:Y:S01]  /*6590*/  ISETP.GE.AND P2, PT, R15, RZ, PT ;  /* 0x000000ff0f00720c */ /* 0x000fe20003f46270 */
[----:B0-----:R-:W-:Y:S02]  /*65a0*/  IMAD.MOV.U32 R3, RZ, RZ, R10 ;  /* 0x000000ffff037224 */ /* 0x001fe400078e000a */
[C---:B------:R-:W-:Y:S01]  /*65b0*/  IMAD R10, R2.reuse, R5, R21 ;  /* 0x00000005020a7224 */ /* 0x040fe200078e0215 */
[----:B------:R-:W-:Y:S01]  /*65c0*/  STL [R1+0x370], R13 ;  /* 0x0003700d01007387 */ /* 0x000fe20000100800 */
[----:B------:R-:W-:Y:S01]  /*65d0*/  @!P4 IMAD.MOV R3, RZ, RZ, -R3 ;  /* 0x000000ffff03c224 */ /* 0x000fe200078e0a03 */
[----:B------:R-:W-:Y:S01]  /*65e0*/  ISETP.GT.U32.AND P4, PT, R2, R8, PT ;  /* 0x000000080200720c */ /* 0x000fe20003f84070 */
[----:B------:R-:W-:Y:S01]  /*65f0*/  IMAD.HI.U32 R7, R14, R19, RZ ;  /* 0x000000130e077227 */ /* 0x000fe200078e00ff */
[----:B------:R-:W-:Y:S02]  /*6600*/  ISETP.GT.U32.AND P5, PT, R2, R10, PT ;  /* 0x0000000a0200720c */ /* 0x000fe40003fa4070 */
[----:B------:R0:W-:Y:S01]  /*6610*/  STL [R1+0x36c], R3 ;  /* 0x00036c0301007387 */ /* 0x0001e20000100800 */
[----:B------:R-:W-:Y:S01]  /*6620*/  @!P6 IMAD.IADD R4, R4, 0x1, -R2 ;  /* 0x000000010404e824 */ /* 0x000fe200078e0a02 */
[----:B------:R-:W-:Y:S01]  /*6630*/  ISETP.GE.AND P6, PT, R16, RZ, PT ;  /* 0x000000ff1000720c */ /* 0x000fe20003fc6270 */
[----:B------:R-:W-:-:S02]  /*6640*/  IMAD.MOV R7, RZ, RZ, -R7 ;  /* 0x000000ffff077224 */ /* 0x000fc400078e0a07 */
[--C-:B------:R-:W-:Y:S01]  /*6650*/  @!P0 IMAD.IADD R9, R9, 0x1, -R2.reuse ;  /* 0x0000000109098824 */ /* 0x100fe200078e0a02 */
[----:B------:R-:W-:Y:S01]  /*6660*/  ISETP.GE.AND P0, PT, R0, RZ, PT ;  /* 0x000000ff0000720c */ /* 0x000fe20003f06270 */
[----:B------:R-:W-:Y:S02]  /*6670*/  IMAD R0, R2, R7, R19 ;  /* 0x0000000702007224 */ /* 0x000fe400078e0213 */
[----:B------:R-:W-:Y:S01]  /*6680*/  @!P4 IMAD.IADD R8, R8, 0x1, -R2 ;  /* 0x000000010808c824 */ /* 0x000fe200078e0a02 */
[C---:B------:R-:W-:Y:S01]  /*6690*/  ISETP.GT.U32.AND P4, PT, R2.reuse, R18, PT ;  /* 0x000000120200720c */ /* 0x040fe20003f84070 */
[----:B0-----:R-:W-:Y:S02]  /*66a0*/  IMAD.MOV.U32 R3, RZ, RZ, R4 ;  /* 0x000000ffff037224 */ /* 0x001fe400078e0004 */
[C---:B------:R-:W-:Y:S02]  /*66b0*/  VIADD R7, R11.reuse, 0x110 ;  /* 0x000001100b077836 */ /* 0x040fe40000000000 */
[----:B------:R-:W-:Y:S01]  /*66c0*/  @!P1 IMAD.MOV R3, RZ, RZ, -R3 ;  /* 0x000000ffff039224 */ /* 0x000fe200078e0a03 */
[----:B------:R-:W-:Y:S01]  /*66d0*/  ISETP.GT.U32.AND P1, PT, R2, R8, PT ;  /* 0x000000080200720c */ /* 0x000fe20003f24070 */
[----:B------:R-:W-:Y:S01]  /*66e0*/  @!P5 IMAD.IADD R10, R10, 0x1, -R2 ;  /* 0x000000010a0ad824 */ /* 0x000fe200078e0a02 */
[----:B------:R-:W-:Y:S01]  /*66f0*/  IABS R19, R7 ;  /* 0x0000000700137213 */ /* 0x000fe20000000000 */
[C---:B------:R-:W-:Y:S01]  /*6700*/  VIADD R15, R11.reuse, 0x10e ;  /* 0x0000010e0b0f7836 */ /* 0x040fe20000000000 */
[----:B------:R0:W-:Y:S01]  /*6710*/  STL [R1+0x368], R3 ;  /* 0x0003680301007387 */ /* 0x0001e20000100800 */
[----:B------:R-:W-:Y:S01]  /*6720*/  VIADD R5, R11, 0x10c ;  /* 0x0000010c0b057836 */ /* 0x000fe20000000000 */
[----:B------:R-:W-:Y:S01]  /*6730*/  ISETP.GT.U32.AND P5, PT, R2, R10, PT ;  /* 0x0000000a0200720c */ /* 0x000fe20003fa4070 */
[----:B------:R-:W-:Y:S01]  /*6740*/  IMAD.HI.U32 R21, R14, R19, RZ ;  /* 0x000000130e157227 */ /* 0x000fe200078e00ff */
[----:B------:R-:W-:-:S02]  /*6750*/  IABS R20, R15 ;  /* 0x0000000f00147213 */ /* 0x000fc40000000000 */
[----:B------:R-:W-:Y:S01]  /*6760*/  IABS R4, R5 ;  /* 0x0000000500047213 */ /* 0x000fe20000000000 */
[--C-:B------:R-:W-:Y:S01]  /*6770*/  @!P4 IMAD.IADD R18, R18, 0x1, -R2.reuse ;  /* 0x000000011212c824 */ /* 0x100fe200078e0a02 */
[----:B------:R-:W-:Y:S01]  /*6780*/  ISETP.GT.U32.AND P4, PT, R2, R0, PT ;  /* 0x000000000200720c */ /* 0x000fe20003f84070 */
[----:B------:R-:W-:Y:S02]  /*6790*/  IMAD.MOV R21, RZ, RZ, -R21 ;  /* 0x000000ffff157224 */ /* 0x000fe400078e0a15 */
[--C-:B------:R-:W-:Y:S01]  /*67a0*/  @!P1 IMAD.IADD R8, R8, 0x1, -R2.reuse ;  /* 0x0000000108089824 */ /* 0x100fe200078e0a02 */
[----:B------:R-:W-:Y:S01]  /*67b0*/  ISETP.GE.AND P1, PT, R6, RZ, PT ;  /* 0x000000ff0600720c */ /* 0x000fe20003f26270 */
[----:B------:R-:W-:Y:S02]  /*67c0*/  IMAD R6, R2, R21, R19 ;  /* 0x0000001502067224 */ /* 0x000fe400078e0213 */
[----:B------:R-:W-:Y:S02]  /*67d0*/  VIADD R17, R11, 0x10a ;  /* 0x0000010a0b117836 */ /* 0x000fe40000000000 */
[----:B------:R-:W-:Y:S01]  /*67e0*/  @!P5 IMAD.IADD R10, R10, 0x1, -R2 ;  /* 0x000000010a0ad824 */ /* 0x000fe200078e0a02 */
[----:B------:R-:W-:Y:S01]  /*67f0*/  ISETP.GT.U32.AND P5, PT, R2, R6, PT ;  /* 0x000000060200720c */ /* 0x000fe20003fa4070 */
[----:B------:R-:W-:Y:S01]  /*6800*/  IMAD.HI.U32 R19, R14, R20, RZ ;  /* 0x000000140e137227 */ /* 0x000fe200078e00ff */
[----:B------:R-:W-:-:S03]  /*6810*/  IABS R16, R17 ;  /* 0x0000001100107213 */ /* 0x000fc60000000000 */
[----:B------:R-:W-:Y:S01]  /*6820*/  @!P4 IMAD.IADD R0, R0, 0x1, -R2 ;  /* 0x000000010000c824 */ /* 0x000fe200078e0a02 */
[----:B------:R-:W-:Y:S01]  /*6830*/  ISETP.GE.AND P4, PT, R7, RZ, PT ;  /* 0x000000ff0700720c */ /* 0x000fe20003f86270 */
[----:B0-----:R-:W-:Y:S02]  /*6840*/  IMAD.MOV.U32 R3, RZ, RZ, R18 ;  /* 0x000000ffff037224 */ /* 0x001fe400078e0012 */
[----:B------:R-:W-:Y:S01]  /*6850*/  @!P3 IMAD.MOV R9, RZ, RZ, -R9 ;  /* 0x000000ffff09b224 */ /* 0x000fe200078e0a09 */
[----:B------:R-:W-:Y:S01]  /*6860*/  ISETP.GT.U32.AND P3, PT, R2, R0, PT ;  /* 0x000000000200720c */ /* 0x000fe20003f64070 */
[----:B------:R-:W-:-:S03]  /*6870*/  IMAD.HI.U32 R22, R14, R4, RZ ;  /* 0x000000040e167227 */ /* 0x000fc600078e00ff */
[----:B------:R-:W-:Y:S01]  /*6880*/  STL [R1+0x364], R9 ;  /* 0x0003640901007387 */ /* 0x000fe20000100800 */
[----:B------:R-:W-:-:S04]  /*6890*/  IMAD.HI.U32 R21, R14, R16, RZ ;  /* 0x000000100e157227 */ /* 0x000fc800078e00ff */
[----:B------:R-:W-:Y:S02]  /*68a0*/  IMAD.MOV R19, RZ, RZ, -R19 ;  /* 0x000000ffff137224 */ /* 0x000fe400078e0a13 */
[----:B------:R-:W-:Y:S02]  /*68b0*/  @!P2 IMAD.MOV R3, RZ, RZ, -R3 ;  /* 0x000000ffff03a224 */ /* 0x000fe400078e0a03 */
[----:B------:R-:W-:Y:S02]  /*68c0*/  IMAD.MOV R22, RZ, RZ, -R22 ;  /* 0x000000ffff167224 */ /* 0x000fe400078e0a16 */
[----:B------:R-:W-:Y:S01]  /*68d0*/  IMAD.MOV R21, RZ, RZ, -R21 ;  /* 0x000000ffff157224 */ /* 0x000fe200078e0a15 */
[----:B------:R0:W-:Y:S01]  /*68e0*/  STL [R1+0x360], R3 ;  /* 0x0003600301007387 */ /* 0x0001e20000100800 */
[----:B------:R-:W-:Y:S02]  /*68f0*/  IMAD R19, R2, R19, R20 ;  /* 0x0000001302137224 */ /* 0x000fe400078e0214 */
[----:B------:R-:W-:-:S02]  /*6900*/  VIADD R7, R11, 0x108 ;  /* 0x000001080b077836 */ /* 0x000fc40000000000 */
[----:B------:R-:W-:Y:S01]  /*6910*/  @!P5 IMAD.IADD R6, R6, 0x1, -R2 ;  /* 0x000000010606d824 */ /* 0x000fe200078e0a02 */
[C---:B------:R-:W-:Y:S01]  /*6920*/  ISETP.GT.U32.AND P5, PT, R2.reuse, R19, PT ;  /* 0x000000130200720c */ /* 0x040fe20003fa4070 */
[----:B------:R-:W-:Y:S02]  /*6930*/  IMAD.MOV.U32 R13, RZ, RZ, R8 ;  /* 0x000000ffff0d7224 */ /* 0x000fe400078e0008 */
[C---:B------:R-:W-:Y:S01]  /*6940*/  IMAD R4, R2.reuse, R22, R4 ;  /* 0x0000001602047224 */ /* 0x040fe200078e0204 */
[C---:B------:R-:W-:Y:S01]  /*6950*/  ISETP.GT.U32.AND P2, PT, R2.reuse, R6, PT ;  /* 0x000000060200720c */ /* 0x040fe20003f44070 */
[----:B0-----:R-:W-:Y:S02]  /*6960*/  IMAD.MOV.U32 R3, RZ, RZ, R10 ;  /* 0x000000ffff037224 */ /* 0x001fe400078e000a */
[C---:B------:R-:W-:Y:S01]  /*6970*/  IMAD R16, R2.reuse, R21, R16 ;  /* 0x0000001502107224 */ /* 0x040fe200078e0210 */
[----:B------:R-:W-:Y:S01]  /*6980*/  IABS R21, R7 ;  /* 0x0000000700157213 */ /* 0x000fe20000000000 */
[----:B------:R-:W-:Y:S01]  /*6990*/  @!P6 IMAD.MOV R13, RZ, RZ, -R13 ;  /* 0x000000ffff0de224 */ /* 0x000fe200078e0a0d */
[----:B------:R-:W-:Y:S01]  /*69a0*/  ISETP.GT.U32.AND P6, PT, R2, R4, PT ;  /* 0x000000040200720c */ /* 0x000fe20003fc4070 */
[----:B------:R-:W-:Y:S01]  /*69b0*/  @!P0 IMAD.MOV R3, RZ, RZ, -R3 ;  /* 0x000000ffff038224 */ /* 0x000fe200078e0a03 */
[----:B------:R-:W-:Y:S01]  /*69c0*/  ISETP.GE.AND P0, PT, R15, RZ, PT ;  /* 0x000000ff0f00720c */ /* 0x000fe20003f06270 */
[----:B------:R-:W-:Y:S01]  /*69d0*/  @!P3 IMAD.IADD R0, R0, 0x1, -R2 ;  /* 0x000000010000b824 */ /* 0x000fe200078e0a02 */
[----:B------:R-:W-:Y:S01]  /*69e0*/  STL [R1+0x35c], R13 ;  /* 0x00035c0d01007387 */ /* 0x000fe20000100800 */
[----:B------:R-:W-:Y:S01]  /*69f0*/  IMAD.MOV.U32 R18, RZ, RZ, R21 ;  /* 0x000000ffff127224 */ /* 0x000fe200078e0015 */
[----:B------:R-:W-:Y:S01]  /*6a00*/  ISETP.GT.U32.AND P3, PT, R2, R16, PT ;  /* 0x000000100200720c */ /* 0x000fe20003f64070 */
[----:B------:R-:W-:Y:S01]  /*6a10*/  VIADD R20, R11, 0x106 ;  /* 0x000001060b147836 */ /* 0x000fe20000000000 */
[----:B------:R0:W-:Y:S01]  /*6a20*/  STL [R1+0x358], R3 ;  /* 0x0003580301007387 */ /* 0x0001e20000100800 */
[----:B------:R-:W-:-:S03]  /*6a30*/  IMAD.HI.U32 R8, R14, R18, RZ ;  /* 0x000000120e087227 */ /* 0x000fc600078e00ff */
[----:B------:R-:W-:Y:S01]  /*6a40*/  IABS R9, R20 ;  /* 0x0000001400097213 */ /* 0x000fe20000000000 */
[----:B------:R-:W-:Y:S02]  /*6a50*/  IMAD.MOV R8, RZ, RZ, -R8 ;  /* 0x000000ffff087224 */ /* 0x000fe400078e0a08 */
[--C-:B------:R-:W-:Y:S01]  /*6a60*/  @!P2 IMAD.IADD R6, R6, 0x1, -R2.reuse ;  /* 0x000000010606a824 */ /* 0x100fe200078e0a02 */
[----:B------:R-:W-:Y:S01]  /*6a70*/  ISETP.GE.AND P2, PT, R5, RZ, PT ;  /* 0x000000ff0500720c */ /* 0x000fe20003f46270 */
[----:B------:R-:W-:Y:S01]  /*6a80*/  @!P5 IMAD.IADD R19, R19, 0x1, -R2 ;  /* 0x000000011313d824 */ /* 0x000fe200078e0a02 */
[----:B------:R-:W-:Y:S01]  /*6a90*/  ISETP.GE.AND P5, PT, R17, RZ, PT ;  /* 0x000000ff1100720c */ /* 0x000fe20003fa6270 */
[----:B0-----:R-:W-:Y:S02]  /*6aa0*/  IMAD.MOV.U32 R3, RZ, RZ, R0 ;  /* 0x000000ffff037224 */ /* 0x001fe400078e0000 */
[----:B------:R-:W-:Y:S02]  /*6ab0*/  IMAD R8, R2, R8, R18 ;  /* 0x0000000802087224 */ /* 0x000fe400078e0212 */
[----:B------:R-:W-:-:S02]  /*6ac0*/  @!P1 IMAD.MOV R3, RZ, RZ, -R3 ;  /* 0x000000ffff039224 */ /* 0x000fc400078e0a03 */
[--C-:B------:R-:W-:Y:S01]  /*6ad0*/  @!P6 IMAD.IADD R4, R4, 0x1, -R2.reuse ;  /* 0x000000010404e824 */ /* 0x100fe200078e0a02 */
[----:B------:R-:W-:Y:S01]  /*6ae0*/  ISETP.GT.U32.AND P6, PT, R2, R19, PT ;  /* 0x000000130200720c */ /* 0x000fe20003fc4070 */
[----:B------:R-:W-:Y:S01]  /*6af0*/  IMAD.HI.U32 R5, R14, R9, RZ ;  /* 0x000000090e057227 */ /* 0x000fe200078e00ff */
[----:B------:R0:W-:Y:S02]  /*6b00*/  STL [R1+0x354], R3 ;  /* 0x0003540301007387 */ /* 0x0001e40000100800 */
[----:B------:R-:W-:Y:S01]  /*6b10*/  ISETP.GT.U32.AND P1, PT, R2, R4, PT ;  /* 0x000000040200720c */ /* 0x000fe20003f24070 */
[----:B------:R-:W-:Y:S02]  /*6b20*/  IMAD.MOV R5, RZ, RZ, -R5 ;  /* 0x000000ffff057224 */ /* 0x000fe400078e0a05 */
[----:B------:R-:W-:Y:S02]  /*6b30*/  @!P3 IMAD.IADD R16, R16, 0x1, -R2 ;  /* 0x000000011010b824 */ /* 0x000fe400078e0a02 */
[----:B------:R-:W-:-:S02]  /*6b40*/  IMAD R0, R2, R5, R9 ;  /* 0x0000000502007224 */ /* 0x000fc400078e0209 */
[----:B------:R-:W-:Y:S01]  /*6b50*/  VIADD R5, R11, 0x102 ;  /* 0x000001020b057836 */ /* 0x000fe20000000000 */
[C---:B------:R-:W-:Y:S01]  /*6b60*/  ISETP.GT.U32.AND P3, PT, R2.reuse, R16, PT ;  /* 0x000000100200720c */ /* 0x040fe20003f64070 */
[----:B0-----:R-:W-:Y:S02]  /*6b70*/  IMAD.MOV.U32 R3, RZ, RZ, R6 ;  /* 0x000000ffff037224 */ /* 0x001fe400078e0006 */
[----:B------:R-:W-:Y:S01]  /*6b80*/  @!P6 IMAD.IADD R19, R19, 0x1, -R2 ;  /* 0x000000011313e824 */ /* 0x000fe200078e0a02 */
[----:B------:R-:W-:Y:S01]  /*6b90*/  IABS R10, R5 ;  /* 0x00000005000a7213 */ /* 0x000fe20000000000 */
[----:B------:R-:W-:Y:S01]  /*6ba0*/  @!P4 IMAD.MOV R3, RZ, RZ, -R3 ;  /* 0x000000ffff03c224 */ /* 0x000fe200078e0a03 */
[----:B------:R-:W-:Y:S01]  /*6bb0*/  ISETP.GT.U32.AND P4, PT, R2, R8, PT ;  /* 0x000000080200720c */ /* 0x000fe20003f84070 */
[----:B------:R-:W-:Y:S01]  /*6bc0*/  VIADD R15, R11, 0x104 ;  /* 0x000001040b0f7836 */ /* 0x000fe20000000000 */
[----:B------:R-:W-:Y:S01]  /*6bd0*/  ISETP.GE.AND P6, PT, R7, RZ, PT ;  /* 0x000000ff0700720c */ /* 0x000fe20003fc6270 */
[----:B------:R-:W-:Y:S01]  /*6be0*/  VIADD R9, R11, 0x100 ;  /* 0x000001000b097836 */ /* 0x000fe20000000000 */
[----:B------:R0:W-:Y:S01]  /*6bf0*/  STL [R1+0x34c], R3 ;  /* 0x00034c0301007387 */ /* 0x0001e20000100800 */
[----:B------:R-:W-:Y:S01]  /*6c00*/  IMAD.HI.U32 R17, R14, R10, RZ ;  /* 0x0000000a0e117227 */ /* 0x000fe200078e00ff */
[----:B------:R-:W-:-:S02]  /*6c10*/  IABS R6, R15 ;  /* 0x0000000f00067213 */ /* 0x000fc40000000000 */
[----:B------:R-:W-:Y:S01]  /*6c20*/  IABS R7, R9 ;  /* 0x0000000900077213 */ /* 0x000fe20000000000 */
[--C-:B------:R-:W-:Y:S01]  /*6c30*/  @!P1 IMAD.IADD R4, R4, 0x1, -R2.reuse ;  /* 0x0000000104049824 */ /* 0x100fe200078e0a02 */
[----:B------:R-:W-:Y:S01]  /*6c40*/  ISETP.GT.U32.AND P1, PT, R2, R0, PT ;  /* 0x000000000200720c */ /* 0x000fe20003f24070 */
[--C-:B------:R-:W-:Y:S01]  /*6c50*/  @!P3 IMAD.IADD R16, R16, 0x1, -R2.reuse ;  /* 0x000000011010b824 */ /* 0x100fe200078e0a02 */
[----:B------:R-:W-:Y:S01]  /*6c60*/  ISETP.GE.AND P3, PT, R20, RZ, PT ;  /* 0x000000ff1400720c */ /* 0x000fe20003f66270 */
[----:B------:R-:W-:Y:S01]  /*6c70*/  @!P4 IMAD.IADD R8, R8, 0x1, -R2 ;  /* 0x000000010808c824 */ /* 0x000fe200078e0a02 */
[----:B------:R-:W-:Y:S01]  /*6c80*/  ISETP.GE.AND P4, PT, R15, RZ, PT ;  /* 0x000000ff0f00720c */ /* 0x000fe20003f86270 */
[----:B0-----:R-:W-:Y:S02]  /*6c90*/  IMAD.MOV.U32 R3, RZ, RZ, R19 ;  /* 0x000000ffff037224 */ /* 0x001fe400078e0013 */
[----:B------:R-:W-:Y:S02]  /*6ca0*/  IMAD.MOV R15, RZ, RZ, -R17 ;  /* 0x000000ffff0f7224 */ /* 0x000fe400078e0a11 */
[----:B------:R-:W-:Y:S01]  /*6cb0*/  @!P0 IMAD.MOV R3, RZ, RZ, -R3 ;  /* 0x000000ffff038224 */ /* 0x000fe200078e0a03 */
[----:B------:R-:W-:Y:S01]  /*6cc0*/  ISETP.GT.U32.AND P0, PT, R2, R8, PT ;  /* 0x000000080200720c */ /* 0x000fe20003f04070 */
[----:B------:R-:W-:-:S02]  /*6cd0*/  IMAD.MOV.U32 R13, RZ, RZ, R4 ;  /* 0x000000ffff0d7224 */ /* 0x000fc400078e0004 */
[----:B------:R-:W-:Y:S01]  /*6ce0*/  IMAD R4, R2, R15, R10 ;  /* 0x0000000f02047224 */ /* 0x000fe200078e020a */
[----:B------:R0:W-:Y:S01]  /*6cf0*/  STL [R1+0x340], R3 ;  /* 0x0003400301007387 */ /* 0x0001e20000100800 */
[----:B------:R-:W-:-:S04]  /*6d00*/  IMAD.HI.U32 R18, R14, R6, RZ ;  /* 0x000000060e127227 */ /* 0x000fc800078e00ff */
[----:B------:R-:W-:-:S04]  /*6d10*/  IMAD.HI.U32 R10, R14, R7, RZ ;  /* 0x000000070e0a7227 */ /* 0x000fc800078e00ff */
[----:B------:R-:W-:Y:S02]  /*6d20*/  @!P2 IMAD.MOV R13, RZ, RZ, -R13 ;  /* 0x000000ffff0da224 */ /* 0x000fe400078e0a0d */
[----:B0-----:R-:W-:Y:S02]  /*6d30*/  IMAD.MOV.U32 R3, RZ, RZ, R16 ;  /* 0x000000ffff037224 */ /* 0x001fe400078e0010 */
[----:B------:R-:W-:Y:S01]  /*6d40*/  IMAD.MOV R18, RZ, RZ, -R18 ;  /* 0x000000ffff127224 */ /* 0x000fe200078e0a12 */
[----:B------:R0:W-:Y:S01]  /*6d50*/  STL [R1+0x320], R13 ;  /* 0x0003200d01007387 */ /* 0x0001e20000100800 */
[----:B------:R-:W-:Y:S01]  /*6d60*/  @!P5 IMAD.MOV R3, RZ, RZ, -R3 ;  /* 0x000000ffff03d224 */ /* 0x000fe200078e0a03 */
[----:B------:R-:W-:Y:S01]  /*6d70*/  ISETP.GE.AND P5, PT, R5, RZ, PT ;  /* 0x000000ff0500720c */ /* 0x000fe20003fa6270 */
[----:B------:R-:W-:Y:S02]  /*6d80*/  IMAD.MOV R5, RZ, RZ, -R10 ;  /* 0x000000ffff057224 */ /* 0x000fe400078e0a0a */
[----:B------:R-:W-:Y:S01]  /*6d90*/  @!P0 IMAD.IADD R8, R8, 0x1, -R2 ;  /* 0x0000000108088824 */ /* 0x000fe200078e0a02 */
[C---:B------:R-:W-:Y:S01]  /*6da0*/  ISETP.GT.U32.AND P0, PT, R2.reuse, R4, PT ;  /* 0x000000040200720c */ /* 0x040fe20003f04070 */
[C---:B------:R-:W-:Y:S01]  /*6db0*/  IMAD R6, R2.reuse, R18, R6 ;  /* 0x0000001202067224 */ /* 0x040fe200078e0206 */
[----:B------:R1:W-:Y:S01]  /*6dc0*/  STL [R1+0x324], R3 ;  /* 0x0003240301007387 */ /* 0x0003e20000100800 */
[----:B------:R-:W-:-:S02]  /*6dd0*/  IMAD R5, R2, R5, R7 ;  /* 0x0000000502057224 */ /* 0x000fc400078e0207 */
[----:B0-----:R-:W-:Y:S01]  /*6de0*/  IMAD.MOV.U32 R13, RZ, RZ, R8 ;  /* 0x000000ffff0d7224 */ /* 0x001fe200078e0008 */
[----:B------:R-:W-:Y:S01]  /*6df0*/  ISETP.GT.U32.AND P2, PT, R2, R6, PT ;  /* 0x000000060200720c */ /* 0x000fe20003f44070 */
[--C-:B------:R-:W-:Y:S02]  /*6e00*/  @!P1 IMAD.IADD R0, R0, 0x1, -R2.reuse ;  /* 0x0000000100009824 */ /* 0x100fe400078e0a02 */
[----:B------:R-:W-:Y:S01]  /*6e10*/  @!P6 IMAD.MOV R13, RZ, RZ, -R13 ;  /* 0x000000ffff0de224 */ /* 0x000fe200078e0a0d */
[C---:B------:R-:W-:Y:S01]  /*6e20*/  ISETP.GT.U32.AND P6, PT, R2.reuse, R5, PT ;  /* 0x000000050200720c */ /* 0x040fe20003fc4070 */
[C---:B------:R-:W-:Y:S01]  /*6e30*/  VIADD R10, R11.reuse, 0xfc ;  /* 0x000000fc0b0a7836 */ /* 0x040fe20000000000 */
[----:B------:R-:W-:Y:S01]  /*6e40*/  ISETP.GT.U32.AND P1, PT, R2, R0, PT ;  /* 0x000000000200720c */ /* 0x000fe20003f24070 */
[--C-:B------:R-:W-:Y:S01]  /*6e50*/  @!P0 IMAD.IADD R4, R4, 0x1, -R2.reuse ;  /* 0x0000000104048824 */ /* 0x100fe200078e0a02 */
[----:B------:R0:W-:Y:S01]  /*6e60*/  STL [R1+0x328], R13 ;  /* 0x0003280d01007387 */ /* 0x0001e20000100800 */
[C---:B------:R-:W-:Y:S01]  /*6e70*/  VIADD R15, R11.reuse, 0xfe ;  /* 0x000000fe0b0f7836 */ /* 0x040fe20000000000 */
[----:B------:R-:W-:Y:S01]  /*6e80*/  IABS R23, R10 ;  /* 0x0000000a00177213 */ /* 0x000fe20000000000 */
[----:B------:R-:W-:Y:S01]  /*6e90*/  VIADD R19, R11, 0xf4 ;  /* 0x000000f40b137836 */ /* 0x000fe20000000000 */
[----:B------:R-:W-:Y:S01]  /*6ea0*/  ISETP.GT.U32.AND P0, PT, R2, R4, PT ;  /* 0x000000040200720c */ /* 0x000fe20003f04070 */
[----:B------:R-:W-:Y:S01]  /*6eb0*/  @!P2 IMAD.IADD R6, R6, 0x1, -R2 ;  /* 0x000000010606a824 */ /* 0x000fe200078e0a02 */
[----:B------:R-:W-:Y:S01]  /*6ec0*/  IABS R22, R15 ;  /* 0x0000000f00167213 */ /* 0x000fe20000000000 */
[----:B------:R-:W-:-:S03]  /*6ed0*/  IMAD.HI.U32 R8, R14, R23, RZ ;  /* 0x000000170e087227 */ /* 0x000fc600078e00ff */
[----:B------:R-:W-:Y:S01]  /*6ee0*/  ISETP.GT.U32.AND P2, PT, R2, R6, PT ;  /* 0x000000060200720c */ /* 0x000fe20003f44070 */
[--C-:B------:R-:W-:Y:S02]  /*6ef0*/  @!P6 IMAD.IADD R5, R5, 0x1, -R2.reuse ;  /* 0x000000010505e824 */ /* 0x100fe400078e0a02 */
[----:B------:R-:W-:Y:S01]  /*6f00*/  @!P1 IMAD.IADD R0, R0, 0x1, -R2 ;  /* 0x0000000100009824 */ /* 0x000fe200078e0a02 */
[----:B------:R-:W-:Y:S01]  /*6f10*/  ISETP.GE.AND P1, PT, R9, RZ, PT ;  /* 0x000000ff0900720c */ /* 0x000fe20003f26270 */
[----:B------:R-:W-:Y:S01]  /*6f20*/  IMAD.MOV R8, RZ, RZ, -R8 ;  /* 0x000000ffff087224 */ /* 0x000fe200078e0a08 */
[C---:B------:R-:W-:Y:S01]  /*6f30*/  ISETP.GT.U32.AND P6, PT, R2.reuse, R5, PT ;  /* 0x000000050200720c */ /* 0x040fe20003fc4070 */
[----:B-1----:R-:W-:Y:S02]  /*6f40*/  IMAD.MOV.U32 R3, RZ, RZ, R0 ;  /* 0x000000ffff037224 */ /* 0x002fe400078e0000 */
[----:B------:R-:W-:Y:S02]  /*6f50*/  VIADD R9, R11, 0xfa ;  /* 0x000000fa0b097836 */ /* 0x000fe40000000000 */
[----:B------:R-:W-:Y:S01]  /*6f60*/  @!P3 IMAD.MOV R3, RZ, RZ, -R3 ;  /* 0x000000ffff03b224 */ /* 0x000fe200078e0a03 */
[----:B------:R-:W-:Y:S01]  /*6f70*/  ISETP.GE.AND P3, PT, R15, RZ, PT ;  /* 0x000000ff0f00720c */ /* 0x000fe20003f66270 */
[----:B------:R-:W-:Y:S01]  /*6f80*/  IMAD R23, R2, R8, R23 ;  /* 0x0000000802177224 */ /* 0x000fe200078e0217 */
[----:B------:R-:W-:Y:S01]  /*6f90*/  IABS R7, R9 ;  /* 0x0000000900077213 */ /* 0x000fe20000000000 */
[----:B------:R-:W-:Y:S01]  /*6fa0*/  IMAD.HI.U32 R15, R14, R22, RZ ;  /* 0x000000160e0f7227 */ /* 0x000fe200078e00ff */
[----:B------:R1:W-:Y:S01]  /*6fb0*/  STL [R1+0x334], R3 ;  /* 0x0003340301007387 */ /* 0x0003e20000100800 */
[----:B------:R-:W-:-:S02]  /*6fc0*/  IABS R8, R19 ;  /* 0x0000001300087213 */ /* 0x000fc40000000000 */
[--C-:B------:R-:W-:Y:S01]  /*6fd0*/  @!P2 IMAD.IADD R6, R6, 0x1, -R2.reuse ;  /* 0x000000010606a824 */ /* 0x100fe200078e0a02 */
[----:B------:R-:W-:Y:S01]  /*6fe0*/  ISETP.GE.AND P2, PT, R10, RZ, PT ;  /* 0x000000ff0a00720c */ /* 0x000fe20003f46270 */
[--C-:B------:R-:W-:Y:S01]  /*6ff0*/  @!P6 IMAD.IADD R5, R5, 0x1, -R2.reuse ;  /* 0x000000010505e824 */ /* 0x100fe200078e0a02 */
[----:B------:R-:W-:Y:S01]  /*7000*/  ISETP.GT.U32.AND P6, PT, R2, R23, PT ;  /* 0x000000170200720c */ /* 0x000fe20003fc4070 */
[----:B------:R-:W-:Y:S02]  /*7010*/  IMAD.MOV R10, RZ, RZ, -R15 ;  /* 0x000000ffff0a7224 */ /* 0x000fe400078e0a0f */
[----:B------:R-:W-:Y:S01]  /*7020*/  @!P0 IMAD.IADD R4, R4, 0x1, -R2 ;  /* 0x0000000104048824 */ /* 0x000fe200078e0a02 */
[----:B------:R-:W-:Y:S01]  /*7030*/  ISETP.GE.AND P0, PT, R9, RZ, PT ;  /* 0x000000ff0900720c */ /* 0x000fe20003f06270 */
[----:B------:R-:W-:-:S04]  /*7040*/  IMAD.HI.U32 R0, R14, R7, RZ ;  /* 0x000000070e007227 */ /* 0x000fc800078e00ff */
[C---:B------:R-:W-:Y:S02]  /*7050*/  IMAD R22, R2.reuse, R10, R22 ;  /* 0x0000000a02167224 */ /* 0x040fe400078e0216 */
[----:B0-----:R-:W-:Y:S02]  /*7060*/  IMAD.MOV.U32 R13, RZ, RZ, R6 ;  /* 0x000000ffff0d7224 */ /* 0x001fe400078e0006 */
[----:B-1----:R-:W-:Y:S02]  /*7070*/  IMAD.MOV.U32 R3, RZ, RZ, R4 ;  /* 0x000000ffff037224 */ /* 0x002fe400078e0004 */
[----:B------:R-:W-:Y:S02]  /*7080*/  IMAD.MOV R0, RZ, RZ, -R0 ;  /* 0x000000ffff007224 */ /* 0x000fe400078e0a00 */
[C---:B------:R-:W-:Y:S02]  /*7090*/  VIADD R10, R11.reuse, 0xf8 ;  /* 0x000000f80b0a7836 */ /* 0x040fe40000000000 */
[----:B------:R-:W-:Y:S01]  /*70a0*/  @!P4 IMAD.MOV R13, RZ, RZ, -R13 ;  /* 0x000000ffff0dc224 */ /* 0x000fe200078e0a0d */
[----:B------:R-:W-:Y:S01]  /*70b0*/  ISETP.GT.U32.AND P4, PT, R2, R22, PT ;  /* 0x000000160200720c */ /* 0x000fe20003f84070 */
[----:B------:R-:W-:Y:S01]  /*70c0*/  @!P5 IMAD.MOV R3, RZ, RZ, -R3 ;  /* 0x000000ffff03d224 */ /* 0x000fe200078e0a03 */
[----:B------:R-:W-:Y:S01]  /*70d0*/  ISETP.GE.AND P5, PT, R10, RZ, PT ;  /* 0x000000ff0a00720c */ /* 0x000fe20003fa6270 */
[----:B------:R-:W-:Y:S01]  /*70e0*/  IMAD R0, R2, R0, R7 ;  /* 0x0000000002007224 */ /* 0x000fe200078e0207 */
[----:B------:R-:W-:Y:S01]  /*70f0*/  IABS R10, R10 ;  /* 0x0000000a000a7213 */ /* 0x000fe20000000000 */
[----:B------:R-:W-:Y:S01]  /*7100*/  VIADD R7, R11, 0xf6 ;  /* 0x000000f60b077836 */ /* 0x000fe20000000000 */
[----:B------:R-:W-:Y:S01]  /*7110*/  STL [R1+0x338], R13 ;  /* 0x0003380d01007387 */ /* 0x000fe20000100800 */
[----:B------:R-:W-:-:S02]  /*7120*/  @!P6 IMAD.IADD R23, R23, 0x1, -R2 ;  /* 0x000000011717e824 */ /* 0x000fc400078e0a02 */
[----:B------:R-:W-:Y:S01]  /*7130*/  IMAD.HI.U32 R9, R14, R10, RZ ;  /* 0x0000000a0e097227 */ /* 0x000fe200078e00ff */
[----:B------:R0:W-:Y:S01]  /*7140*/  STL [R1+0x33c], R3 ;  /* 0x00033c0301007387 */ /* 0x0001e20000100800 */
[----:B------:R-:W-:Y:S02]  /*7150*/  IABS R16, R7 ;  /* 0x0000000700107213 */ /* 0x000fe40000000000 */
[----:B------:R-:W-:Y:S01]  /*7160*/  ISETP.GT.U32.AND P6, PT, R2, R23, PT ;  /* 0x000000170200720c */ /* 0x000fe20003fc4070 */
[----:B------:R-:W-:Y:S02]  /*7170*/  @!P4 IMAD.IADD R22, R22, 0x1, -R2 ;  /* 0x000000011616c824 */ /* 0x000fe400078e0a02 */
[----:B------:R-:W-:-:S03]  /*7180*/  IMAD.HI.U32 R6, R14, R16, RZ ;  /* 0x000000100e067227 */ /* 0x000fc600078e00ff */
[C---:B------:R-:W-:Y:S01]  /*7190*/  ISETP.GT.U32.AND P4, PT, R2.reuse, R22, PT ;  /* 0x000000160200720c */ /* 0x040fe20003f84070 */
[----:B0-----:R-:W-:Y:S02]  /*71a0*/  IMAD.MOV.U32 R3, RZ, RZ, R5 ;  /* 0x000000ffff037224 */ /* 0x001fe400078e0005 */
[----:B------:R-:W-:Y:S02]  /*71b0*/  IMAD.MOV R9, RZ, RZ, -R9 ;  /* 0x000000ffff097224 */ /* 0x000fe400078e0a09 */
[----:B------:R-:W-:Y:S01]  /*71c0*/  @!P1 IMAD.MOV R3, RZ, RZ, -R3 ;  /* 0x000000ffff039224 */ /* 0x000fe200078e0a03 */
[C---:B------:R-:W-:Y:S01]  /*71d0*/  ISETP.GT.U32.AND P1, PT, R2.reuse, R0, PT ;  /* 0x000000000200720c */ /* 0x040fe20003f24070 */
[----:B------:R-:W-:Y:S02]  /*71e0*/  IMAD.MOV R6, RZ, RZ, -R6 ;  /* 0x000000ffff067224 */ /* 0x000fe400078e0a06 */
[C---:B------:R-:W-:Y:S01]  /*71f0*/  IMAD R10, R2.reuse, R9, R10 ;  /* 0x00000009020a7224 */ /* 0x040fe200078e020a */
[----:B------:R0:W-:Y:S01]  /*7200*/  STL [R1+0x330], R3 ;  /* 0x0003300301007387 */ /* 0x0001e20000100800 */
[----:B------:R-:W-:-:S02]  /*7210*/  IMAD R16, R2, R6, R16 ;  /* 0x0000000602107224 */ /* 0x000fc400078e0210 */
[--C-:B------:R-:W-:Y:S01]  /*7220*/  @!P6 IMAD.IADD R23, R23, 0x1, -R2.reuse ;  /* 0x000000011717e824 */ /* 0x100fe200078e0a02 */
[----:B------:R-:W-:Y:S01]  /*7230*/  ISETP.GT.U32.AND P6, PT, R2, R10, PT ;  /* 0x0000000a0200720c */ /* 0x000fe20003fc4070 */
[----:B------:R-:W-:Y:S02]  /*7240*/  VIADD R15, R11, 0xf2 ;  /* 0x000000f20b0f7836 */ /* 0x000fe40000000000 */
[--C-:B------:R-:W-:Y:S01]  /*7250*/  @!P4 IMAD.IADD R22, R22, 0x1, -R2.reuse ;  /* 0x000000011616c824 */ /* 0x100fe200078e0a02 */
[----:B------:R-:W-:Y:S01]  /*7260*/  ISETP.GE.AND P4, PT, R7, RZ, PT ;  /* 0x000000ff0700720c */ /* 0x000fe20003f86270 */
[----:B------:R-:W-:Y:S01]  /*7270*/  @!P1 IMAD.IADD R0, R0, 0x1, -R2 ;  /* 0x0000000100009824 */ /* 0x000fe200078e0a02 */
[----:B------:R-:W-:Y:S01]  /*7280*/  ISETP.GT.U32.AND P1, PT, R2, R16, PT ;  /* 0x000000100200720c */ /* 0x000fe20003f24070 */
[C---:B------:R-:W-:Y:S01]  /*7290*/  VIADD R6, R11.reuse, 0xf0 ;  /* 0x000000f00b067836 */ /* 0x040fe20000000000 */
[----:B------:R-:W-:Y:S01]  /*72a0*/  IABS R18, R15 ;  /* 0x0000000f00127213 */ /* 0x000fe20000000000 */
[----:B------:R-:W-:-:S02]  /*72b0*/  VIADD R7, R11, 0xee ;  /* 0x000000ee0b077836 */ /* 0x000fc40000000000 */
[----:B0-----:R-:W-:Y:S01]  /*72c0*/  IMAD.MOV.U32 R3, RZ, RZ, R22 ;  /* 0x000000ffff037224 */ /* 0x001fe200078e0016 */
[----:B------:R-:W-:Y:S01]  /*72d0*/  IABS R9, R6 ;  /* 0x0000000600097213 */ /* 0x000fe20000000000 */
[----:B------:R-:W-:Y:S01]  /*72e0*/  @!P6 IMAD.IADD R10, R10, 0x1, -R2 ;  /* 0x000000010a0ae824 */ /* 0x000fe200078e0a02 */
[----:B------:R-:W-:Y:S01]  /*72f0*/  ISETP.GT.U32.AND P6, PT, R2, R0, PT ;  /* 0x000000000200720c */ /* 0x000fe20003fc4070 */
[----:B------:R-:W-:Y:S01]  /*7300*/  IMAD.HI.U32 R17, R14, R8, RZ ;  /* 0x000000080e117227 */ /* 0x000fe200078e00ff */
[----:B------:R-:W-:-:S03]  /*7310*/  IABS R20, R7 ;  /* 0x0000000700147213 */ /* 0x000fc60000000000 */
[----:B------:R-:W-:-:S04]  /*7320*/  IMAD.HI.U32 R4, R14, R18, RZ ;  /* 0x000000120e047227 */ /* 0x000fc800078e00ff */
[----:B------:R-:W-:Y:S01]  /*7330*/  @!P1 IMAD.IADD R16, R16, 0x1, -R2 ;  /* 0x0000000110109824 */ /* 0x000fe200078e0a02 */
[C---:B------:R-:W-:Y:S01]  /*7340*/  ISETP.GT.U32.AND P1, PT, R2.reuse, R10, PT ;  /* 0x0000000a0200720c */ /* 0x040fe20003f24070 */
[----:B------:R-:W-:Y:S02]  /*7350*/  @!P3 IMAD.MOV R3, RZ, RZ, -R3 ;  /* 0x000000ffff03b224 */ /* 0x000fe400078e0a03 */
[----:B------:R-:W-:Y:S01]  /*7360*/  IMAD.MOV R5, RZ, RZ, -R17 ;  /* 0x000000ffff057224 */ /* 0x000fe200078e0a11 */
[----:B------:R-:W-:Y:S01]  /*7370*/  ISETP.GT.U32.AND P3, PT, R2, R16, PT ;  /* 0x000000100200720c */ /* 0x000fe20003f64070 */
[----:B------:R-:W-:Y:S01]  /*7380*/  IMAD.MOV R4, RZ, RZ, -R4 ;  /* 0x000000ffff047224 */ /* 0x000fe200078e0a04 */
[----:B------:R0:W-:Y:S01]  /*7390*/  STL [R1+0x314], R3 ;  /* 0x0003140301007387 */ /* 0x0001e20000100800 */
[----:B------:R-:W-:-:S04]  /*73a0*/  IMAD.HI.U32 R24, R14, R9, RZ ;  /* 0x000000090e187227 */ /* 0x000fc800078e00ff */
[C---:B------:R-:W-:Y:S02]  /*73b0*/  IMAD R8, R2.reuse, R5, R8 ;  /* 0x0000000502087224 */ /* 0x040fe400078e0208 */
[----:B------:R-:W-:Y:S02]  /*73c0*/  IMAD R18, R2, R4, R18 ;  /* 0x0000000402127224 */ /* 0x000fe400078e0212 */
[----:B------:R-:W-:-:S04]  /*73d0*/  IMAD.HI.U32 R22, R14, R20, RZ ;  /* 0x000000140e167227 */ /* 0x000fc800078e00ff */
[----:B0-----:R-:W-:Y:S02]  /*73e0*/  IMAD.MOV.U32 R3, RZ, RZ, R23 ;  /* 0x000000ffff037224 */ /* 0x001fe400078e0017 */
[----:B------:R-:W-:Y:S02]  /*73f0*/  IMAD.MOV R24, RZ, RZ, -R24 ;  /* 0x000000ffff187224 */ /* 0x000fe400078e0a18 */
[----:B------:R-:W-:Y:S02]  /*7400*/  IMAD.MOV R22, RZ, RZ, -R22 ;  /* 0x000000ffff167224 */ /* 0x000fe400078e0a16 */
[----:B------:R-:W-:Y:S01]  /*7410*/  @!P2 IMAD.MOV R3, RZ, RZ, -R3 ;  /* 0x000000ffff03a224 */ /* 0x000fe200078e0a03 */
[----:B------:R-:W-:Y:S01]  /*7420*/  ISETP.GT.U32.AND P2, PT, R2, R8, PT ;  /* 0x000000080200720c */ /* 0x000fe20003f44070 */
[----:B------:R-:W-:Y:S01]  /*7430*/  @!P6 IMAD.IADD R0, R0, 0x1, -R2 ;  /* 0x000000010000e824 */ /* 0x000fe200078e0a02 */
[C---:B------:R-:W-:Y:S01]  /*7440*/  ISETP.GT.U32.AND P6, PT, R2.reuse, R18, PT ;  /* 0x000000120200720c */ /* 0x040fe20003fc4070 */
[----:B------:R-:W-:Y:S01]  /*7450*/  IMAD R9, R2, R24, R9 ;  /* 0x0000001802097224 */ /* 0x000fe200078e0209 */
[----:B------:R0:W-:Y:S01]  /*7460*/  STL [R1+0x2ec], R3 ;  /* 0x0002ec0301007387 */ /* 0x0001e20000100800 */
[----:B------:R-:W-:-:S02]  /*7470*/  VIADD R4, R11, 0xec ;  /* 0x000000ec0b047836 */ /* 0x000fc40000000000 */
[----:B------:R-:W-:Y:S02]  /*7480*/  IMAD R20, R2, R22, R20 ;  /* 0x0000001602147224 */ /* 0x000fe400078e0214 */
[--C-:B------:R-:W-:Y:S01]  /*7490*/  @!P1 IMAD.IADD R10, R10, 0x1, -R2.reuse ;  /* 0x000000010a0a9824 */ /* 0x100fe200078e0a02 */
[----:B------:R-:W-:Y:S01]  /*74a0*/  ISETP.GT.U32.AND P1, PT, R2, R9, PT ;  /* 0x000000090200720c */ /* 0x000fe20003f24070 */
[----:B------:R-:W-:Y:S01]  /*74b0*/  @!P3 IMAD.IADD R16, R16, 0x1, -R2 ;  /* 0x000000011010b824 */ /* 0x000fe200078e0a02 */
[----:B------:R-:W-:Y:S01]  /*74c0*/  IABS R21, R4 ;  /* 0x0000000400157213 */ /* 0x000fe20000000000 */
[----:B------:R-:W-:Y:S01]  /*74d0*/  VIADD R5, R11, 0xea ;  /* 0x000000ea0b057836 */ /* 0x000fe20000000000 */
[----:B------:R-:W-:Y:S01]  /*74e0*/  ISETP.GT.U32.AND P3, PT, R2, R20, PT ;  /* 0x000000140200720c */ /* 0x000fe20003f64070 */
[----:B------:R-:W-:Y:S02]  /*74f0*/  IMAD.MOV.U32 R13, RZ, RZ, R0 ;  /* 0x000000ffff0d7224 */ /* 0x000fe400078e0000 */
[----:B0-----:R-:W-:Y:S01]  /*7500*/  IMAD.MOV.U32 R3, RZ, RZ, R10 ;  /* 0x000000ffff037224 */ /* 0x001fe200078e000a */
[----:B------:R-:W-:Y:S01]  /*7510*/  IABS R17, R5 ;  /* 0x0000000500117213 */ /* 0x000fe20000000000 */
[----:B------:R-:W-:-:S04]  /*7520*/  IMAD.HI.U32 R23, R14, R21, RZ ;  /* 0x000000150e177227 */ /* 0x000fc800078e00ff */
[--C-:B------:R-:W-:Y:S01]  /*7530*/  @!P2 IMAD.IADD R8, R8, 0x1, -R2.reuse ;  /* 0x000000010808a824 */ /* 0x100fe200078e0a02 */
[----:B------:R-:W-:Y:S01]  /*7540*/  ISETP.GE.AND P2, PT, R19, RZ, PT ;  /* 0x000000ff1300720c */ /* 0x000fe20003f46270 */
[--C-:B------:R-:W-:Y:S01]  /*7550*/  @!P6 IMAD.IADD R18, R18, 0x1, -R2.reuse ;  /* 0x000000011212e824 */ /* 0x100fe200078e0a02 */
[----:B------:R-:W-:Y:S01]  /*7560*/  ISETP.GE.AND P6, PT, R15, RZ, PT ;  /* 0x000000ff0f00720c */ /* 0x000fe20003fc6270 */
[----:B------:R-:W-:Y:S02]  /*7570*/  @!P0 IMAD.MOV R13, RZ, RZ, -R13 ;  /* 0x000000ffff0d8224 */ /* 0x000fe400078e0a0d */
[----:B------:R-:W-:Y:S01]  /*7580*/  @!P5 IMAD.MOV R3, RZ, RZ, -R3 ;  /* 0x000000ffff03d224 */ /* 0x000fe200078e0a03 */
[C---:B------:R-:W-:Y:S01]  /*7590*/  ISETP.GT.U32.AND P0, PT, R2.reuse, R18, PT ;  /* 0x000000120200720c */ /* 0x040fe20003f04070 */
[----:B------:R-:W-:Y:S01]  /*75a0*/  IMAD.MOV R23, RZ, RZ, -R23 ;  /* 0x000000ffff177224 */ /* 0x000fe200078e0a17 */
[----:B------:R-:W-:Y:S01]  /*75b0*/  STL [R1+0x2e8], R13 ;  /* 0x0002e80d01007387 */ /* 0x000fe20000100800 */
[----:B------:R-:W-:Y:S01]  /*75c0*/  @!P1 IMAD.IADD R9, R9, 0x1, -R2 ;  /* 0x0000000109099824 */ /* 0x000fe200078e0a02 */
[----:B------:R-:W-:Y:S01]  /*75d0*/  ISETP.GT.U32.AND P1, PT, R2, R8, PT ;  /* 0x000000080200720c */ /* 0x000fe20003f24070 */
[----:B------:R-:W-:Y:S01]  /*75e0*/  IMAD.HI.U32 R24, R14, R17, RZ ;  /* 0x000000110e187227 */ /* 0x000fe200078e00ff */
[----:B------:R0:W-:Y:S03]  /*75f0*/  STL [R1+0x2e4], R3 ;  /* 0x0002e40301007387 */ /* 0x0001e60000100800 */
[----:B------:R-:W-:-:S02]  /*7600*/  IMAD R21, R2, R23, R21 ;  /* 0x0000001702157224 */ /* 0x000fc400078e0215 */
[----:B------:R-:W-:Y:S01]  /*7610*/  @!P3 IMAD.IADD R20, R20, 0x1, -R2 ;  /* 0x000000011414b824 */ /* 0x000fe200078e0a02 */
[C---:B------:R-:W-:Y:S01]  /*7620*/  ISETP.GT.U32.AND P3, PT, R2.reuse, R9, PT ;  /* 0x000000090200720c */ /* 0x040fe20003f64070 */
[----:B------:R-:W-:Y:S02]  /*7630*/  IMAD.MOV R24, RZ, RZ, -R24 ;  /* 0x000000ffff187224 */ /* 0x000fe400078e0a18 */
[----:B------:R-:W-:Y:S01]  /*7640*/  VIADD R19, R11, 0xe8 ;  /* 0x000000e80b137836 */ /* 0x000fe20000000000 */
[C---:B------:R-:W-:Y:S01]  /*7650*/  ISETP.GT.U32.AND P5, PT, R2.reuse, R20, PT ;  /* 0x000000140200720c */ /* 0x040fe20003fa4070 */
[----:B0-----:R-:W-:Y:S02]  /*7660*/  IMAD.MOV.U32 R3, RZ, RZ, R16 ;  /* 0x000000ffff037224 */ /* 0x001fe400078e0010 */
[C---:B------:R-:W-:Y:S01]  /*7670*/  IMAD R17, R2.reuse, R24, R17 ;  /* 0x0000001802117224 */ /* 0x040fe200078e0211 */
[----:B------:R-:W-:Y:S01]  /*7680*/  IABS R10, R19 ;  /* 0x00000013000a7213 */ /* 0x000fe20000000000 */
[----:B------:R-:W-:Y:S01]  /*7690*/  @!P4 IMAD.MOV R3, RZ, RZ, -R3 ;  /* 0x000000ffff03c224 */ /* 0x000fe200078e0a03 */
[----:B------:R-:W-:Y:S01]  /*76a0*/  ISETP.GT.U32.AND P4, PT, R2, R21, PT ;  /* 0x000000150200720c */ /* 0x000fe20003f84070 */
[--C-:B------:R-:W-:Y:S01]  /*76b0*/  @!P1 IMAD.IADD R8, R8, 0x1, -R2.reuse ;  /* 0x0000000108089824 */ /* 0x100fe200078e0a02 */
[----:B------:R-:W-:Y:S01]  /*76c0*/  ISETP.GE.AND P1, PT, R6, RZ, PT ;  /* 0x000000ff0600720c */ /* 0x000fe20003f26270 */
[----:B------:R-:W-:Y:S01]  /*76d0*/  @!P0 IMAD.IADD R18, R18, 0x1, -R2 ;  /* 0x0000000112128824 */ /* 0x000fe200078e0a02 */
[----:B------:R-:W-:Y:S01]  /*76e0*/  ISETP.GT.U32.AND P0, PT, R2, R17, PT ;  /* 0x000000110200720c */ /* 0x000fe20003f04070 */
[----:B------:R-:W-:Y:S01]  /*76f0*/  IMAD.MOV.U32 R6, RZ, RZ, R10 ;  /* 0x000000ffff067224 */ /* 0x000fe200078e000a */
[----:B------:R0:W-:Y:S01]  /*7700*/  STL [R1+0x2d8], R3 ;  /* 0x0002d80301007387 */ /* 0x0001e20000100800 */
[----:B------:R-:W-:Y:S01]  /*7710*/  @!P3 IMAD.IADD R9, R9, 0x1, -R2 ;  /* 0x000000010909b824 */ /* 0x000fe200078e0a02 */
[----:B------:R-:W-:Y:S01]  /*7720*/  ISETP.GE.AND P3, PT, R7, RZ, PT ;  /* 0x000000ff0700720c */ /* 0x000fe20003f66270 */
[----:B------:R-:W-:-:S04]  /*7730*/  IMAD.HI.U32 R7, R14, R6, RZ ;  /* 0x000000060e077227 */ /* 0x000fc800078e00ff */
[----:B------:R-:W-:Y:S01]  /*7740*/  @!P4 IMAD.IADD R21, R21, 0x1, -R2 ;  /* 0x000000011515c824 */ /* 0x000fe200078e0a02 */
[----:B------:R-:W-:Y:S01]  /*7750*/  ISETP.GE.AND P4, PT, R5, RZ, PT ;  /* 0x000000ff0500720c */ /* 0x000fe20003f86270 */
[----:B------:R-:W-:Y:S02]  /*7760*/  VIADD R15, R11, 0xe6 ;  /* 0x000000e60b0f7836 */ /* 0x000fe40000000000 */
[----:B------:R-:W-:Y:S02]  /*7770*/  IMAD.MOV R5, RZ, RZ, -R7 ;  /* 0x000000ffff057224 */ /* 0x000fe400078e0a07 */
[----:B------:R-:W-:Y:S01]  /*7780*/  IMAD.MOV.U32 R13, RZ, RZ, R8 ;  /* 0x000000ffff0d7224 */ /* 0x000fe200078e0008 */
[----:B------:R-:W-:Y:S01]  /*7790*/  IABS R0, R15 ;  /* 0x0000000f00007213 */ /* 0x000fe20000000000 */
[----:B0-----:R-:W-:Y:S02]  /*77a0*/  IMAD.MOV.U32 R3, RZ, RZ, R18 ;  /* 0x000000ffff037224 */ /* 0x001fe400078e0012 */
[----:B------:R-:W-:Y:S01]  /*77b0*/  @!P0 IMAD.IADD R17, R17, 0x1, -R2 ;  /* 0x0000000111118824 */ /* 0x000fe200078e0a02 */
[C---:B------:R-:W-:Y:S01]  /*77c0*/  ISETP.GT.U32.AND P0, PT, R2.reuse, R21, PT ;  /* 0x000000150200720c */ /* 0x040fe20003f04070 */
[----:B------:R-:W-:-:S02]  /*77d0*/  IMAD R6, R2, R5, R6 ;  /* 0x0000000502067224 */ /* 0x000fc400078e0206 */
[----:B------:R-:W-:Y:S02]  /*77e0*/  IMAD.MOV.U32 R7, RZ, RZ, R9 ;  /* 0x000000ffff077224 */ /* 0x000fe400078e0009 */
[----:B------:R-:W-:Y:S01]  /*77f0*/  @!P2 IMAD.MOV R13, RZ, RZ, -R13 ;  /* 0x000000ffff0da224 */ /* 0x000fe200078e0a0d */
[----:B------:R-:W-:Y:S01]  /*7800*/  ISETP.GT.U32.AND P2, PT, R2, R17, PT ;  /* 0x000000110200720c */ /* 0x000fe20003f44070 */
[----:B------:R-:W-:Y:S01]  /*7810*/  @!P6 IMAD.MOV R3, RZ, RZ, -R3 ;  /* 0x000000ffff03e224 */ /* 0x000fe200078e0a03 */
[----:B------:R-:W-:Y:S01]  /*7820*/  ISETP.GE.AND P6, PT, R19, RZ, PT ;  /* 0x000000ff1300720c */ /* 0x000fe20003fc6270 */
[----:B------:R-:W-:Y:S01]  /*7830*/  @!P5 IMAD.IADD R20, R20, 0x1, -R2 ;  /* 0x000000011414d824 */ /* 0x000fe200078e0a02 */
[----:B------:R-:W-:Y:S01]  /*7840*/  ISETP.GE.AND P5, PT, R4, RZ, PT ;  /* 0x000000ff0400720c */ /* 0x000fe20003fa6270 */
[----:B------:R-:W-:Y:S01]  /*7850*/  @!P1 IMAD.MOV R7, RZ, RZ, -R7 ;  /* 0x000000ffff079224 */ /* 0x000fe200078e0a07 */
[----:B------:R-:W-:Y:S01]  /*7860*/  ISETP.GT.U32.AND P1, PT, R2, R6, PT ;  /* 0x000000060200720c */ /* 0x000fe20003f24070 */
[----:B------:R-:W-:Y:S01]  /*7870*/  IMAD.HI.U32 R4, R14, R0, RZ ;  /* 0x000000000e047227 */ /* 0x000fe200078e00ff */
[----:B------:R-:W-:Y:S03]  /*7880*/  STL [R1+0x2d4], R13 ;  /* 0x0002d40d01007387 */ /* 0x000fe60000100800 */
[----:B------:R-:W-:Y:S01]  /*7890*/  IMAD.MOV R4, RZ, RZ, -R4 ;  /* 0x000000ffff047224 */ /* 0x000fe200078e0a04 */
[----:B------:R0:W-:Y:S01]  /*78a0*/  STL [R1+0x2d0], R3 ;  /* 0x0002d00301007387 */ /* 0x0001e20000100800 */
[----:B------:R-:W-:Y:S01]  /*78b0*/  @!P0 IMAD.IADD R21, R21, 0x1, -R2 ;  /* 0x0000000115158824 */ /* 0x000fe200078e0a02 */
[----:B------:R-:W-:Y:S01]  /*78c0*/  ISETP.GE.AND P0, PT, R15, RZ, PT ;  /* 0x000000ff0f00720c */ /* 0x000fe20003f06270 */
[----:B------:R-:W-:Y:S01]  /*78d0*/  IMAD R4, R2, R4, R0 ;  /* 0x0000000402047224 */ /* 0x000fe200078e0200 */
[----:B------:R1:W-:Y:S01]  /*78e0*/  STL [R1+0x2cc], R7 ;  /* 0x0002cc0701007387 */ /* 0x0003e20000100800 */
[----:B------:R-:W-:-:S02]  /*78f0*/  VIADD R0, R11, 0xe2 ;  /* 0x000000e20b007836 */ /* 0x000fc40000000000 */
[----:B------:R-:W-:Y:S02]  /*7900*/  VIADD R5, R11, 0xe4 ;  /* 0x000000e40b057836 */ /* 0x000fe40000000000 */
[----:B------:R-:W-:Y:S01]  /*7910*/  @!P1 IMAD.IADD R6, R6, 0x1, -R2 ;  /* 0x0000000106069824 */ /* 0x000fe200078e0a02 */
[----:B------:R-:W-:Y:S01]  /*7920*/  ISETP.GE.AND P1, PT, R0, RZ, PT ;  /* 0x000000ff0000720c */ /* 0x000fe20003f26270 */
[----:B0-----:R-:W-:Y:S01]  /*7930*/  IMAD.MOV.U32 R3, RZ, RZ, R20 ;  /* 0x000000ffff037224 */ /* 0x001fe200078e0014 */
[----:B------:R-:W-:Y:S01]  /*7940*/  IABS R16, R5 ;  /* 0x0000000500107213 */ /* 0x000fe20000000000 */
[----:B------:R-:W-:Y:S01]  /*7950*/  @!P2 IMAD.IADD R17, R17, 0x1, -R2 ;  /* 0x000000011111a824 */ /* 0x000fe200078e0a02 */
[----:B-1----:R-:W-:Y:S01]  /*7960*/  IABS R7, R0 ;  /* 0x0000000000077213 */ /* 0x002fe20000000000 */
[----:B------:R-:W-:Y:S01]  /*7970*/  @!P3 IMAD.MOV R3, RZ, RZ, -R3 ;  /* 0x000000ffff03b224 */ /* 0x000fe200078e0a03 */
[----:B------:R-:W-:Y:S01]  /*7980*/  ISETP.GT.U32.AND P3, PT, R2, R4, PT ;  /* 0x000000040200720c */ /* 0x000fe20003f64070 */
[----:B------:R-:W-:Y:S01]  /*7990*/  VIADD R15, R11, 0xe0 ;  /* 0x000000e00b0f7836 */ /* 0x000fe20000000000 */
[----:B------:R-:W-:Y:S01]  /*79a0*/  ISETP.GE.AND P2, PT, R5, RZ, PT ;  /* 0x000000ff0500720c */ /* 0x000fe20003f46270 */
[----:B------:R-:W-:Y:S01]  /*79b0*/  IMAD.MOV.U32 R5, RZ, RZ, R7 ;  /* 0x000000ffff057224 */ /* 0x000fe200078e0007 */
[----:B------:R0:W-:Y:S01]  /*79c0*/  STL [R1+0x1dc], R3 ;  /* 0x0001dc0301007387 */ /* 0x0001e20000100800 */
[----:B------:R-:W-:-:S04]  /*79d0*/  IMAD.HI.U32 R7, R14, R16, RZ ;  /* 0x000000100e077227 */ /* 0x000fc800078e00ff */
[----:B------:R-:W-:Y:S02]  /*79e0*/  IMAD.MOV R7, RZ, RZ, -R7 ;  /* 0x000000ffff077224 */ /* 0x000fe400078e0a07 */
[----:B------:R-:W-:-:S04]  /*79f0*/  IMAD.HI.U32 R0, R14, R5, RZ ;  /* 0x000000050e007227 */ /* 0x000fc800078e00ff */
[----:B0-----:R-:W-:Y:S02]  /*7a00*/  IMAD.MOV.U32 R3, RZ, RZ, R21 ;  /* 0x000000ffff037224 */ /* 0x001fe400078e0015 */
[----:B------:R-:W-:Y:S02]  /*7a10*/  @!P3 IMAD.IADD R4, R4, 0x1, -R2 ;  /* 0x000000010404b824 */ /* 0x000fe400078e0a02 */
[----:B------:R-:W-:Y:S01]  /*7a20*/  @!P5 IMAD.MOV R3, RZ, RZ, -R3 ;  /* 0x000000ffff03d224 */ /* 0x000fe200078e0a03 */
[C---:B------:R-:W-:Y:S01]  /*7a30*/  ISETP.GT.U32.AND P5, PT, R2.reuse, R6, PT ;  /* 0x000000060200720c */ /* 0x040fe20003fa4070 */
[C---:B------:R-:W-:Y:S01]  /*7a40*/  IMAD R16, R2.reuse, R7, R16 ;  /* 0x0000000702107224 */ /* 0x040fe200078e0210 */
[----:B------:R-:W-:Y:S01]  /*7a50*/  ISETP.GT.U32.AND P3, PT, R2, R4, PT ;  /* 0x000000040200720c */ /* 0x000fe20003f64070 */
[----:B------:R-:W-:Y:S01]  /*7a60*/  IMAD.MOV R0, RZ, RZ, -R0 ;  /* 0x000000ffff007224 */ /* 0x000fe200078e0a00 */
[----:B------:R0:W-:Y:S01]  /*7a70*/  STL [R1+0x294], R3 ;  /* 0x0002940301007387 */ /* 0x0001e20000100800 */
[----:B------:R-:W-:-:S02]  /*7a80*/  VIADD R10, R11, 0xdc ;  /* 0x000000dc0b0a7836 */ /* 0x000fc40000000000 */
[----:B------:R-:W-:Y:S02]  /*7a90*/  IMAD R5, R2, R0, R5 ;  /* 0x0000000002057224 */ /* 0x000fe400078e0205 */
[C---:B------:R-:W-:Y:S02]  /*7aa0*/  VIADD R8, R11.reuse, 0xde ;  /* 0x000000de0b087836 */ /* 0x040fe40000000000 */
[----:B------:R-:W-:Y:S02]  /*7ab0*/  VIADD R0, R11, 0xda ;  /* 0x000000da0b007836 */ /* 0x000fe40000000000 */
[----:B------:R-:W-:Y:S01]  /*7ac0*/  @!P5 IMAD.IADD R6, R6, 0x1, -R2 ;  /* 0x000000010606d824 */ /* 0x000fe200078e0a02 */
[----:B------:R-:W-:Y:S01]  /*7ad0*/  ISETP.GT.U32.AND P5, PT, R2, R16, PT ;  /* 0x000000100200720c */ /* 0x000fe20003fa4070 */
[----:B0-----:R-:W-:Y:S02]  /*7ae0*/  IMAD.MOV.U32 R3, RZ, RZ, R17 ;  /* 0x000000ffff037224 */ /* 0x001fe400078e0011 */
[----:B------:R-:W-:-:S02]  /*7af0*/  IMAD.MOV.U32 R9, RZ, RZ, R6 ;  /* 0x000000ffff097224 */ /* 0x000fc400078e0006 */
[----:B------:R-:W-:Y:S01]  /*7b00*/  @!P4 IMAD.MOV R3, RZ, RZ, -R3 ;  /* 0x000000ffff03c224 */ /* 0x000fe200078e0a03 */
[----:B------:R-:W-:Y:S01]  /*7b10*/  ISETP.GE.AND P4, PT, R15, RZ, PT ;  /* 0x000000ff0f00720c */ /* 0x000fe20003f86270 */
[----:B------:R-:W-:Y:S01]  /*7b20*/  @!P6 IMAD.MOV R9, RZ, RZ, -R9 ;  /* 0x000000ffff09e224 */ /* 0x000fe200078e0a09 */
[----:B------:R-:W-:Y:S01]  /*7b30*/  ISETP.GT.U32.AND P6, PT, R2, R5, PT ;  /* 0x000000050200720c */ /* 0x000fe20003fc4070 */
[--C-:B------:R-:W-:Y:S01]  /*7b40*/  @!P3 IMAD.IADD R4, R4, 0x1, -R2.reuse ;  /* 0x000000010404b824 */ /* 0x100fe200078e0a02 */
[----:B------:R-:W-:Y:S01]  /*7b50*/  IABS R15, R15 ;  /* 0x0000000f000f7213 */ /* 0x000fe20000000000 */
[----:B------:R0:W-:Y:S01]  /*7b60*/  STL [R1+0x2a4], R3 ;  /* 0x0002a40301007387 */ /* 0x0001e20000100800 */
[----:B------:R-:W-:Y:S01]  /*7b70*/  ISETP.GE.AND P3, PT, R8, RZ, PT ;  /* 0x000000ff0800720c */ /* 0x000fe20003f66270 */
[----:B------:R-:W-:Y:S01]  /*7b80*/  @!P5 IMAD.IADD R16, R16, 0x1, -R2 ;  /* 0x000000011010d824 */ /* 0x000fe200078e0a02 */
[----:B------:R-:W-:Y:S01]  /*7b90*/  IABS R8, R8 ;  /* 0x0000000800087213 */ /* 0x000fe20000000000 */
[----:B------:R-:W-:Y:S01]  /*7ba0*/  IMAD.HI.U32 R7, R14, R15, RZ ;  /* 0x0000000f0e077227 */ /* 0x000fe200078e00ff */
[----:B------:R1:W-:Y:S02]  /*7bb0*/  STL [R1+0x2bc], R9 ;  /* 0x0002bc0901007387 */ /* 0x0003e40000100800 */
[----:B------:R-:W-:Y:S01]  /*7bc0*/  ISETP.GT.U32.AND P5, PT, R2, R16, PT ;  /* 0x000000100200720c */ /* 0x000fe20003fa4070 */
[----:B------:R-:W-:-:S02]  /*7bd0*/  IMAD.MOV R6, RZ, RZ, -R7 ;  /* 0x000000ffff067224 */ /* 0x000fc400078e0a07 */
[----:B0-----:R-:W-:Y:S02]  /*7be0*/  IMAD.MOV.U32 R3, RZ, RZ, R4 ;  /* 0x000000ffff037224 */ /* 0x001fe400078e0004 */
[----:B------:R-:W-:Y:S02]  /*7bf0*/  @!P6 IMAD.IADD R5, R5, 0x1, -R2 ;  /* 0x000000010505e824 */ /* 0x000fe400078e0a02 */
[----:B------:R-:W-:Y:S01]  /*7c00*/  @!P0 IMAD.MOV R3, RZ, RZ, -R3 ;  /* 0x000000ffff038224 */ /* 0x000fe200078e0a03 */
[----:B------:R-:W-:Y:S01]  /*7c10*/  ISETP.GE.AND P0, PT, R10, RZ, PT ;  /* 0x000000ff0a00720c */ /* 0x000fe20003f06270 */
[----:B------:R-:W-:Y:S01]  /*7c20*/  IMAD R15, R2, R6, R15 ;  /* 0x00000006020f7224 */ /* 0x000fe200078e020f */
[----:B------:R-:W-:Y:S01]  /*7c30*/  IABS R10, R10 ;  /* 0x0000000a000a7213 */ /* 0x000fe20000000000 */
[----:B------:R-:W-:Y:S01]  /*7c40*/  IMAD.HI.U32 R4, R14, R8, RZ ;  /* 0x000000080e047227 */ /* 0x000fe200078e00ff */
[----:B------:R-:W-:Y:S01]  /*7c50*/  ISETP.GT.U32.AND P6, PT, R2, R5, PT ;  /* 0x000000050200720c */ /* 0x000fe20003fc4070 */
[----:B------:R0:W-:Y:S01]  /*7c60*/  STL [R1+0x2c8], R3 ;  /* 0x0002c80301007387 */ /* 0x0001e20000100800 */
[----:B-1----:R-:W-:Y:S01]  /*7c70*/  IABS R9, R0 ;  /* 0x0000000000097213 */ /* 0x002fe20000000000 */
[----:B------:R-:W-:-:S04]  /*7c80*/  IMAD.HI.U32 R6, R14, R10, RZ ;  /* 0x0000000a0e067227 */ /* 0x000fc800078e00ff */
[----:B------:R-:W-:Y:S02]  /*7c90*/  IMAD.MOV R6, RZ, RZ, -R6 ;  /* 0x000000ffff067224 */ /* 0x000fe400078e0a06 */
[----:B------:R-:W-:Y:S01]  /*7ca0*/  @!P5 IMAD.IADD R16, R16, 0x1, -R2 ;  /* 0x000000011010d824 */ /* 0x000fe200078e0a02 */
[C---:B------:R-:W-:Y:S01]  /*7cb0*/  ISETP.GT.U32.AND P5, PT, R2.reuse, R15, PT ;  /* 0x0000000f0200720c */ /* 0x040fe20003fa4070 */
[----:B------:R-:W-:Y:S02]  /*7cc0*/  IMAD.MOV R4, RZ, RZ, -R4 ;  /* 0x000000ffff047224 */ /* 0x000fe400078e0a04 */
[----:B------:R-:W-:Y:S02]  /*7cd0*/  IMAD R10, R2, R6, R10 ;  /* 0x00000006020a7224 */ /* 0x000fe400078e020a */
[----:B------:R-:W-:-:S04]  /*7ce0*/  IMAD.HI.U32 R7, R14, R9, RZ ;  /* 0x000000090e077227 */ /* 0x000fc800078e00ff */
[C---:B------:R-:W-:Y:S02]  /*7cf0*/  IMAD R8, R2.reuse, R4, R8 ;  /* 0x0000000402087224 */ /* 0x040fe400078e0208 */
[----:B0-----:R-:W-:Y:S02]  /*7d00*/  IMAD.MOV.U32 R3, RZ, RZ, R16 ;  /* 0x000000ffff037224 */ /* 0x001fe400078e0010 */
[----:B------:R-:W-:Y:S01]  /*7d10*/  @!P6 IMAD.IADD R5, R5, 0x1, -R2 ;  /* 0x000000010505e824 */ /* 0x000fe200078e0a02 */
[C---:B------:R-:W-:Y:S01]  /*7d20*/  ISETP.GT.U32.AND P6, PT, R2.reuse, R10, PT ;  /* 0x0000000a0200720c */ /* 0x040fe20003fc4070 */
[----:B------:R-:W-:Y:S02]  /*7d30*/  IMAD.MOV R7, RZ, RZ, -R7 ;  /* 0x000000ffff077224 */ /* 0x000fe400078e0a07 */
[----:B------:R-:W-:Y:S01]  /*7d40*/  @!P2 IMAD.MOV R3, RZ, RZ, -R3 ;  /* 0x000000ffff03a224 */ /* 0x000fe200078e0a03 */
[C---:B------:R-:W-:Y:S01]  /*7d50*/  ISETP.GT.U32.AND P2, PT, R2.reuse, R8, PT ;  /* 0x000000080200720c */ /* 0x040fe20003f44070 */
[----:B------:R-:W-:-:S02]  /*7d60*/  IMAD R9, R2, R7, R9 ;  /* 0x0000000702097224 */ /* 0x000fc400078e0209 */
[--C-:B------:R-:W-:Y:S01]  /*7d70*/  @!P5 IMAD.IADD R15, R15, 0x1, -R2.reuse ;  /* 0x000000010f0fd824 */ /* 0x100fe200078e0a02 */
[----:B------:R0:W-:Y:S01]  /*7d80*/  STL [R1+0x2c4], R3 ;  /* 0x0002c40301007387 */ /* 0x0001e20000100800 */
[C---:B------:R-:W-:Y:S01]  /*7d90*/  VIADD R21, R11.reuse, 0xd8 ;  /* 0x000000d80b157836 */ /* 0x040fe20000000000 */
[----:B------:R-:W-:Y:S01]  /*7da0*/  ISETP.GT.U32.AND P5, PT, R2, R9, PT ;  /* 0x000000090200720c */ /* 0x000fe20003fa4070 */
[C---:B------:R-:W-:Y:S02]  /*7db0*/  VIADD R18, R11.reuse, 0xd6 ;  /* 0x000000d60b127836 */ /* 0x040fe40000000000 */
[--C-:B------:R-:W-:Y:S01]  /*7dc0*/  @!P6 IMAD.IADD R10, R10, 0x1, -R2.reuse ;  /* 0x000000010a0ae824 */ /* 0x100fe200078e0a02 */
[----:B------:R-:W-:Y:S01]  /*7dd0*/  IABS R4, R21 ;  /* 0x0000001500047213 */ /* 0x000fe20000000000 */
[----:B------:R-:W-:Y:S01]  /*7de0*/  VIADD R7, R11, 0xd4 ;  /* 0x000000d40b077836 */ /* 0x000fe20000000000 */
[----:B------:R-:W-:Y:S01]  /*7df0*/  IABS R17, R18 ;  /* 0x0000001200117213 */ /* 0x000fe20000000000 */
[----:B------:R-:W-:Y:S01]  /*7e00*/  @!P2 IMAD.IADD R8, R8, 0x1, -R2 ;  /* 0x000000010808a824 */ /* 0x000fe200078e0a02 */
[----:B------:R-:W-:Y:S01]  /*7e10*/  ISETP.GT.U32.AND P2, PT, R2, R15, PT ;  /* 0x0000000f0200720c */ /* 0x000fe20003f44070 */
[----:B0-----:R-:W-:Y:S01]  /*7e20*/  IMAD.MOV.U32 R3, RZ, RZ, R5 ;  /* 0x000000ffff037224 */ /* 0x001fe200078e0005 */
[----:B------:R-:W-:Y:S01]  /*7e30*/  IABS R20, R7 ;  /* 0x0000000700147213 */ /* 0x000fe20000000000 */
[----:B------:R-:W-:Y:S01]  /*7e40*/  IMAD.HI.U32 R6, R14, R4, RZ ;  /* 0x000000040e067227 */ /* 0x000fe200078e00ff */
[----:B------:R-:W-:-:S03]  /*7e50*/  ISETP.GT.U32.AND P6, PT, R2, R8, PT ;  /* 0x000000080200720c */ /* 0x000fc60003fc4070 */
[----:B------:R-:W-:Y:S01]  /*7e60*/  @!P1 IMAD.MOV R3, RZ, RZ, -R3 ;  /* 0x000000ffff039224 */ /* 0x000fe200078e0a03 */
[----:B------:R-:W-:Y:S01]  /*7e70*/  ISETP.GT.U32.AND P1, PT, R2, R10, PT ;  /* 0x0000000a0200720c */ /* 0x000fe20003f24070 */
[----:B------:R-:W-:-:S03]  /*7e80*/  IMAD.HI.U32 R5, R14, R17, RZ ;  /* 0x000000110e057227 */ /* 0x000fc600078e00ff */
[----:B------:R0:W-:Y:S01]  /*7e90*/  STL [R1+0x2c0], R3 ;  /* 0x0002c00301007387 */ /* 0x0001e20000100800 */
[----:B------:R-:W-:Y:S02]  /*7ea0*/  @!P5 IMAD.IADD R9, R9, 0x1, -R2 ;  /* 0x000000010909d824 */ /* 0x000fe400078e0a02 */
[----:B------:R-:W-:Y:S02]  /*7eb0*/  IMAD.MOV R6, RZ, RZ, -R6 ;  /* 0x000000ffff067224 */ /* 0x000fe400078e0a06 */
[----:B------:R-:W-:Y:S01]  /*7ec0*/  IMAD.MOV R5, RZ, RZ, -R5 ;  /* 0x000000ffff057224 */ /* 0x000fe200078e0a05 */
[C---:B------:R-:W-:Y:S01]  /*7ed0*/  ISETP.GT.U32.AND P5, PT, R2.reuse, R9, PT ;  /* 0x000000090200720c */ /* 0x040fe20003fa4070 */
[C---:B------:R-:W-:Y:S02]  /*7ee0*/  IMAD R4, R2.reuse, R6, R4 ;  /* 0x0000000602047224 */ /* 0x040fe400078e0204 */
[C---:B------:R-:W-:Y:S02]  /*7ef0*/  IMAD R17, R2.reuse, R5, R17 ;  /* 0x0000000502117224 */ /* 0x040fe400078e0211 */
[--C-:B------:R-:W-:Y:S01]  /*7f00*/  @!P2 IMAD.IADD R15, R15, 0x1, -R2.reuse ;  /* 0x000000010f0fa824 */ /* 0x100fe200078e0a02 */
[----:B------:R-:W-:Y:S01]  /*7f10*/  ISETP.GT.U32.AND P2, PT, R2, R4, PT ;  /* 0x000000040200720c */ /* 0x000fe20003f44070 */
[----:B------:R-:W-:Y:S01]  /*7f20*/  @!P1 IMAD.IADD R10, R10, 0x1, -R2 ;  /* 0x000000010a0a9824 */ /* 0x000fe200078e0a02 */
[----:B------:R-:W-:Y:S01]  /*7f30*/  ISETP.GT.U32.AND P1, PT, R2, R17, PT ;  /* 0x000000110200720c */ /* 0x000fe20003f24070 */
[----:B------:R-:W-:-:S02]  /*7f40*/  VIADD R5, R11, 0xd0 ;  /* 0x000000d00b057836 */ /* 0x000fc40000000000 */
[--C-:B------:R-:W-:Y:S01]  /*7f50*/  @!P6 IMAD.IADD R8, R8, 0x1, -R2.reuse ;  /* 0x000000010808e824 */ /* 0x100fe200078e0a02 */
[----:B------:R-:W-:Y:S01]  /*7f60*/  ISETP.GE.AND P6, PT, R0, RZ, PT ;  /* 0x000000ff0000720c */ /* 0x000fe20003fc6270 */
[----:B------:R-:W-:Y:S01]  /*7f70*/  @!P5 IMAD.IADD R9, R9, 0x1, -R2 ;  /* 0x000000010909d824 */ /* 0x000fe200078e0a02 */
[----:B------:R-:W-:Y:S01]  /*7f80*/  ISETP.GE.AND P5, PT, R21, RZ, PT ;  /* 0x000000ff1500720c */ /* 0x000fe20003fa6270 */
[----:B0-----:R-:W-:Y:S01]  /*7f90*/  IMAD.MOV.U32 R3, RZ, RZ, R8 ;  /* 0x000000ffff037224 */ /* 0x001fe200078e0008 */
[----:B------:R-:W-:Y:S01]  /*7fa0*/  IABS R21, R5 ;  /* 0x0000000500157213 */ /* 0x000fe20000000000 */
[----:B------:R-:W-:Y:S02]  /*7fb0*/  VIADD R6, R11, 0xd2 ;  /* 0x000000d20b067836 */ /* 0x000fe40000000000 */
[--C-:B------:R-:W-:Y:S01]  /*7fc0*/  @!P2 IMAD.IADD R4, R4, 0x1, -R2.reuse ;  /* 0x000000010404a824 */ /* 0x100fe200078e0a02 */
[----:B------:R-:W-:Y:S01]  /*7fd0*/  ISETP.GE.AND P2, PT, R18, RZ, PT ;  /* 0x000000ff1200720c */ /* 0x000fe20003f46270 */
[----:B------:R-:W-:Y:S01]  /*7fe0*/  @!P1 IMAD.IADD R17, R17, 0x1, -R2 ;  /* 0x0000000111119824 */ /* 0x000fe200078e0a02 */
[----:B------:R-:W-:Y:S01]  /*7ff0*/  IABS R19, R6 ;  /* 0x0000000600137213 */ /* 0x000fe20000000000 */
[----:B------:R-:W-:Y:S01]  /*8000*/  IMAD.MOV.U32 R18, RZ, RZ, R21 ;  /* 0x000000ffff127224 */ /* 0x000fe200078e0015 */
[C---:B------:R-:W-:Y:S01]  /*8010*/  ISETP.GT.U32.AND P1, PT, R2.reuse, R4, PT ;  /* 0x000000040200720c */ /* 0x040fe20003f24070 */
[----:B------:R-:W-:Y:S01]  /*8020*/  @!P3 IMAD.MOV R3, RZ, RZ, -R3 ;  /* 0x000000ffff03b224 */ /* 0x000fe200078e0a03 */
[----:B------:R-:W-:Y:S01]  /*8030*/  ISETP.GT.U32.AND P3, PT, R2, R17, PT ;  /* 0x000000110200720c */ /* 0x000fe20003f64070 */
[----:B------:R-:W-:-:S04]  /*8040*/  IMAD.HI.U32 R16, R14, R20, RZ ;  /* 0x000000140e107227 */ /* 0x000fc800078e00ff */
[----:B------:R-:W-:Y:S02]  /*8050*/  IMAD.MOV.U32 R13, RZ, RZ, R15 ;  /* 0x000000ffff0d7224 */ /* 0x000fe400078e000f */
[----:B------:R-:W-:-:S04]  /*8060*/  IMAD.HI.U32 R15, R14, R18, RZ ;  /* 0x000000120e0f7227 */ /* 0x000fc800078e00ff */
[----:B------:R-:W-:Y:S02]  /*8070*/  IMAD.MOV R16, RZ, RZ, -R16 ;  /* 0x000000ffff107224 */ /* 0x000fe400078e0a10 */
[----:B------:R-:W-:Y:S02]  /*8080*/  IMAD.MOV R8, RZ, RZ, -R15 ;  /* 0x000000ffff087224 */ /* 0x000fe400078e0a0f */
[C---:B------:R-:W-:Y:S02]  /*8090*/  IMAD R20, R2.reuse, R16, R20 ;  /* 0x0000001002147224 */ /* 0x040fe400078e0214 */
[----:B------:R-:W-:Y:S02]  /*80a0*/  IMAD R18, R2, R8, R18 ;  /* 0x0000000802127224 */ /* 0x000fe400078e0212 */
[----:B------:R-:W-:-:S04]  /*80b0*/  IMAD.HI.U32 R0, R14, R19, RZ ;  /* 0x000000130e007227 */ /* 0x000fc800078e00ff */
[----:B------:R-:W-:Y:S01]  /*80c0*/  @!P4 IMAD.MOV R13, RZ, RZ, -R13 ;  /* 0x000000ffff0dc224 */ /* 0x000fe200078e0a0d */
[C---:B------:R-:W-:Y:S01]  /*80d0*/  ISETP.GT.U32.AND P4, PT, R2.reuse, R20, PT ;  /* 0x000000140200720c */ /* 0x040fe20003f84070 */
[----:B------:R-:W-:Y:S01]  /*80e0*/  @!P3 IMAD.IADD R17, R17, 0x1, -R2 ;  /* 0x000000011111b824 */ /* 0x000fe200078e0a02 */
[----:B------:R-:W-:Y:S01]  /*80f0*/  ISETP.GT.U32.AND P3, PT, R2, R18, PT ;  /* 0x000000120200720c */ /* 0x000fe20003f64070 */
[----:B------:R-:W-:Y:S01]  /*8100*/  IMAD.MOV R0, RZ, RZ, -R0 ;  /* 0x000000ffff007224 */ /* 0x000fe200078e0a00 */
[----:B------:R-:W-:Y:S01]  /*8110*/  STL [R1+0x280], R13 ;  /* 0x0002800d01007387 */ /* 0x000fe20000100800 */
[----:B------:R-:W-:Y:S01]  /*8120*/  @!P1 IMAD.IADD R4, R4, 0x1, -R2 ;  /* 0x0000000104049824 */ /* 0x000fe200078e0a02 */
[----:B------:R-:W-:Y:S01]  /*8130*/  ISETP.GE.AND P1, PT, R6, RZ, PT ;  /* 0x000000ff0600720c */ /* 0x000fe20003f26270 */
[----:B------:R-:W-:Y:S01]  /*8140*/  IMAD R19, R2, R0, R19 ;  /* 0x0000000002137224 */ /* 0x000fe200078e0213 */
[----:B------:R0:W-:Y:S01]  /*8150*/  STL [R1+0x284], R3 ;  /* 0x0002840301007387 */ /* 0x0001e20000100800 */
[----:B------:R-:W-:-:S02]  /*8160*/  VIADD R6, R11, 0xcc ;  /* 0x000000cc0b067836 */ /* 0x000fc40000000000 */
[----:B------:R-:W-:Y:S02]  /*8170*/  VIADD R0, R11, 0xce ;  /* 0x000000ce0b007836 */ /* 0x000fe40000000000 */
[--C-:B------:R-:W-:Y:S01]  /*8180*/  @!P4 IMAD.IADD R20, R20, 0x1, -R2.reuse ;  /* 0x000000011414c824 */ /* 0x100fe200078e0a02 */
[----:B------:R-:W-:Y:S01]  /*8190*/  ISETP.GE.AND P4, PT, R5, RZ, PT ;  /* 0x000000ff0500720c */ /* 0x000fe20003f86270 */
[----:B------:R-:W-:Y:S01]  /*81a0*/  @!P3 IMAD.IADD R18, R18, 0x1, -R2 ;  /* 0x000000011212b824 */ /* 0x000fe200078e0a02 */
[----:B------:R-:W-:Y:S01]  /*81b0*/  IABS R5, R6 ;  /* 0x0000000600057213 */ /* 0x000fe20000000000 */
[----:B------:R-:W-:Y:S01]  /*81c0*/  @!P0 IMAD.MOV R10, RZ, RZ, -R10 ;  /* 0x000000ffff0a8224 */ /* 0x000fe200078e0a0a */
[----:B------:R-:W-:Y:S01]  /*81d0*/  ISETP.GE.AND P0, PT, R7, RZ, PT ;  /* 0x000000ff0700720c */ /* 0x000fe20003f06270 */
[----:B0-----:R-:W-:Y:S01]  /*81e0*/  IMAD.MOV.U32 R3, RZ, RZ, R9 ;  /* 0x000000ffff037224 */ /* 0x001fe200078e0009 */
[----:B------:R-:W-:Y:S01]  /*81f0*/  ISETP.GT.U32.AND P3, PT, R2, R18, PT ;  /* 0x000000120200720c */ /* 0x000fe20003f64070 */
[----:B------:R-:W-:Y:S01]  /*8200*/  IMAD.HI.U32 R7, R14, R5, RZ ;  /* 0x000000050e077227 */ /* 0x000fe200078e00ff */
[----:B------:R-:W-:Y:S01]  /*8210*/  IABS R15, R0 ;  /* 0x00000000000f7213 */ /* 0x000fe20000000000 */
[----:B------:R-:W-:Y:S02]  /*8220*/  STL [R1+0x288], R10 ;  /* 0x0002880a01007387 */ /* 0x000fe40000100800 */
[----:B------:R-:W-:Y:S01]  /*8230*/  @!P6 IMAD.MOV R3, RZ, RZ, -R3 ;  /* 0x000000ffff03e224 */ /* 0x000fe200078e0a03 */
[----:B------:R-:W-:Y:S01]  /*8240*/  ISETP.GT.U32.AND P6, PT, R2, R19, PT ;  /* 0x000000130200720c */ /* 0x000fe20003fc4070 */
[----:B------:R-:W-:-:S02]  /*8250*/  IMAD.MOV R7, RZ, RZ, -R7 ;  /* 0x000000ffff077224 */ /* 0x000fc400078e0a07 */
[----:B------:R-:W-:Y:S01]  /*8260*/  IMAD.HI.U32 R8, R14, R15, RZ ;  /* 0x0000000f0e087227 */ /* 0x000fe200078e00ff */
[----:B------:R0:W-:Y:S03]  /*8270*/  STL [R1+0x28c], R3 ;  /* 0x00028c0301007387 */ /* 0x0001e60000100800 */
[----:B------:R-:W-:Y:S02]  /*8280*/  IMAD R5, R2, R7, R5 ;  /* 0x0000000702057224 */ /* 0x000fe400078e0205 */
[----:B------:R-:W-:Y:S02]  /*8290*/  IMAD.MOV R8, RZ, RZ, -R8 ;  /* 0x000000ffff087224 */ /* 0x000fe400078e0a08 */
[--C-:B------:R-:W-:Y:S01]  /*82a0*/  @!P3 IMAD.IADD R18, R18, 0x1, -R2.reuse ;  /* 0x000000011212b824 */ /* 0x100fe200078e0a02 */
[C---:B------:R-:W-:Y:S01]  /*82b0*/  ISETP.GT.U32.AND P3, PT, R2.reuse, R5, PT ;  /* 0x000000050200720c */ /* 0x040fe20003f64070 */
[----:B------:R-:W-:Y:S01]  /*82c0*/  @!P6 IMAD.IADD R19, R19, 0x1, -R2 ;  /* 0x000000011313e824 */ /* 0x000fe200078e0a02 */
[----:B------:R-:W-:Y:S01]  /*82d0*/  ISETP.GT.U32.AND P6, PT, R2, R20, PT ;  /* 0x000000140200720c */ /* 0x000fe20003fc4070 */
[----:B0-----:R-:W-:-:S02]  /*82e0*/  IMAD.MOV.U32 R3, RZ, RZ, R4 ;  /* 0x000000ffff037224 */ /* 0x001fc400078e0004 */
[C---:B------:R-:W-:Y:S02]  /*82f0*/  IMAD R15, R2.reuse, R8, R15 ;  /* 0x00000008020f7224 */ /* 0x040fe400078e020f */
[----:B------:R-:W-:Y:S01]  /*8300*/  @!P5 IMAD.MOV R3, RZ, RZ, -R3 ;  /* 0x000000ffff03d224 */ /* 0x000fe200078e0a03 */
[----:B------:R-:W-:Y:S01]  /*8310*/  ISETP.GT.U32.AND P5, PT, R2, R19, PT ;  /* 0x000000130200720c */ /* 0x000fe20003fa4070 */
[C---:B------:R-:W-:Y:S02]  /*8320*/  VIADD R7, R11.reuse, 0xc6 ;  /* 0x000000c60b077836 */ /* 0x040fe40000000000 */
[----:B------:R-:W-:Y:S01]  /*8330*/  VIADD R9, R11, 0xca ;  /* 0x000000ca0b097836 */ /* 0x000fe20000000000 */
[----:B------:R0:W-:Y:S01]  /*8340*/  STL [R1+0x290], R3 ;  /* 0x0002900301007387 */ /* 0x0001e20000100800 */
[----:B------:R-:W-:Y:S01]  /*8350*/  IMAD.MOV.U32 R13, RZ, RZ, R17 ;  /* 0x000000ffff0d7224 */ /* 0x000fe200078e0011 */
[----:B------:R-:W-:Y:S01]  /*8360*/  IABS R10, R7 ;  /* 0x00000007000a7213 */ /* 0x000fe20000000000 */
[--C-:B------:R-:W-:Y:S01]  /*8370*/  @!P6 IMAD.IADD R20, R20, 0x1, -R2.reuse ;  /* 0x000000011414e824 */ /* 0x100fe200078e0a02 */
[----:B------:R-:W-:Y:S01]  /*8380*/  ISETP.GT.U32.AND P6, PT, R2, R15, PT ;  /* 0x0000000f0200720c */ /* 0x000fe20003fc4070 */
[----:B------:R-:W-:Y:S01]  /*8390*/  @!P3 IMAD.IADD R5, R5, 0x1, -R2 ;  /* 0x000000010505b824 */ /* 0x000fe200078e0a02 */
[----:B------:R-:W-:Y:S01]  /*83a0*/  IABS R16, R9 ;  /* 0x0000000900107213 */ /* 0x000fe20000000000 */
[----:B------:R-:W-:-:S02]  /*83b0*/  @!P2 IMAD.MOV R13, RZ, RZ, -R13 ;  /* 0x000000ffff0da224 */ /* 0x000fc400078e0a0d */
[----:B------:R-:W-:Y:S01]  /*83c0*/  VIADD R4, R11, 0xc8 ;  /* 0x000000c80b047836 */ /* 0x000fe20000000000 */
[----:B------:R-:W-:Y:S01]  /*83d0*/  ISETP.GT.U32.AND P3, PT, R2, R5, PT ;  /* 0x000000050200720c */ /* 0x000fe20003f64070 */
[--C-:B------:R-:W-:Y:S01]  /*83e0*/  @!P5 IMAD.IADD R19, R19, 0x1, -R2.reuse ;  /* 0x000000011313d824 */ /* 0x100fe200078e0a02 */
[----:B------:R1:W-:Y:S01]  /*83f0*/  STL [R1+0x1c0], R13 ;  /* 0x0001c00d01007387 */ /* 0x0003e20000100800 */
[----:B------:R-:W-:Y:S01]  /*8400*/  IMAD.HI.U32 R17, R14, R10, RZ ;  /* 0x0000000a0e117227 */ /* 0x000fe200078e00ff */
[----:B------:R-:W-:Y:S02]  /*8410*/  IABS R8, R4 ;  /* 0x0000000400087213 */ /* 0x000fe40000000000 */
[----:B------:R-:W-:Y:S01]  /*8420*/  ISETP.GE.AND P5, PT, R0, RZ, PT ;  /* 0x000000ff0000720c */ /* 0x000fe20003fa6270 */
[----:B------:R-:W-:Y:S01]  /*8430*/  @!P6 IMAD.IADD R15, R15, 0x1, -R2 ;  /* 0x000000010f0fe824 */ /* 0x000fe200078e0a02 */
[----:B------:R-:W-:Y:S01]  /*8440*/  ISETP.GE.AND P6, PT, R6, RZ, PT ;  /* 0x000000ff0600720c */ /* 0x000fe20003fc6270 */
[----:B0-----:R-:W-:-:S02]  /*8450*/  IMAD.MOV.U32 R3, RZ, RZ, R20 ;  /* 0x000000ffff037224 */ /* 0x001fc400078e0014 */
[----:B------:R-:W-:Y:S01]  /*8460*/  IMAD.HI.U32 R21, R14, R16, RZ ;  /* 0x000000100e157227 */ /* 0x000fe200078e00ff */
[----:B------:R-:W-:-:S03]  /*8470*/  ISETP.GT.U32.AND P2, PT, R2, R15, PT ;  /* 0x0000000f0200720c */ /* 0x000fc60003f44070 */
        /* <DEDUP_REMOVED lines=49> */
[----:B------:R-:W-:Y:S01]  /*8790*/  @!P6 IMAD.MOV R3, RZ, RZ, -R3 ;  /* 0x000000ffff03e224 */ /* 0x000fe200078e0a03 */
[----:B------:R-:W-:Y:S01]  /*87a0*/  ISETP.GE.AND P6, PT, R6, RZ, PT ;  /* 0x000000ff0600720c */ /* 0x000fe20003fc6270 */
[----:B------:R-:W-:Y:S02]  /*87b0*/  IMAD R15, R2, R5, R15 ;  /* 0x00000005020f7224 */ /* 0x000fe400078e020f */
[----:B------:R-:W-:Y:S01]  /*87c0*/  @!P4 IMAD.IADD R8, R8, 0x1, -R2 ;  /* 0x000000010808c824 */ /* 0x000fe200078e0a02 */
[----:B------:R-:W-:Y:S01]  /*87d0*/  ISETP.GE.AND P4, PT, R4, RZ, PT ;  /* 0x000000ff0400720c */ /* 0x000fe20003f86270 */
[----:B------:R-:W-:Y:S01]  /*87e0*/  VIADD R4, R11, 0xbe ;  /* 0x000000be0b047836 */ /* 0x000fe20000000000 */
[----:B------:R-:W-:Y:S01]  /*87f0*/  ISETP.GT.U32.AND P3, PT, R2, R15, PT ;  /* 0x0000000f0200720c */ /* 0x000fe20003f64070 */
[----:B------:R-:W-:Y:S01]  /*8800*/  IMAD.HI.U32 R18, R14, R10, RZ ;  /* 0x0000000a0e127227 */ /* 0x000fe200078e00ff */
[----:B------:R0:W-:Y:S02]  /*8810*/  STL [R1+0x27c], R3 ;  /* 0x00027c0301007387 */ /* 0x0001e40000100800 */
[----:B------:R-:W-:Y:S01]  /*8820*/  IABS R6, R4 ;  /* 0x0000000400067213 */ /* 0x000fe20000000000 */
[----:B------:R-:W-:-:S02]  /*8830*/  IMAD.MOV R18, RZ, RZ, -R18 ;  /* 0x000000ffff127224 */ /* 0x000fc400078e0a12 */
[----:B------:R-:W-:Y:S02]  /*8840*/  @!P5 IMAD.IADD R0, R0, 0x1, -R2 ;  /* 0x000000010000d824 */ /* 0x000fe400078e0a02 */
[C---:B------:R-:W-:Y:S02]  /*8850*/  IMAD R10, R2.reuse, R18, R10 ;  /* 0x00000012020a7224 */ /* 0x040fe400078e020a */
[----:B------:R-:W-:Y:S01]  /*8860*/  IMAD.MOV.U32 R13, RZ, RZ, R8 ;  /* 0x000000ffff0d7224 */ /* 0x000fe200078e0008 */
[C---:B------:R-:W-:Y:S01]  /*8870*/  ISETP.GT.U32.AND P5, PT, R2.reuse, R0, PT ;  /* 0x000000000200720c */ /* 0x040fe20003fa4070 */
[----:B0-----:R-:W-:Y:S02]  /*8880*/  IMAD.MOV.U32 R3, RZ, RZ, R16 ;  /* 0x000000ffff037224 */ /* 0x001fe400078e0010 */
[----:B------:R-:W-:Y:S02]  /*8890*/  @!P3 IMAD.IADD R15, R15, 0x1, -R2 ;  /* 0x000000010f0fb824 */ /* 0x000fe400078e0a02 */
[----:B------:R-:W-:Y:S01]  /*88a0*/  @!P1 IMAD.MOV R3, RZ, RZ, -R3 ;  /* 0x000000ffff039224 */ /* 0x000fe200078e0a03 */
[----:B------:R-:W-:Y:S01]  /*88b0*/  ISETP.GE.AND P1, PT, R7, RZ, PT ;  /* 0x000000ff0700720c */ /* 0x000fe20003f26270 */
[----:B------:R-:W-:Y:S01]  /*88c0*/  VIADD R5, R11, 0xbc ;  /* 0x000000bc0b057836 */ /* 0x000fe20000000000 */
[----:B------:R-:W-:Y:S01]  /*88d0*/  ISETP.GT.U32.AND P3, PT, R2, R15, PT ;  /* 0x0000000f0200720c */ /* 0x000fe20003f64070 */
[----:B------:R-:W-:Y:S01]  /*88e0*/  IMAD.HI.U32 R7, R14, R6, RZ ;  /* 0x000000060e077227 */ /* 0x000fe200078e00ff */
[----:B------:R0:W-:Y:S02]  /*88f0*/  STL [R1+0x278], R3 ;  /* 0x0002780301007387 */ /* 0x0001e40000100800 */
[----:B------:R-:W-:Y:S01]  /*8900*/  IABS R17, R5 ;  /* 0x0000000500117213 */ /* 0x000fe20000000000 */
[----:B------:R-:W-:Y:S01]  /*8910*/  @!P2 IMAD.MOV R13, RZ, RZ, -R13 ;  /* 0x000000ffff0da224 */ /* 0x000fe200078e0a0d */
[----:B------:R-:W-:Y:S01]  /*8920*/  ISETP.GT.U32.AND P2, PT, R2, R10, PT ;  /* 0x0000000a0200720c */ /* 0x000fe20003f44070 */
[----:B------:R-:W-:-:S02]  /*8930*/  IMAD.MOV R7, RZ, RZ, -R7 ;  /* 0x000000ffff077224 */ /* 0x000fc400078e0a07 */
[----:B------:R-:W-:Y:S01]  /*8940*/  IMAD.HI.U32 R8, R14, R17, RZ ;  /* 0x000000110e087227 */ /* 0x000fe200078e00ff */
[----:B------:R1:W-:Y:S03]  /*8950*/  STL [R1+0x254], R13 ;  /* 0x0002540d01007387 */ /* 0x0003e60000100800 */
[C---:B------:R-:W-:Y:S02]  /*8960*/  IMAD R6, R2.reuse, R7, R6 ;  /* 0x0000000702067224 */ /* 0x040fe400078e0206 */
[----:B------:R-:W-:Y:S02]  /*8970*/  @!P3 IMAD.IADD R15, R15, 0x1, -R2 ;  /* 0x000000010f0fb824 */ /* 0x000fe400078e0a02 */
[----:B------:R-:W-:Y:S01]  /*8980*/  IMAD.MOV R8, RZ, RZ, -R8 ;  /* 0x000000ffff087224 */ /* 0x000fe200078e0a08 */
[----:B------:R-:W-:Y:S01]  /*8990*/  ISETP.GT.U32.AND P3, PT, R2, R6, PT ;  /* 0x000000060200720c */ /* 0x000fe20003f64070 */
[--C-:B------:R-:W-:Y:S01]  /*89a0*/  @!P5 IMAD.IADD R0, R0, 0x1, -R2.reuse ;  /* 0x000000010000d824 */ /* 0x100fe200078e0a02 */
[----:B------:R-:W-:Y:S01]  /*89b0*/  ISETP.GE.AND P5, PT, R5, RZ, PT ;  /* 0x000000ff0500720c */ /* 0x000fe20003fa6270 */
[----:B------:R-:W-:-:S02]  /*89c0*/  @!P2 IMAD.IADD R10, R10, 0x1, -R2 ;  /* 0x000000010a0aa824 */ /* 0x000fc400078e0a02 */
[----:B0-----:R-:W-:Y:S02]  /*89d0*/  IMAD.MOV.U32 R3, RZ, RZ, R9 ;  /* 0x000000ffff037224 */ /* 0x001fe400078e0009 */
[C---:B------:R-:W-:Y:S01]  /*89e0*/  IMAD R17, R2.reuse, R8, R17 ;  /* 0x0000000802117224 */ /* 0x040fe200078e0211 */
[----:B------:R-:W-:Y:S01]  /*89f0*/  ISETP.GT.U32.AND P2, PT, R2, R10, PT ;  /* 0x0000000a0200720c */ /* 0x000fe20003f44070 */
[----:B-1----:R-:W-:Y:S02]  /*8a00*/  IMAD.MOV.U32 R13, RZ, RZ, R0 ;  /* 0x000000ffff0d7224 */ /* 0x002fe400078e0000 */
[----:B------:R-:W-:Y:S01]  /*8a10*/  @!P0 IMAD.MOV R3, RZ, RZ, -R3 ;  /* 0x000000ffff038224 */ /* 0x000fe200078e0a03 */
[----:B------:R-:W-:Y:S01]  /*8a20*/  ISETP.GE.AND P0, PT, R4, RZ, PT ;  /* 0x000000ff0400720c */ /* 0x000fe20003f06270 */
[----:B------:R-:W-:Y:S01]  /*8a30*/  @!P6 IMAD.MOV R13, RZ, RZ, -R13 ;  /* 0x000000ffff0de224 */ /* 0x000fe200078e0a0d */
[----:B------:R-:W-:Y:S01]  /*8a40*/  ISETP.GT.U32.AND P6, PT, R2, R17, PT ;  /* 0x000000110200720c */ /* 0x000fe20003fc4070 */
[----:B------:R-:W-:Y:S01]  /*8a50*/  @!P3 IMAD.IADD R6, R6, 0x1, -R2 ;  /* 0x000000010606b824 */ /* 0x000fe200078e0a02 */
[----:B------:R0:W-:Y:S01]  /*8a60*/  STL [R1+0x258], R3 ;  /* 0x0002580301007387 */ /* 0x0001e20000100800 */
[----:B------:R-:W-:-:S02]  /*8a70*/  VIADD R9, R11, 0xba ;  /* 0x000000ba0b097836 */ /* 0x000fc40000000000 */
[C---:B------:R-:W-:Y:S01]  /*8a80*/  VIADD R8, R11.reuse, 0xb8 ;  /* 0x000000b80b087836 */ /* 0x040fe20000000000 */
[----:B------:R-:W-:Y:S01]  /*8a90*/  ISETP.GT.U32.AND P3, PT, R2, R6, PT ;  /* 0x000000060200720c */ /* 0x000fe20003f64070 */
[--C-:B------:R-:W-:Y:S01]  /*8aa0*/  @!P2 IMAD.IADD R10, R10, 0x1, -R2.reuse ;  /* 0x000000010a0aa824 */ /* 0x100fe200078e0a02 */
[----:B------:R-:W-:Y:S01]  /*8ab0*/  IABS R5, R9 ;  /* 0x0000000900057213 */ /* 0x000fe20000000000 */
[----:B------:R-:W-:Y:S01]  /*8ac0*/  STL [R1+0x26c], R13 ;  /* 0x00026c0d01007387 */ /* 0x000fe20000100800 */
[----:B------:R-:W-:Y:S01]  /*8ad0*/  IABS R7, R8 ;  /* 0x0000000800077213 */ /* 0x000fe20000000000 */
[----:B------:R-:W-:Y:S01]  /*8ae0*/  VIADD R4, R11, 0xb6 ;  /* 0x000000b60b047836 */ /* 0x000fe20000000000 */
[----:B------:R-:W-:Y:S01]  /*8af0*/  ISETP.GE.AND P2, PT, R8, RZ, PT ;  /* 0x000000ff0800720c */ /* 0x000fe20003f46270 */
[----:B0-----:R-:W-:Y:S02]  /*8b00*/  IMAD.MOV.U32 R3, RZ, RZ, R15 ;  /* 0x000000ffff037224 */ /* 0x001fe400078e000f */
[----:B------:R-:W-:Y:S01]  /*8b10*/  @!P6 IMAD.IADD R17, R17, 0x1, -R2 ;  /* 0x000000011111e824 */ /* 0x000fe200078e0a02 */
[----:B------:R-:W-:Y:S01]  /*8b20*/  IABS R0, R4 ;  /* 0x0000000400007213 */ /* 0x000fe20000000000 */
[----:B------:R-:W-:Y:S01]  /*8b30*/  @!P4 IMAD.MOV R3, RZ, RZ, -R3 ;  /* 0x000000ffff03c224 */ /* 0x000fe200078e0a03 */
[----:B------:R-:W-:Y:S01]  /*8b40*/  ISETP.GE.AND P4, PT, R9, RZ, PT ;  /* 0x000000ff0900720c */ /* 0x000fe20003f86270 */
[----:B------:R-:W-:Y:S01]  /*8b50*/  IMAD.HI.U32 R15, R14, R5, RZ ;  /* 0x000000050e0f7227 */ /* 0x000fe200078e00ff */
[----:B------:R-:W-:-:S02]  /*8b60*/  ISETP.GT.U32.AND P6, PT, R2, R17, PT ;  /* 0x000000110200720c */ /* 0x000fc40003fc4070 */
        /* <DEDUP_REMOVED lines=63> */
[----:B------:R-:W-:-:S03]  /*8f60*/  IMAD.HI.U32 R19, R14, R15, RZ ;  /* 0x0000000f0e137227 */ /* 0x000fc600078e00ff */
[----:B------:R-:W-:Y:S01]  /*8f70*/  ISETP.GT.U32.AND P0, PT, R2, R9, PT ;  /* 0x000000090200720c */ /* 0x000fe20003f04070 */
[----:B------:R-:W-:Y:S02]  /*8f80*/  @!P4 IMAD.IADD R10, R10, 0x1, -R2 ;  /* 0x000000010a0ac824 */ /* 0x000fe400078e0a02 */
[----:B------:R-:W-:Y:S02]  /*8f90*/  IMAD.MOV R19, RZ, RZ, -R19 ;  /* 0x000000ffff137224 */ /* 0x000fe400078e0a13 */
[----:B0-----:R-:W-:Y:S01]  /*8fa0*/  IMAD.MOV.U32 R3, RZ, RZ, R0 ;  /* 0x000000ffff037224 */ /* 0x001fe200078e0000 */
[C---:B------:R-:W-:Y:S01]  /*8fb0*/  ISETP.GT.U32.AND P4, PT, R2.reuse, R10, PT ;  /* 0x0000000a0200720c */ /* 0x040fe20003f84070 */
[C---:B------:R-:W-:Y:S02]  /*8fc0*/  VIADD R6, R11.reuse, 0xaa ;  /* 0x000000aa0b067836 */ /* 0x040fe40000000000 */
[----:B------:R-:W-:Y:S01]  /*8fd0*/  @!P1 IMAD.MOV R3, RZ, RZ, -R3 ;  /* 0x000000ffff039224 */ /* 0x000fe200078e0a03 */
[C---:B------:R-:W-:Y:S01]  /*8fe0*/  ISETP.GT.U32.AND P1, PT, R2.reuse, R16, PT ;  /* 0x000000100200720c */ /* 0x040fe20003f24070 */
[C---:B------:R-:W-:Y:S01]  /*8ff0*/  IMAD R4, R2.reuse, R19, R15 ;  /* 0x0000001302047224 */ /* 0x040fe200078e020f */
[----:B------:R-:W-:Y:S01]  /*9000*/  IABS R17, R6 ;  /* 0x0000000600117213 */ /* 0x000fe20000000000 */
[----:B------:R-:W-:Y:S01]  /*9010*/  VIADD R5, R11, 0xac ;  /* 0x000000ac0b057836 */ /* 0x000fe20000000000 */
[----:B------:R0:W-:Y:S01]  /*9020*/  STL [R1+0x248], R3 ;  /* 0x0002480301007387 */ /* 0x0001e20000100800 */
[----:B------:R-:W-:Y:S01]  /*9030*/  @!P0 IMAD.IADD R9, R9, 0x1, -R2 ;  /* 0x0000000109098824 */ /* 0x000fe200078e0a02 */
[----:B------:R-:W-:Y:S01]  /*9040*/  ISETP.GT.U32.AND P5, PT, R2, R4, PT ;  /* 0x000000040200720c */ /* 0x000fe20003fa4070 */
[----:B------:R-:W-:Y:S01]  /*9050*/  VIADD R7, R11, 0xa8 ;  /* 0x000000a80b077836 */ /* 0x000fe20000000000 */
[----:B------:R-:W-:Y:S01]  /*9060*/  ISETP.GE.AND P0, PT, R8, RZ, PT ;  /* 0x000000ff0800720c */ /* 0x000fe20003f06270 */
[----:B------:R-:W-:Y:S01]  /*9070*/  IMAD.HI.U32 R8, R14, R17, RZ ;  /* 0x000000110e087227 */ /* 0x000fe200078e00ff */
[----:B------:R-:W-:-:S02]  /*9080*/  IABS R15, R5 ;  /* 0x00000005000f7213 */ /* 0x000fc40000000000 */
[----:B------:R-:W-:Y:S01]  /*9090*/  IABS R0, R7 ;  /* 0x0000000700007213 */ /* 0x000fe20000000000 */
[--C-:B------:R-:W-:Y:S02]  /*90a0*/  @!P1 IMAD.IADD R16, R16, 0x1, -R2.reuse ;  /* 0x0000000110109824 */ /* 0x100fe400078e0a02 */
[----:B------:R-:W-:Y:S02]  /*90b0*/  @!P4 IMAD.IADD R10, R10, 0x1, -R2 ;  /* 0x000000010a0ac824 */ /* 0x000fe400078e0a02 */
[----:B------:R-:W-:Y:S01]  /*90c0*/  IMAD.MOV R8, RZ, RZ, -R8 ;  /* 0x000000ffff087224 */ /* 0x000fe200078e0a08 */
[----:B------:R-:W-:Y:S01]  /*90d0*/  ISETP.GT.U32.AND P1, PT, R2, R16, PT ;  /* 0x000000100200720c */ /* 0x000fe20003f24070 */
[----:B------:R-:W-:-:S04]  /*90e0*/  IMAD.HI.U32 R18, R14, R15, RZ ;  /* 0x0000000f0e127227 */ /* 0x000fc800078e00ff */
[----:B0-----:R-:W-:Y:S02]  /*90f0*/  IMAD.MOV.U32 R3, RZ, RZ, R10 ;  /* 0x000000ffff037224 */ /* 0x001fe400078e000a */
[----:B------:R-:W-:Y:S02]  /*9100*/  IMAD R10, R2, R8, R17 ;  /* 0x00000008020a7224 */ /* 0x000fe400078e0211 */
[----:B------:R-:W-:Y:S02]  /*9110*/  IMAD.MOV R18, RZ, RZ, -R18 ;  /* 0x000000ffff127224 */ /* 0x000fe400078e0a12 */
[--C-:B------:R-:W-:Y:S02]  /*9120*/  @!P5 IMAD.IADD R4, R4, 0x1, -R2.reuse ;  /* 0x000000010404d824 */ /* 0x100fe400078e0a02 */
[----:B------:R-:W-:Y:S02]  /*9130*/  IMAD.MOV.U32 R13, RZ, RZ, R9 ;  /* 0x000000ffff0d7224 */ /* 0x000fe400078e0009 */
[----:B------:R-:W-:Y:S01]  /*9140*/  @!P1 IMAD.IADD R16, R16, 0x1, -R2 ;  /* 0x0000000110109824 */ /* 0x000fe200078e0a02 */
[C---:B------:R-:W-:Y:S01]  /*9150*/  ISETP.GT.U32.AND P1, PT, R2.reuse, R10, PT ;  /* 0x0000000a0200720c */ /* 0x040fe20003f24070 */
[C---:B------:R-:W-:Y:S01]  /*9160*/  IMAD R15, R2.reuse, R18, R15 ;  /* 0x00000012020f7224 */ /* 0x040fe200078e020f */
[----:B------:R-:W-:Y:S01]  /*9170*/  ISETP.GT.U32.AND P5, PT, R2, R4, PT ;  /* 0x000000040200720c */ /* 0x000fe20003fa4070 */
[----:B------:R-:W-:-:S03]  /*9180*/  IMAD.HI.U32 R9, R14, R0, RZ ;  /* 0x000000000e097227 */ /* 0x000fc600078e00ff */
[C---:B------:R-:W-:Y:S01]  /*9190*/  ISETP.GT.U32.AND P4, PT, R2.reuse, R15, PT ;  /* 0x0000000f0200720c */ /* 0x040fe20003f84070 */
[----:B------:R-:W-:Y:S02]  /*91a0*/  IMAD.MOV R9, RZ, RZ, -R9 ;  /* 0x000000ffff097224 */ /* 0x000fe400078e0a09 */
[----:B------:R-:W-:Y:S01]  /*91b0*/  @!P6 IMAD.MOV R13, RZ, RZ, -R13 ;  /* 0x000000ffff0de224 */ /* 0x000fe200078e0a0d */
[----:B------:R-:W-:Y:S01]  /*91c0*/  ISETP.GE.AND P6, PT, R5, RZ, PT ;  /* 0x000000ff0500720c */ /* 0x000fe20003fc6270 */
[----:B------:R-:W-:Y:S02]  /*91d0*/  IMAD R5, R2, R9, R0 ;  /* 0x0000000902057224 */ /* 0x000fe400078e0200 */
[----:B------:R-:W-:Y:S01]  /*91e0*/  VIADD R0, R11, 0xa6 ;  /* 0x000000a60b007836 */ /* 0x000fe20000000000 */
[----:B------:R0:W-:Y:S01]  /*91f0*/  STL [R1+0x244], R13 ;  /* 0x0002440d01007387 */ /* 0x0001e20000100800 */
[--C-:B------:R-:W-:Y:S02]  /*9200*/  @!P1 IMAD.IADD R10, R10, 0x1, -R2.reuse ;  /* 0x000000010a0a9824 */ /* 0x100fe400078e0a02 */
[--C-:B------:R-:W-:Y:S01]  /*9210*/  @!P5 IMAD.IADD R4, R4, 0x1, -R2.reuse ;  /* 0x000000010404d824 */ /* 0x100fe200078e0a02 */
[----:B------:R-:W-:Y:S01]  /*9220*/  IABS R8, R0 ;  /* 0x0000000000087213 */ /* 0x000fe20000000000 */
[----:B------:R-:W-:Y:S01]  /*9230*/  @!P4 IMAD.IADD R15, R15, 0x1, -R2 ;  /* 0x000000010f0fc824 */ /* 0x000fe200078e0a02 */
[----:B------:R-:W-:Y:S01]  /*9240*/  ISETP.GT.U32.AND P1, PT, R2, R10, PT ;  /* 0x0000000a0200720c */ /* 0x000fe20003f24070 */
[----:B------:R-:W-:Y:S01]  /*9250*/  @!P3 IMAD.MOV R3, RZ, RZ, -R3 ;  /* 0x000000ffff03b224 */ /* 0x000fe200078e0a03 */
[----:B------:R-:W-:Y:S01]  /*9260*/  ISETP.GE.AND P5, PT, R7, RZ, PT ;  /* 0x000000ff0700720c */ /* 0x000fe20003fa6270 */
[----:B------:R-:W-:Y:S01]  /*9270*/  IMAD.HI.U32 R9, R14, R8, RZ ;  /* 0x000000080e097227 */ /* 0x000fe200078e00ff */
[----:B------:R-:W-:-:S02]  /*9280*/  ISETP.GT.U32.AND P4, PT, R2, R15, PT ;  /* 0x0000000f0200720c */ /* 0x000fc40003f84070 */
[----:B------:R1:W-:Y:S01]  /*9290*/  STL [R1+0x22c], R3 ;  /* 0x00022c0301007387 */ /* 0x0003e20000100800 */
[----:B0-----:R-:W-:Y:S01]  /*92a0*/  IMAD.MOV.U32 R13, RZ, RZ, R4 ;  /* 0x000000ffff0d7224 */ /* 0x001fe200078e0004 */
[----:B------:R-:W-:Y:S01]  /*92b0*/  ISETP.GE.AND P3, PT, R6, RZ, PT ;  /* 0x000000ff0600720c */ /* 0x000fe20003f66270 */
[----:B------:R-:W-:Y:S02]  /*92c0*/  VIADD R4, R11, 0xa4 ;  /* 0x000000a40b047836 */ /* 0x000fe40000000000 */
[----:B------:R-:W-:Y:S02]  /*92d0*/  IMAD.MOV R9, RZ, RZ, -R9 ;  /* 0x000000ffff097224 */ /* 0x000fe400078e0a09 */
[----:B------:R-:W-:Y:S01]  /*92e0*/  @!P1 IMAD.IADD R10, R10, 0x1, -R2 ;  /* 0x000000010a0a9824 */ /* 0x000fe200078e0a02 */
[----:B------:R-:W-:Y:S01]  /*92f0*/  IABS R19, R4 ;  /* 0x0000000400137213 */ /* 0x000fe20000000000 */
[----:B------:R-:W-:Y:S02]  /*9300*/  IMAD R8, R2, R9, R8 ;  /* 0x0000000902087224 */ /* 0x000fe400078e0208 */
[----:B-1----:R-:W-:-:S02]  /*9310*/  IMAD.MOV.U32 R3, RZ, RZ, R16 ;  /* 0x000000ffff037224 */ /* 0x002fc400078e0010 */
[----:B------:R-:W-:Y:S01]  /*9320*/  @!P2 IMAD.MOV R13, RZ, RZ, -R13 ;  /* 0x000000ffff0da224 */ /* 0x000fe200078e0a0d */
[----:B------:R-:W-:Y:S01]  /*9330*/  ISETP.GT.U32.AND P1, PT, R2, R8, PT ;  /* 0x000000080200720c */ /* 0x000fe20003f24070 */
[----:B------:R-:W-:Y:S01]  /*9340*/  @!P0 IMAD.MOV R3, RZ, RZ, -R3 ;  /* 0x000000ffff038224 */ /* 0x000fe200078e0a03 */
[----:B------:R-:W-:Y:S01]  /*9350*/  ISETP.GE.AND P0, PT, R4, RZ, PT ;  /* 0x000000ff0400720c */ /* 0x000fe20003f06270 */
[----:B------:R-:W-:Y:S01]  /*9360*/  IMAD.HI.U32 R4, R14, R19, RZ ;  /* 0x000000130e047227 */ /* 0x000fe200078e00ff */
[----:B------:R0:W-:Y:S01]  /*9370*/  STL [R1+0x23c], R13 ;  /* 0x00023c0d01007387 */ /* 0x0001e20000100800 */
[----:B------:R-:W-:Y:S02]  /*9380*/  ISETP.GE.AND P2, PT, R0, RZ, PT ;  /* 0x000000ff0000720c */ /* 0x000fe40003f46270 */
[----:B------:R-:W-:Y:S01]  /*9390*/  @!P4 IMAD.IADD R15, R15, 0x1, -R2 ;  /* 0x000000010f0fc824 */ /* 0x000fe200078e0a02 */
[----:B------:R-:W-:Y:S01]  /*93a0*/  ISETP.GT.U32.AND P4, PT, R2, R5, PT ;  /* 0x000000050200720c */ /* 0x000fe20003f84070 */
[----:B------:R-:W-:Y:S01]  /*93b0*/  VIADD R7, R11, 0xa0 ;  /* 0x000000a00b077836 */ /* 0x000fe20000000000 */
[----:B------:R1:W-:Y:S01]  /*93c0*/  STL [R1+0x240], R3 ;  /* 0x0002400301007387 */ /* 0x0003e20000100800 */
[----:B------:R-:W-:-:S02]  /*93d0*/  IMAD.MOV R4, RZ, RZ, -R4 ;  /* 0x000000ffff047224 */ /* 0x000fc400078e0a04 */
[----:B------:R-:W-:Y:S01]  /*93e0*/  VIADD R0, R11, 0xa2 ;  /* 0x000000a20b007836 */ /* 0x000fe20000000000 */
[----:B------:R-:W-:Y:S01]  /*93f0*/  IABS R17, R7 ;  /* 0x0000000700117213 */ /* 0x000fe20000000000 */
[----:B------:R-:W-:Y:S02]  /*9400*/  IMAD R19, R2, R4, R19 ;  /* 0x0000000402137224 */ /* 0x000fe400078e0213 */
[----:B0-----:R-:W-:Y:S01]  /*9410*/  IMAD.MOV.U32 R13, RZ, RZ, R15 ;  /* 0x000000ffff0d7224 */ /* 0x001fe200078e000f */
[----:B------:R-:W-:Y:S01]  /*9420*/  IABS R6, R0 ;  /* 0x0000000000067213 */ /* 0x000fe20000000000 */
[----:B------:R-:W-:Y:S02]  /*9430*/  @!P1 IMAD.IADD R8, R8, 0x1, -R2 ;  /* 0x0000000108089824 */ /* 0x000fe400078e0a02 */
[----:B------:R-:W-:Y:S01]  /*9440*/  @!P6 IMAD.MOV R13, RZ, RZ, -R13 ;  /* 0x000000ffff0de224 */ /* 0x000fe200078e0a0d */
[----:B------:R-:W-:Y:S01]  /*9450*/  ISETP.GT.U32.AND P6, PT, R2, R19, PT ;  /* 0x000000130200720c */ /* 0x000fe20003fc4070 */
[----:B------:R-:W-:Y:S01]  /*9460*/  IMAD.HI.U32 R4, R14, R17, RZ ;  /* 0x000000110e047227 */ /* 0x000fe200078e00ff */
[----:B------:R-:W-:-:S02]  /*9470*/  ISETP.GT.U32.AND P1, PT, R2, R8, PT ;  /* 0x000000080200720c */ /* 0x000fc40003f24070 */
[----:B------:R-:W-:Y:S01]  /*9480*/  STL [R1+0x234], R13 ;  /* 0x0002340d01007387 */ /* 0x000fe20000100800 */
[----:B------:R-:W-:Y:S02]  /*9490*/  IMAD.MOV R4, RZ, RZ, -R4 ;  /* 0x000000ffff047224 */ /* 0x000fe400078e0a04 */
[----:B------:R-:W-:-:S04]  /*94a0*/  IMAD.HI.U32 R9, R14, R6, RZ ;  /* 0x000000060e097227 */ /* 0x000fc800078e00ff */
[----:B-1----:R-:W-:Y:S02]  /*94b0*/  IMAD.MOV.U32 R3, RZ, RZ, R10 ;  /* 0x000000ffff037224 */ /* 0x002fe400078e000a */
[----:B------:R-:W-:Y:S02]  /*94c0*/  IMAD R17, R2, R4, R17 ;  /* 0x0000000402117224 */ /* 0x000fe400078e0211 */
[----:B------:R-:W-:Y:S02]  /*94d0*/  IMAD.MOV R9, RZ, RZ, -R9 ;  /* 0x000000ffff097224 */ /* 0x000fe400078e0a09 */
[----:B------:R-:W-:Y:S02]  /*94e0*/  VIADD R4, R11, 0x9e ;  /* 0x0000009e0b047836 */ /* 0x000fe40000000000 */
[----:B------:R-:W-:Y:S01]  /*94f0*/  @!P3 IMAD.MOV R3, RZ, RZ, -R3 ;  /* 0x000000ffff03b224 */ /* 0x000fe200078e0a03 */
[----:B------:R-:W-:Y:S01]  /*9500*/  ISETP.GE.AND P3, PT, R0, RZ, PT ;  /* 0x000000ff0000720c */ /* 0x000fe20003f66270 */
[--C-:B------:R-:W-:Y:S01]  /*9510*/  @!P6 IMAD.IADD R19, R19, 0x1, -R2.reuse ;  /* 0x000000011313e824 */ /* 0x100fe200078e0a02 */
[----:B------:R-:W-:Y:S01]  /*9520*/  IABS R10, R4 ;  /* 0x00000004000a7213 */ /* 0x000fe20000000000 */
[----:B------:R-:W-:Y:S01]  /*9530*/  @!P4 IMAD.IADD R5, R5, 0x1, -R2 ;  /* 0x000000010505c824 */ /* 0x000fe200078e0a02 */
[----:B------:R0:W-:Y:S01]  /*9540*/  STL [R1+0x238], R3 ;  /* 0x0002380301007387 */ /* 0x0001e20000100800 */
[C---:B------:R-:W-:Y:S01]  /*9550*/  IMAD R0, R2.reuse, R9, R6 ;  /* 0x0000000902007224 */ /* 0x040fe200078e0206 */
[----:B------:R-:W-:Y:S01]  /*9560*/  ISETP.GT.U32.AND P6, PT, R2, R19, PT ;  /* 0x000000130200720c */ /* 0x000fe20003fc4070 */
[----:B------:R-:W-:Y:S01]  /*9570*/  @!P1 IMAD.IADD R8, R8, 0x1, -R2 ;  /* 0x0000000108089824 */ /* 0x000fe200078e0a02 */
[----:B------:R-:W-:Y:S01]  /*9580*/  ISETP.GT.U32.AND P4, PT, R2, R5, PT ;  /* 0x000000050200720c */ /* 0x000fe20003f84070 */
[----:B------:R-:W-:Y:S01]  /*9590*/  IMAD.HI.U32 R18, R14, R10, RZ ;  /* 0x0000000a0e127227 */ /* 0x000fe200078e00ff */
[----:B------:R-:W-:-:S03]  /*95a0*/  ISETP.GT.U32.AND P1, PT, R2, R0, PT ;  /* 0x000000000200720c */ /* 0x000fc60003f24070 */
[C---:B------:R-:W-:Y:S02]  /*95b0*/  VIADD R6, R11.reuse, 0x9c ;  /* 0x0000009c0b067836 */ /* 0x040fe40000000000 */
[----:B------:R-:W-:Y:S02]  /*95c0*/  IMAD.MOV R18, RZ, RZ, -R18 ;  /* 0x000000ffff127224 */ /* 0x000fe400078e0a12 */
[----:B------:R-:W-:Y:S01]  /*95d0*/  VIADD R16, R11, 0x96 ;  /* 0x000000960b107836 */ /* 0x000fe20000000000 */
[----:B------:R-:W-:Y:S01]  /*95e0*/  IABS R24, R6 ;  /* 0x0000000600187213 */ /* 0x000fe20000000000 */
[C---:B------:R-:W-:Y:S02]  /*95f0*/  IMAD R10, R2.reuse, R18, R10 ;  /* 0x00000012020a7224 */ /* 0x040fe400078e020a */
[--C-:B------:R-:W-:Y:S01]  /*9600*/  @!P6 IMAD.IADD R19, R19, 0x1, -R2.reuse ;  /* 0x000000011313e824 */ /* 0x100fe200078e0a02 */
[----:B------:R-:W-:Y:S01]  /*9610*/  ISETP.GT.U32.AND P6, PT, R2, R17, PT ;  /* 0x000000110200720c */ /* 0x000fe20003fc4070 */
[--C-:B------:R-:W-:Y:S01]  /*9620*/  @!P4 IMAD.IADD R5, R5, 0x1, -R2.reuse ;  /* 0x000000010505c824 */ /* 0x100fe200078e0a02 */
[----:B------:R-:W-:Y:S01]  /*9630*/  ISETP.GE.AND P4, PT, R7, RZ, PT ;  /* 0x000000ff0700720c */ /* 0x000fe20003f86270 */
[----:B------:R-:W-:Y:S01]  /*9640*/  @!P1 IMAD.IADD R0, R0, 0x1, -R2 ;  /* 0x0000000100009824 */ /* 0x000fe200078e0a02 */
[----:B------:R-:W-:Y:S01]  /*9650*/  ISETP.GT.U32.AND P1, PT, R2, R10, PT ;  /* 0x0000000a0200720c */ /* 0x000fe20003f24070 */
[----:B------:R-:W-:Y:S01]  /*9660*/  IMAD.HI.U32 R23, R14, R24, RZ ;  /* 0x000000180e177227 */ /* 0x000fe200078e00ff */
[----:B------:R-:W-:-:S03]  /*9670*/  IABS R15, R16 ;  /* 0x00000010000f7213 */ /* 0x000fc60000000000 */
[----:B0-----:R-:W-:Y:S02]  /*9680*/  IMAD.MOV.U32 R3, RZ, RZ, R5 ;  /* 0x000000ffff037224 */ /* 0x001fe400078e0005 */
[----:B------:R-:W-:Y:S02]  /*9690*/  IMAD.MOV R23, RZ, RZ, -R23 ;  /* 0x000000ffff177224 */ /* 0x000fe400078e0a17 */
[----:B------:R-:W-:Y:S02]  /*96a0*/  VIADD R7, R11, 0x98 ;  /* 0x000000980b077836 */ /* 0x000fe40000000000 */
[----:B------:R-:W-:Y:S01]  /*96b0*/  @!P5 IMAD.MOV R3, RZ, RZ, -R3 ;  /* 0x000000ffff03d224 */ /* 0x000fe200078e0a03 */
[C---:B------:R-:W-:Y:S01]  /*96c0*/  ISETP.GT.U32.AND P5, PT, R2.reuse, R0, PT ;  /* 0x000000000200720c */ /* 0x040fe20003fa4070 */
[----:B------:R-:W-:Y:S01]  /*96d0*/  IMAD R23, R2, R23, R24 ;  /* 0x0000001702177224 */ /* 0x000fe200078e0218 */
[----:B------:R-:W-:Y:S01]  /*96e0*/  IABS R9, R7 ;  /* 0x0000000700097213 */ /* 0x000fe20000000000 */
[--C-:B------:R-:W-:Y:S01]  /*96f0*/  @!P6 IMAD.IADD R17, R17, 0x1, -R2.reuse ;  /* 0x000000011111e824 */ /* 0x100fe200078e0a02 */
[----:B------:R0:W-:Y:S01]  /*9700*/  STL [R1+0x228], R3 ;  /* 0x0002280301007387 */ /* 0x0001e20000100800 */
[----:B------:R-:W-:Y:S01]  /*9710*/  @!P1 IMAD.IADD R10, R10, 0x1, -R2 ;  /* 0x000000010a0a9824 */ /* 0x000fe200078e0a02 */
[----:B------:R-:W-:Y:S01]  /*9720*/  ISETP.GT.U32.AND P6, PT, R2, R23, PT ;  /* 0x000000170200720c */ /* 0x000fe20003fc4070 */
[----:B------:R-:W-:Y:S01]  /*9730*/  IMAD.HI.U32 R20, R14, R9, RZ ;  /* 0x000000090e147227 */ /* 0x000fe200078e00ff */
[----:B------:R-:W-:-:S03]  /*9740*/  ISETP.GT.U32.AND P1, PT, R2, R17, PT ;  /* 0x000000110200720c */ /* 0x000fc60003f24070 */
[----:B------:R-:W-:-:S04]  /*9750*/  IMAD.HI.U32 R18, R14, R15, RZ ;  /* 0x0000000f0e127227 */ /* 0x000fc800078e00ff */
[----:B0-----:R-:W-:Y:S02]  /*9760*/  IMAD.MOV.U32 R3, RZ, RZ, R8 ;  /* 0x000000ffff037224 */ /* 0x001fe400078e0008 */
[----:B------:R-:W-:Y:S02]  /*9770*/  IMAD.MOV R25, RZ, RZ, -R25 ;  /* 0x000000ffff197224 */ /* 0x000fe400078e0a19 */
[----:B------:R-:W-:Y:S01]  /*9780*/  @!P2 IMAD.MOV R3, RZ, RZ, -R3 ;  /* 0x000000ffff03a224 */ /* 0x000fe200078e0a03 */
[C---:B------:R-:W-:Y:S01]  /*9790*/  ISETP.GT.U32.AND P2, PT, R2.reuse, R10, PT ;  /* 0x0000000a0200720c */ /* 0x040fe20003f44070 */
[----:B------:R-:W-:Y:S02]  /*97a0*/  IMAD.MOV R20, RZ, RZ, -R20 ;  /* 0x000000ffff147224 */ /* 0x000fe400078e0a14 */
[----:B------:R-:W-:Y:S01]  /*97b0*/  IMAD R22, R2, R25, R22 ;  /* 0x0000001902167224 */ /* 0x000fe200078e0216 */
[----:B------:R0:W-:Y:S01]  /*97c0*/  STL [R1+0x224], R3 ;  /* 0x0002240301007387 */ /* 0x0001e20000100800 */
[----:B------:R-:W-:-:S02]  /*97d0*/  IMAD.MOV R18, RZ, RZ, -R18 ;  /* 0x000000ffff127224 */ /* 0x000fc400078e0a12 */
[C---:B------:R-:W-:Y:S02]  /*97e0*/  IMAD R20, R2.reuse, R20, R9 ;  /* 0x0000001402147224 */ /* 0x040fe400078e0209 */
[--C-:B------:R-:W-:Y:S02]  /*97f0*/  @!P6 IMAD.IADD R23, R23, 0x1, -R2.reuse ;  /* 0x000000011717e824 */ /* 0x100fe400078e0a02 */
[----:B------:R-:W-:Y:S02]  /*9800*/  IMAD R9, R2, R18, R15 ;  /* 0x0000001202097224 */ /* 0x000fe400078e020f */
[--C-:B------:R-:W-:Y:S01]  /*9810*/  @!P5 IMAD.IADD R0, R0, 0x1, -R2.reuse ;  /* 0x000000010000d824 */ /* 0x100fe200078e0a02 */
[C---:B------:R-:W-:Y:S01]  /*9820*/  ISETP.GT.U32.AND P5, PT, R2.reuse, R20, PT ;  /* 0x000000140200720c */ /* 0x040fe20003fa4070 */
[----:B0-----:R-:W-:Y:S01]  /*9830*/  IMAD.MOV.U32 R3, RZ, RZ, R19 ;  /* 0x000000ffff037224 */ /* 0x001fe200078e0013 */
[----:B------:R-:W-:Y:S01]  /*9840*/  ISETP.GT.U32.AND P6, PT, R2, R23, PT ;  /* 0x000000170200720c */ /* 0x000fe20003fc4070 */
[----:B------:R-:W-:Y:S01]  /*9850*/  @!P2 IMAD.IADD R10, R10, 0x1, -R2 ;  /* 0x000000010a0aa824 */ /* 0x000fe200078e0a02 */
[C---:B------:R-:W-:Y:S01]  /*9860*/  ISETP.GT.U32.AND P2, PT, R2.reuse, R9, PT ;  /* 0x000000090200720c */ /* 0x040fe20003f44070 */
[----:B------:R-:W-:Y:S01]  /*9870*/  @!P0 IMAD.MOV R3, RZ, RZ, -R3 ;  /* 0x000000ffff038224 */ /* 0x000fe200078e0a03 */
[----:B------:R-:W-:Y:S01]  /*9880*/  ISETP.GT.U32.AND P0, PT, R2, R22, PT ;  /* 0x000000160200720c */ /* 0x000fe20003f04070 */
[----:B------:R-:W-:-:S02]  /*9890*/  VIADD R5, R11, 0x92 ;  /* 0x000000920b057836 */ /* 0x000fc40000000000 */
[----:B------:R-:W-:Y:S01]  /*98a0*/  VIADD R24, R11, 0x94 ;  /* 0x000000940b187836 */ /* 0x000fe20000000000 */
[----:B------:R0:W-:Y:S01]  /*98b0*/  STL [R1+0x21c], R3 ;  /* 0x00021c0301007387 */ /* 0x0001e20000100800 */
[--C-:B------:R-:W-:Y:S01]  /*98c0*/  @!P1 IMAD.IADD R17, R17, 0x1, -R2.reuse ;  /* 0x0000000111119824 */ /* 0x100fe200078e0a02 */
[----:B------:R-:W-:Y:S01]  /*98d0*/  IABS R8, R5 ;  /* 0x0000000500087213 */ /* 0x000fe20000000000 */
[----:B------:R-:W-:Y:S01]  /*98e0*/  @!P5 IMAD.IADD R20, R20, 0x1, -R2 ;  /* 0x000000011414d824 */ /* 0x000fe200078e0a02 */
[----:B------:R-:W-:Y:S01]  /*98f0*/  IABS R15, R24 ;  /* 0x00000018000f7213 */ /* 0x000fe20000000000 */
[----:B------:R-:W-:Y:S01]  /*9900*/  IMAD.MOV.U32 R13, RZ, RZ, R0 ;  /* 0x000000ffff0d7224 */ /* 0x000fe200078e0000 */
[----:B------:R-:W-:Y:S01]  /*9910*/  ISETP.GE.AND P1, PT, R4, RZ, PT ;  /* 0x000000ff0400720c */ /* 0x000fe20003f26270 */
[----:B------:R-:W-:Y:S01]  /*9920*/  IMAD.HI.U32 R4, R14, R8, RZ ;  /* 0x000000080e047227 */ /* 0x000fe200078e00ff */
[----:B------:R-:W-:-:S03]  /*9930*/  ISETP.GE.AND P5, PT, R7, RZ, PT ;  /* 0x000000ff0700720c */ /* 0x000fc60003fa6270 */
[----:B------:R-:W-:Y:S01]  /*9940*/  @!P0 IMAD.IADD R22, R22, 0x1, -R2 ;  /* 0x0000000116168824 */ /* 0x000fe200078e0a02 */
[----:B------:R-:W-:Y:S01]  /*9950*/  ISETP.GE.AND P0, PT, R21, RZ, PT ;  /* 0x000000ff1500720c */ /* 0x000fe20003f06270 */
[----:B0-----:R-:W-:Y:S02]  /*9960*/  IMAD.MOV.U32 R3, RZ, RZ, R17 ;  /* 0x000000ffff037224 */ /* 0x001fe400078e0011 */
[----:B------:R-:W-:-:S04]  /*9970*/  IMAD.HI.U32 R18, R14, R15, RZ ;  /* 0x0000000f0e127227 */ /* 0x000fc800078e00ff */
[--C-:B------:R-:W-:Y:S01]  /*9980*/  @!P6 IMAD.IADD R23, R23, 0x1, -R2.reuse ;  /* 0x000000011717e824 */ /* 0x100fe200078e0a02 */
[----:B------:R-:W-:Y:S01]  /*9990*/  ISETP.GE.AND P6, PT, R6, RZ, PT ;  /* 0x000000ff0600720c */ /* 0x000fe20003fc6270 */
[----:B------:R-:W-:Y:S01]  /*99a0*/  @!P2 IMAD.IADD R9, R9, 0x1, -R2 ;  /* 0x000000010909a824 */ /* 0x000fe200078e0a02 */
[C---:B------:R-:W-:Y:S01]  /*99b0*/  ISETP.GT.U32.AND P2, PT, R2.reuse, R22, PT ;  /* 0x000000160200720c */ /* 0x040fe20003f44070 */
[----:B------:R-:W-:Y:S01]  /*99c0*/  @!P4 IMAD.MOV R3, RZ, RZ, -R3 ;  /* 0x000000ffff03c224 */ /* 0x000fe200078e0a03 */
[C---:B------:R-:W-:Y:S01]  /*99d0*/  ISETP.GT.U32.AND P4, PT, R2.reuse, R20, PT ;  /* 0x000000140200720c */ /* 0x040fe20003f84070 */
[----:B------:R-:W-:Y:S02]  /*99e0*/  IMAD.MOV R4, RZ, RZ, -R4 ;  /* 0x000000ffff047224 */ /* 0x000fe400078e0a04 */
[----:B------:R-:W-:Y:S01]  /*99f0*/  @!P3 IMAD.MOV R13, RZ, RZ, -R13 ;  /* 0x000000ffff0db224 */ /* 0x000fe200078e0a0d */
[----:B------:R-:W-:Y:S01]  /*9a00*/  ISETP.GT.U32.AND P3, PT, R2, R9, PT ;  /* 0x000000090200720c */ /* 0x000fe20003f64070 */
[----:B------:R-:W-:-:S02]  /*9a10*/  IMAD.MOV R18, RZ, RZ, -R18 ;  /* 0x000000ffff127224 */ /* 0x000fc400078e0a12 */
[C---:B------:R-:W-:Y:S01]  /*9a20*/  IMAD R4, R2.reuse, R4, R8 ;  /* 0x0000000402047224 */ /* 0x040fe200078e0208 */
[----:B------:R-:W-:Y:S01]  /*9a30*/  STL [R1+0x19c], R13 ;  /* 0x00019c0d01007387 */ /* 0x000fe20000100800 */
[C---:B------:R-:W-:Y:S02]  /*9a40*/  IMAD R6, R2.reuse, R18, R15 ;  /* 0x0000001202067224 */ /* 0x040fe400078e020f */
[----:B------:R-:W-:Y:S01]  /*9a50*/  IMAD.MOV.U32 R8, RZ, RZ, R10 ;  /* 0x000000ffff087224 */ /* 0x000fe200078e000a */
[----:B------:R0:W-:Y:S01]  /*9a60*/  STL [R1+0x198], R3 ;  /* 0x0001980301007387 */ /* 0x0001e20000100800 */
[----:B------:R-:W-:Y:S02]  /*9a70*/  VIADD R0, R11, 0x90 ;  /* 0x000000900b007836 */ /* 0x000fe40000000000 */
[----:B------:R-:W-:Y:S01]  /*9a80*/  @!P1 IMAD.MOV R8, RZ, RZ, -R8 ;  /* 0x000000ffff089224 */ /* 0x000fe200078e0a08 */
[----:B------:R-:W-:Y:S01]  /*9a90*/  ISETP.GT.U32.AND P1, PT, R2, R6, PT ;  /* 0x000000060200720c */ /* 0x000fe20003f24070 */
[--C-:B------:R-:W-:Y:S01]  /*9aa0*/  @!P2 IMAD.IADD R22, R22, 0x1, -R2.reuse ;  /* 0x000000011616a824 */ /* 0x100fe200078e0a02 */
[----:B------:R-:W-:Y:S01]  /*9ab0*/  IABS R15, R0 ;  /* 0x00000000000f7213 */ /* 0x000fe20000000000 */
[--C-:B------:R-:W-:Y:S01]  /*9ac0*/  @!P4 IMAD.IADD R20, R20, 0x1, -R2.reuse ;  /* 0x000000011414c824 */ /* 0x100fe200078e0a02 */
[----:B------:R1:W-:Y:S01]  /*9ad0*/  STL [R1+0x194], R8 ;  /* 0x0001940801007387 */ /* 0x0003e20000100800 */
[----:B------:R-:W-:Y:S01]  /*9ae0*/  ISETP.GT.U32.AND P2, PT, R2, R4, PT ;  /* 0x000000040200720c */ /* 0x000fe20003f44070 */
[----:B0-----:R-:W-:Y:S01]  /*9af0*/  IMAD.MOV.U32 R3, RZ, RZ, R23 ;  /* 0x000000ffff037224 */ /* 0x001fe200078e0017 */
[----:B------:R-:W-:Y:S01]  /*9b00*/  ISETP.GE.AND P4, PT, R24, RZ, PT ;  /* 0x000000ff1800720c */ /* 0x000fe20003f86270 */
[----:B------:R-:W-:Y:S01]  /*9b10*/  @!P3 IMAD.IADD R9, R9, 0x1, -R2 ;  /* 0x000000010909b824 */ /* 0x000fe200078e0a02 */
[----:B------:R-:W-:Y:S01]  /*9b20*/  ISETP.GE.AND P3, PT, R5, RZ, PT ;  /* 0x000000ff0500720c */ /* 0x000fe20003f66270 */
[----:B------:R-:W-:Y:S01]  /*9b30*/  @!P6 IMAD.MOV R3, RZ, RZ, -R3 ;  /* 0x000000ffff03e224 */ /* 0x000fe200078e0a03 */
[----:B------:R-:W-:Y:S01]  /*9b40*/  ISETP.GE.AND P6, PT, R16, RZ, PT ;  /* 0x000000ff1000720c */ /* 0x000fe20003fc6270 */
[----:B------:R-:W-:-:S03]  /*9b50*/  IMAD.HI.U32 R5, R14, R15, RZ ;  /* 0x0000000f0e057227 */ /* 0x000fc600078e00ff */
[----:B------:R0:W-:Y:S01]  /*9b60*/  STL [R1+0x190], R3 ;  /* 0x0001900301007387 */ /* 0x0001e20000100800 */
[----:B-1----:R-:W-:Y:S02]  /*9b70*/  IMAD.MOV.U32 R8, RZ, RZ, R22 ;  /* 0x000000ffff087224 */ /* 0x002fe400078e0016 */
[----:B------:R-:W-:Y:S01]  /*9b80*/  @!P1 IMAD.IADD R6, R6, 0x1, -R2 ;  /* 0x0000000106069824 */ /* 0x000fe200078e0a02 */
[----:B------:R-:W-:Y:S01]  /*9b90*/  ISETP.GE.AND P1, PT, R0, RZ, PT ;  /* 0x000000ff0000720c */ /* 0x000fe20003f26270 */
[----:B------:R-:W-:Y:S02]  /*9ba0*/  @!P0 IMAD.MOV R8, RZ, RZ, -R8 ;  /* 0x000000ffff088224 */ /* 0x000fe400078e0a08 */
[----:B------:R-:W-:Y:S01]  /*9bb0*/  IMAD.MOV R5, RZ, RZ, -R5 ;  /* 0x000000ffff057224 */ /* 0x000fe200078e0a05 */
[----:B------:R-:W-:Y:S01]  /*9bc0*/  ISETP.GT.U32.AND P0, PT, R2, R6, PT ;  /* 0x000000060200720c */ /* 0x000fe20003f04070 */
[----:B------:R-:W-:Y:S01]  /*9bd0*/  VIADD R7, R11, 0x8e ;  /* 0x0000008e0b077836 */ /* 0x000fe20000000000 */
[----:B------:R-:W-:Y:S01]  /*9be0*/  STL [R1+0x30], R8 ;  /* 0x0000300801007387 */ /* 0x000fe20000100800 */
[----:B0-----:R-:W-:-:S02]  /*9bf0*/  IMAD.MOV.U32 R3, RZ, RZ, R20 ;  /* 0x000000ffff037224 */ /* 0x001fc400078e0014 */
[----:B------:R-:W-:Y:S01]  /*9c00*/  IMAD R15, R2, R5, R15 ;  /* 0x00000005020f7224 */ /* 0x000fe200078e020f */
[----:B------:R-:W-:Y:S01]  /*9c10*/  IABS R19, R7 ;  /* 0x0000000700137213 */ /* 0x000fe20000000000 */
[----:B------:R-:W-:Y:S02]  /*9c20*/  @!P5 IMAD.MOV R3, RZ, RZ, -R3 ;  /* 0x000000ffff03d224 */ /* 0x000fe400078e0a03 */
[----:B------:R-:W-:Y:S01]  /*9c30*/  @!P2 IMAD.IADD R4, R4, 0x1, -R2 ;  /* 0x000000010404a824 */ /* 0x000fe200078e0a02 */
[----:B------:R-:W-:Y:S01]  /*9c40*/  ISETP.GE.AND P2, PT, R7, RZ, PT ;  /* 0x000000ff0700720c */ /* 0x000fe20003f46270 */
[----:B------:R-:W-:Y:S01]  /*9c50*/  IMAD.HI.U32 R0, R14, R19, RZ ;  /* 0x000000130e007227 */ /* 0x000fe200078e00ff */
[----:B------:R0:W-:Y:S02]  /*9c60*/  STL [R1+0x2c], R3 ;  /* 0x00002c0301007387 */ /* 0x0001e40000100800 */
[----:B------:R-:W-:Y:S01]  /*9c70*/  ISETP.GT.U32.AND P5, PT, R2, R4, PT ;  /* 0x000000040200720c */ /* 0x000fe20003fa4070 */
[----:B------:R-:W-:-:S02]  /*9c80*/  IMAD.MOV R0, RZ, RZ, -R0 ;  /* 0x000000ffff007224 */ /* 0x000fc400078e0a00 */
[C---:B------:R-:W-:Y:S02]  /*9c90*/  VIADD R16, R11.reuse, 0x8c ;  /* 0x0000008c0b107836 */ /* 0x040fe40000000000 */
[--C-:B------:R-:W-:Y:S02]  /*9ca0*/  @!P0 IMAD.IADD R6, R6, 0x1, -R2.reuse ;  /* 0x0000000106068824 */ /* 0x100fe400078e0a02 */
[----:B------:R-:W-:Y:S01]  /*9cb0*/  IMAD R19, R2, R0, R19 ;  /* 0x0000000002137224 */ /* 0x000fe200078e0213 */
[----:B------:R-:W-:Y:S01]  /*9cc0*/  ISETP.GE.AND P0, PT, R16, RZ, PT ;  /* 0x000000ff1000720c */ /* 0x000fe20003f06270 */
[----:B0-----:R-:W-:Y:S01]  /*9cd0*/  IMAD.MOV.U32 R3, RZ, RZ, R9 ;  /* 0x000000ffff037224 */ /* 0x001fe200078e0009 */
[----:B------:R-:W-:Y:S01]  /*9ce0*/  IABS R16, R16 ;  /* 0x0000001000107213 */ /* 0x000fe20000000000 */
[----:B------:R-:W-:Y:S02]  /*9cf0*/  VIADD R5, R11, 0x8a ;  /* 0x0000008a0b057836 */ /* 0x000fe40000000000 */
[----:B------:R-:W-:Y:S01]  /*9d00*/  @!P6 IMAD.MOV R3, RZ, RZ, -R3 ;  /* 0x000000ffff03e224 */ /* 0x000fe200078e0a03 */
[----:B------:R-:W-:Y:S01]  /*9d10*/  ISETP.GT.U32.AND P6, PT, R2, R15, PT ;  /* 0x0000000f0200720c */ /* 0x000fe20003fc4070 */
[----:B------:R-:W-:Y:S01]  /*9d20*/  @!P5 IMAD.IADD R4, R4, 0x1, -R2 ;  /* 0x000000010404d824 */ /* 0x000fe200078e0a02 */
[----:B------:R-:W-:Y:S01]  /*9d30*/  ISETP.GT.U32.AND P5, PT, R2, R19, PT ;  /* 0x000000130200720c */ /* 0x000fe20003fa4070 */
[----:B------:R-:W-:Y:S01]  /*9d40*/  IMAD.HI.U32 R7, R14, R16, RZ ;  /* 0x000000100e077227 */ /* 0x000fe200078e00ff */
[----:B------:R0:W-:Y:S01]  /*9d50*/  STL [R1+0x28], R3 ;  /* 0x0000280301007387 */ /* 0x0001e20000100800 */
[----:B------:R-:W-:-:S02]  /*9d60*/  IABS R8, R5 ;  /* 0x0000000500087213 */ /* 0x000fc40000000000 */
[----:B------:R-:W-:Y:S02]  /*9d70*/  IMAD.MOV R7, RZ, RZ, -R7 ;  /* 0x000000ffff077224 */ /* 0x000fe400078e0a07 */
[----:B------:R-:W-:Y:S02]  /*9d80*/  VIADD R0, R11, 0x88 ;  /* 0x000000880b007836 */ /* 0x000fe40000000000 */
[----:B------:R-:W-:Y:S02]  /*9d90*/  IMAD R16, R2, R7, R16 ;  /* 0x0000000702107224 */ /* 0x000fe400078e0210 */
[----:B------:R-:W-:Y:S01]  /*9da0*/  @!P6 IMAD.IADD R15, R15, 0x1, -R2 ;  /* 0x000000010f0fe824 */ /* 0x000fe200078e0a02 */
[----:B------:R-:W-:Y:S01]  /*9db0*/  IABS R9, R0 ;  /* 0x0000000000097213 */ /* 0x000fe20000000000 */
[----:B0-----:R-:W-:Y:S01]  /*9dc0*/  IMAD.MOV.U32 R3, RZ, RZ, R6 ;  /* 0x000000ffff037224 */ /* 0x001fe200078e0006 */
[----:B------:R-:W-:Y:S01]  /*9dd0*/  ISETP.GE.AND P6, PT, R5, RZ, PT ;  /* 0x000000ff0500720c */ /* 0x000fe20003fc6270 */
[----:B------:R-:W-:-:S02]  /*9de0*/  @!P5 IMAD.IADD R19, R19, 0x1, -R2 ;  /* 0x000000011313d824 */ /* 0x000fc400078e0a02 */
[----:B------:R-:W-:Y:S01]  /*9df0*/  @!P4 IMAD.MOV R3, RZ, RZ, -R3 ;  /* 0x000000ffff03c224 */ /* 0x000fe200078e0a03 */
[----:B------:R-:W-:Y:S01]  /*9e00*/  ISETP.GT.U32.AND P4, PT, R2, R15, PT ;  /* 0x0000000f0200720c */ /* 0x000fe20003f84070 */
[----:B------:R-:W-:Y:S01]  /*9e10*/  IMAD.HI.U32 R6, R14, R8, RZ ;  /* 0x000000080e067227 */ /* 0x000fe200078e00ff */
[----:B------:R-:W-:Y:S02]  /*9e20*/  ISETP.GT.U32.AND P5, PT, R2, R19, PT ;  /* 0x000000130200720c */ /* 0x000fe40003fa4070 */
[----:B------:R0:W-:Y:S01]  /*9e30*/  STL [R1+0x20], R3 ;  /* 0x0000200301007387 */ /* 0x0001e20000100800 */
[----:B------:R-:W-:-:S04]  /*9e40*/  IMAD.HI.U32 R5, R14, R9, RZ ;  /* 0x000000090e057227 */ /* 0x000fc800078e00ff */
[----:B------:R-:W-:Y:S02]  /*9e50*/  IMAD.MOV R6, RZ, RZ, -R6 ;  /* 0x000000ffff067224 */ /* 0x000fe400078e0a06 */
[----:B------:R-:W-:Y:S02]  /*9e60*/  IMAD.MOV R5, RZ, RZ, -R5 ;  /* 0x000000ffff057224 */ /* 0x000fe400078e0a05 */
[----:B------:R-:W-:Y:S01]  /*9e70*/  @!P4 IMAD.IADD R15, R15, 0x1, -R2 ;  /* 0x000000010f0fc824 */ /* 0x000fe200078e0a02 */
[C---:B------:R-:W-:Y:S01]  /*9e80*/  ISETP.GT.U32.AND P4, PT, R2.reuse, R16, PT ;  /* 0x000000100200720c */ /* 0x040fe20003f84070 */
[----:B0-----:R-:W-:Y:S02]  /*9e90*/  IMAD.MOV.U32 R3, RZ, RZ, R4 ;  /* 0x000000ffff037224 */ /* 0x001fe400078e0004 */
[----:B------:R-:W-:Y:S02]  /*9ea0*/  IMAD R8, R2, R6, R8 ;  /* 0x0000000602087224 */ /* 0x000fe400078e0208 */
[----:B------:R-:W-:Y:S01]  /*9eb0*/  @!P3 IMAD.MOV R3, RZ, RZ, -R3 ;  /* 0x000000ffff03b224 */ /* 0x000fe200078e0a03 */
[----:B------:R-:W-:Y:S01]  /*9ec0*/  ISETP.GE.AND P3, PT, R0, RZ, PT ;  /* 0x000000ff0000720c */ /* 0x000fe20003f66270 */
[----:B------:R-:W-:-:S02]  /*9ed0*/  VIADD R0, R11, 0x86 ;  /* 0x000000860b007836 */ /* 0x000fc40000000000 */
[----:B------:R-:W-:Y:S01]  /*9ee0*/  IMAD R9, R2, R5, R9 ;  /* 0x0000000502097224 */ /* 0x000fe200078e0209 */
[----:B------:R0:W-:Y:S01]  /*9ef0*/  STL [R1+0x110], R3 ;  /* 0x0001100301007387 */ /* 0x0001e20000100800 */
[--C-:B------:R-:W-:Y:S01]  /*9f00*/  @!P5 IMAD.IADD R19, R19, 0x1, -R2.reuse ;  /* 0x000000011313d824 */ /* 0x100fe200078e0a02 */
[----:B------:R-:W-:Y:S01]  /*9f10*/  IABS R6, R0 ;  /* 0x0000000000067213 */ /* 0x000fe20000000000 */
[----:B------:R-:W-:Y:S01]  /*9f20*/  @!P4 IMAD.IADD R16, R16, 0x1, -R2 ;  /* 0x000000011010c824 */ /* 0x000fe200078e0a02 */
[C---:B------:R-:W-:Y:S01]  /*9f30*/  ISETP.GT.U32.AND P5, PT, R2.reuse, R8, PT ;  /* 0x000000080200720c */ /* 0x040fe20003fa4070 */
[C---:B------:R-:W-:Y:S01]  /*9f40*/  VIADD R7, R11.reuse, 0x82 ;  /* 0x000000820b077836 */ /* 0x040fe20000000000 */
[----:B------:R-:W-:Y:S01]  /*9f50*/  ISETP.GT.U32.AND P4, PT, R2, R9, PT ;  /* 0x000000090200720c */ /* 0x000fe20003f84070 */
[C---:B------:R-:W-:Y:S02]  /*9f60*/  VIADD R10, R11.reuse, 0x84 ;  /* 0x000000840b0a7836 */ /* 0x040fe40000000000 */
[----:B------:R-:W-:Y:S01]  /*9f70*/  VIADD R4, R11, 0x80 ;  /* 0x000000800b047836 */ /* 0x000fe20000000000 */
[----:B------:R-:W-:Y:S01]  /*9f80*/  IABS R17, R7 ;  /* 0x0000000700117213 */ /* 0x000fe20000000000 */
[----:B0-----:R-:W-:Y:S01]  /*9f90*/  IMAD.MOV.U32 R3, RZ, RZ, R15 ;  /* 0x000000ffff037224 */ /* 0x001fe200078e000f */
[----:B------:R-:W-:Y:S01]  /*9fa0*/  IABS R18, R10 ;  /* 0x0000000a00127213 */ /* 0x000fe20000000000 */
[----:B------:R-:W-:Y:S01]  /*9fb0*/  IMAD.HI.U32 R15, R14, R6, RZ ;  /* 0x000000060e0f7227 */ /* 0x000fe200078e00ff */
[----:B------:R-:W-:-:S03]  /*9fc0*/  IABS R5, R4 ;  /* 0x0000000400057213 */ /* 0x000fc60000000000 */
[----:B------:R-:W-:Y:S01]  /*9fd0*/  @!P1 IMAD.MOV R3, RZ, RZ, -R3 ;  /* 0x000000ffff039224 */ /* 0x000fe200078e0a03 */
[----:B------:R-:W-:Y:S01]  /*9fe0*/  ISETP.GT.U32.AND P1, PT, R2, R16, PT ;  /* 0x000000100200720c */ /* 0x000fe20003f24070 */
[----:B------:R-:W-:Y:S02]  /*9ff0*/  IMAD.MOV R15, RZ, RZ, -R15 ;  /* 0x000000ffff0f7224 */ /* 0x000fe400078e0a0f */
[--C-:B------:R-:W-:Y:S01]  /*a000*/  @!P5 IMAD.IADD R8, R8, 0x1, -R2.reuse ;  /* 0x000000010808d824 */ /* 0x100fe200078e0a02 */
[----:B------:R0:W-:Y:S01]  /*a010*/  STL [R1+0x18c], R3 ;  /* 0x00018c0301007387 */ /* 0x0001e20000100800 */
[----:B------:R-:W-:Y:S02]  /*a020*/  @!P4 IMAD.IADD R9, R9, 0x1, -R2 ;  /* 0x000000010909c824 */ /* 0x000fe400078e0a02 */
[C---:B------:R-:W-:Y:S01]  /*a030*/  VIADD R23, R11.reuse, 0x26 ;  /* 0x000000260b177836 */ /* 0x040fe20000000000 */
[C---:B------:R-:W-:Y:S01]  /*a040*/  ISETP.GT.U32.AND P5, PT, R2.reuse, R8, PT ;  /* 0x000000080200720c */ /* 0x040fe20003fa4070 */
[----:B------:R-:W-:Y:S01]  /*a050*/  VIADD R24, R11, 0x1c ;  /* 0x0000001c0b187836 */ /* 0x000fe20000000000 */
[----:B------:R-:W-:-:S03]  /*a060*/  ISETP.GT.U32.AND P4, PT, R2, R9, PT ;  /* 0x000000090200720c */ /* 0x000fc60003f84070 */
[----:B------:R-:W-:Y:S02]  /*a070*/  @!P1 IMAD.IADD R16, R16, 0x1, -R2 ;  /* 0x0000000110109824 */ /* 0x000fe400078e0a02 */
[----:B0-----:R-:W-:Y:S02]  /*a080*/  IMAD.MOV.U32 R3, RZ, RZ, R19 ;  /* 0x000000ffff037224 */ /* 0x001fe400078e0013 */
[----:B------:R-:W-:-:S04]  /*a090*/  IMAD.HI.U32 R19, R14, R18, RZ ;  /* 0x000000120e137227 */ /* 0x000fc800078e00ff */
[----:B------:R-:W-:Y:S01]  /*a0a0*/  @!P2 IMAD.MOV R3, RZ, RZ, -R3 ;  /* 0x000000ffff03a224 */ /* 0x000fe200078e0a03 */
[----:B------:R-:W-:Y:S01]  /*a0b0*/  ISETP.GE.AND P2, PT, R0, RZ, PT ;  /* 0x000000ff0000720c */ /* 0x000fe20003f46270 */
[----:B------:R-:W-:Y:S02]  /*a0c0*/  IMAD R0, R2, R15, R6 ;  /* 0x0000000f02007224 */ /* 0x000fe400078e0206 */
[----:B------:R-:W-:Y:S01]  /*a0d0*/  IMAD.HI.U32 R6, R14, R17, RZ ;  /* 0x000000110e067227 */ /* 0x000fe200078e00ff */
[----:B------:R0:W-:Y:S02]  /*a0e0*/  STL [R1+0x188], R3 ;  /* 0x0001880301007387 */ /* 0x0001e40000100800 */
[----:B------:R-:W-:Y:S01]  /*a0f0*/  ISETP.GT.U32.AND P1, PT, R2, R0, PT ;  /* 0x000000000200720c */ /* 0x000fe20003f24070 */
[----:B------:R-:W-:Y:S02]  /*a100*/  IMAD.MOV R6, RZ, RZ, -R6 ;  /* 0x000000ffff067224 */ /* 0x000fe400078e0a06 */
[----:B------:R-:W-:-:S04]  /*a110*/  IMAD.HI.U32 R15, R14, R5, RZ ;  /* 0x000000050e0f7227 */ /* 0x000fc800078e00ff */
[----:B------:R-:W-:Y:S02]  /*a120*/  IMAD.MOV R19, RZ, RZ, -R19 ;  /* 0x000000ffff137224 */ /* 0x000fe400078e0a13 */
[----:B0-----:R-:W-:Y:S02]  /*a130*/  IMAD.MOV.U32 R3, RZ, RZ, R16 ;  /* 0x000000ffff037224 */ /* 0x001fe400078e0010 */
[--C-:B------:R-:W-:Y:S01]  /*a140*/  @!P5 IMAD.IADD R8, R8, 0x1, -R2.reuse ;  /* 0x000000010808d824 */ /* 0x100fe200078e0a02 */
[----:B------:R-:W-:Y:S01]  /*a150*/  ISETP.GE.AND P5, PT, R10, RZ, PT ;  /* 0x000000ff0a00720c */ /* 0x000fe20003fa6270 */
[----:B------:R-:W-:Y:S02]  /*a160*/  @!P1 IMAD.IADD R0, R0, 0x1, -R2 ;  /* 0x0000000100009824 */ /* 0x000fe400078e0a02 */
[C---:B------:R-:W-:Y:S02]  /*a170*/  IMAD R17, R2.reuse, R6, R17 ;  /* 0x0000000602117224 */ /* 0x040fe400078e0211 */
[----:B------:R-:W-:Y:S01]  /*a180*/  @!P0 IMAD.MOV R3, RZ, RZ, -R3 ;  /* 0x000000ffff038224 */ /* 0x000fe200078e0a03 */
[----:B------:R-:W-:Y:S01]  /*a190*/  ISETP.GT.U32.AND P1, PT, R2, R0, PT ;  /* 0x000000000200720c */ /* 0x000fe20003f24070 */
[----:B------:R-:W-:-:S02]  /*a1a0*/  IMAD.MOV R15, RZ, RZ, -R15 ;  /* 0x000000ffff0f7224 */ /* 0x000fc400078e0a0f */
[----:B------:R-:W-:Y:S01]  /*a1b0*/  VIADD R6, R11, 0x7e ;  /* 0x0000007e0b067836 */ /* 0x000fe20000000000 */
[----:B------:R0:W-:Y:S01]  /*a1c0*/  STL [R1+0x13c], R3 ;  /* 0x00013c0301007387 */ /* 0x0001e20000100800 */
[C---:B------:R-:W-:Y:S02]  /*a1d0*/  IMAD R10, R2.reuse, R19, R18 ;  /* 0x00000013020a7224 */ /* 0x040fe400078e0212 */
[----:B------:R-:W-:Y:S01]  /*a1e0*/  @!P4 IMAD.IADD R9, R9, 0x1, -R2 ;  /* 0x000000010909c824 */ /* 0x000fe200078e0a02 */
[C---:B------:R-:W-:Y:S01]  /*a1f0*/  ISETP.GT.U32.AND P4, PT, R2.reuse, R17, PT ;  /* 0x000000110200720c */ /* 0x040fe20003f84070 */
[C---:B------:R-:W-:Y:S01]  /*a200*/  IMAD R5, R2.reuse, R15, R5 ;  /* 0x0000000f02057224 */ /* 0x040fe200078e0205 */
[----:B------:R-:W-:Y:S01]  /*a210*/  IABS R15, R6 ;  /* 0x00000006000f7213 */ /* 0x000fe20000000000 */
[----:B------:R-:W-:Y:S01]  /*a220*/  IMAD.MOV.U32 R13, RZ, RZ, R8 ;  /* 0x000000ffff0d7224 */ /* 0x000fe200078e0008 */
[----:B------:R-:W-:Y:S01]  /*a230*/  ISETP.GT.U32.AND P0, PT, R2, R10, PT ;  /* 0x0000000a0200720c */ /* 0x000fe20003f04070 */
[----:B------:R-:W-:Y:S01]  /*a240*/  @!P1 IMAD.IADD R0, R0, 0x1, -R2 ;  /* 0x0000000100009824 */ /* 0x000fe200078e0a02 */
[----:B------:R-:W-:Y:S01]  /*a250*/  ISETP.GE.AND P1, PT, R4, RZ, PT ;  /* 0x000000ff0400720c */ /* 0x000fe20003f26270 */
[----:B0-----:R-:W-:-:S02]  /*a260*/  IMAD.MOV.U32 R3, RZ, RZ, R9 ;  /* 0x000000ffff037224 */ /* 0x001fc400078e0009 */
[----:B------:R-:W-:Y:S02]  /*a270*/  IMAD.MOV.U32 R8, RZ, RZ, R15 ;  /* 0x000000ffff087224 */ /* 0x000fe400078e000f */
[----:B------:R-:W-:Y:S01]  /*a280*/  @!P3 IMAD.MOV R3, RZ, RZ, -R3 ;  /* 0x000000ffff03b224 */ /* 0x000fe200078e0a03 */
[----:B------:R-:W-:Y:S01]  /*a290*/  ISETP.GT.U32.AND P3, PT, R2, R5, PT ;  /* 0x000000050200720c */ /* 0x000fe20003f64070 */
[----:B------:R-:W-:Y:S02]  /*a2a0*/  VIADD R15, R11, 0x7c ;  /* 0x0000007c0b0f7836 */ /* 0x000fe40000000000 */
[--C-:B------:R-:W-:Y:S02]  /*a2b0*/  @!P4 IMAD.IADD R17, R17, 0x1, -R2.reuse ;  /* 0x000000011111c824 */ /* 0x100fe400078e0a02 */
[----:B------:R-:W-:Y:S01]  /*a2c0*/  @!P0 IMAD.IADD R10, R10, 0x1, -R2 ;  /* 0x000000010a0a8824 */ /* 0x000fe200078e0a02 */
[----:B------:R-:W-:Y:S01]  /*a2d0*/  IABS R4, R15 ;  /* 0x0000000f00047213 */ /* 0x000fe20000000000 */
[----:B------:R-:W-:Y:S01]  /*a2e0*/  @!P6 IMAD.MOV R13, RZ, RZ, -R13 ;  /* 0x000000ffff0de224 */ /* 0x000fe200078e0a0d */
[----:B------:R-:W-:-:S02]  /*a2f0*/  ISETP.GE.AND P0, PT, R6, RZ, PT ;  /* 0x000000ff0600720c */ /* 0x000fc40003f06270 */
[----:B------:R-:W-:Y:S01]  /*a300*/  ISETP.GE.AND P6, PT, R7, RZ, PT ;  /* 0x000000ff0700720c */ /* 0x000fe20003fc6270 */
[----:B------:R-:W-:Y:S01]  /*a310*/  IMAD.MOV.U32 R6, RZ, RZ, R4 ;  /* 0x000000ffff067224 */ /* 0x000fe200078e0004 */
[C---:B------:R-:W-:Y:S01]  /*a320*/  ISETP.GT.U32.AND P4, PT, R2.reuse, R10, PT ;  /* 0x0000000a0200720c */ /* 0x040fe20003f84070 */
[----:B------:R-:W-:Y:S01]  /*a330*/  @!P3 IMAD.IADD R5, R5, 0x1, -R2 ;  /* 0x000000010505b824 */ /* 0x000fe200078e0a02 */
[----:B------:R-:W-:Y:S01]  /*a340*/  ISETP.GT.U32.AND P3, PT, R2, R17, PT ;  /* 0x000000110200720c */ /* 0x000fe20003f64070 */
[C---:B------:R-:W-:Y:S01]  /*a350*/  IMAD.HI.U32 R9, R14.reuse, R6, RZ ;  /* 0x000000060e097227 */ /* 0x040fe200078e00ff */
[----:B------:R-:W-:Y:S03]  /*a360*/  STL [R1+0x144], R13 ;  /* 0x0001440d01007387 */ /* 0x000fe60000100800 */
[----:B------:R-:W-:Y:S01]  /*a370*/  IMAD.HI.U32 R7, R14, R8, RZ ;  /* 0x000000080e077227 */ /* 0x000fe200078e00ff */
[----:B------:R0:W-:Y:S03]  /*a380*/  STL [R1+0x148], R3 ;  /* 0x0001480301007387 */ /* 0x0001e60000100800 */
[----:B------:R-:W-:-:S02]  /*a390*/  IMAD.MOV R9, RZ, RZ, -R9 ;  /* 0x000000ffff097224 */ /* 0x000fc400078e0a09 */
[----:B------:R-:W-:Y:S02]  /*a3a0*/  IMAD.MOV R7, RZ, RZ, -R7 ;  /* 0x000000ffff077224 */ /* 0x000fe400078e0a07 */
[C---:B------:R-:W-:Y:S02]  /*a3b0*/  IMAD R6, R2.reuse, R9, R6 ;  /* 0x0000000902067224 */ /* 0x040fe400078e0206 */
[C---:B------:R-:W-:Y:S02]  /*a3c0*/  IMAD R8, R2.reuse, R7, R8 ;  /* 0x0000000702087224 */ /* 0x040fe400078e0208 */
[----:B0-----:R-:W-:Y:S02]  /*a3d0*/  IMAD.MOV.U32 R3, RZ, RZ, R0 ;  /* 0x000000ffff037224 */ /* 0x001fe400078e0000 */
[--C-:B------:R-:W-:Y:S01]  /*a3e0*/  @!P3 IMAD.IADD R17, R17, 0x1, -R2.reuse ;  /* 0x000000011111b824 */ /* 0x100fe200078e0a02 */
[C---:B------:R-:W-:Y:S01]  /*a3f0*/  ISETP.GT.U32.AND P3, PT, R2.reuse, R6, PT ;  /* 0x000000060200720c */ /* 0x040fe20003f64070 */
[----:B------:R-:W-:Y:S01]  /*a400*/  @!P2 IMAD.MOV R3, RZ, RZ, -R3 ;  /* 0x000000ffff03a224 */ /* 0x000fe200078e0a03 */
[----:B------:R-:W-:Y:S01]  /*a410*/  ISETP.GT.U32.AND P2, PT, R2, R5, PT ;  /* 0x000000050200720c */ /* 0x000fe20003f44070 */
[----:B------:R-:W-:Y:S01]  /*a420*/  @!P4 IMAD.IADD R10, R10, 0x1, -R2 ;  /* 0x000000010a0ac824 */ /* 0x000fe200078e0a02 */
[----:B------:R-:W-:Y:S01]  /*a430*/  ISETP.GT.U32.AND P4, PT, R2, R8, PT ;  /* 0x000000080200720c */ /* 0x000fe20003f84070 */
[C---:B------:R-:W-:Y:S01]  /*a440*/  VIADD R0, R11.reuse, 0x78 ;  /* 0x000000780b007836 */ /* 0x040fe20000000000 */
[----:B------:R0:W-:Y:S01]  /*a450*/  STL [R1+0x184], R3 ;  /* 0x0001840301007387 */ /* 0x0001e20000100800 */
[----:B------:R-:W-:-:S02]  /*a460*/  VIADD R7, R11, 0x76 ;  /* 0x000000760b077836 */ /* 0x000fc40000000000 */
[----:B------:R-:W-:Y:S01]  /*a470*/  VIADD R4, R11, 0x7a ;  /* 0x0000007a0b047836 */ /* 0x000fe20000000000 */
[----:B------:R-:W-:Y:S01]  /*a480*/  IABS R9, R0 ;  /* 0x0000000000097213 */ /* 0x000fe20000000000 */
[----:B------:R-:W-:Y:S01]  /*a490*/  IMAD.MOV.U32 R13, RZ, RZ, R17 ;  /* 0x000000ffff0d7224 */ /* 0x000fe200078e0011 */
[----:B------:R-:W-:Y:S01]  /*a4a0*/  IABS R18, R7 ;  /* 0x0000000700127213 */ /* 0x000fe20000000000 */
[--C-:B------:R-:W-:Y:S01]  /*a4b0*/  @!P3 IMAD.IADD R6, R6, 0x1, -R2.reuse ;  /* 0x000000010606b824 */ /* 0x100fe200078e0a02 */
[----:B------:R-:W-:Y:S01]  /*a4c0*/  IABS R16, R4 ;  /* 0x0000000400107213 */ /* 0x000fe20000000000 */
[----:B------:R-:W-:Y:S01]  /*a4d0*/  @!P2 IMAD.IADD R5, R5, 0x1, -R2 ;  /* 0x000000010505a824 */ /* 0x000fe200078e0a02 */
[----:B------:R-:W-:Y:S01]  /*a4e0*/  ISETP.GE.AND P2, PT, R15, RZ, PT ;  /* 0x000000ff0f00720c */ /* 0x000fe20003f46270 */
[----:B0-----:R-:W-:Y:S01]  /*a4f0*/  IMAD.MOV.U32 R3, RZ, RZ, R10 ;  /* 0x000000ffff037224 */ /* 0x001fe200078e000a */
[----:B------:R-:W-:Y:S01]  /*a500*/  ISETP.GT.U32.AND P3, PT, R2, R6, PT ;  /* 0x000000060200720c */ /* 0x000fe20003f64070 */
[----:B------:R-:W-:-:S02]  /*a510*/  IMAD.MOV.U32 R15, RZ, RZ, R18 ;  /* 0x000000ffff0f7224 */ /* 0x000fc400078e0012 */
[----:B------:R-:W-:-:S04]  /*a520*/  IMAD.HI.U32 R19, R14, R9, RZ ;  /* 0x000000090e137227 */ /* 0x000fc800078e00ff */
[----:B------:R-:W-:-:S04]  /*a530*/  IMAD.HI.U32 R18, R14, R16, RZ ;  /* 0x000000100e127227 */ /* 0x000fc800078e00ff */
[----:B------:R-:W-:Y:S01]  /*a540*/  @!P4 IMAD.IADD R8, R8, 0x1, -R2 ;  /* 0x000000010808c824 */ /* 0x000fe200078e0a02 */
[----:B------:R-:W-:Y:S01]  /*a550*/  ISETP.GE.AND P4, PT, R4, RZ, PT ;  /* 0x000000ff0400720c */ /* 0x000fe20003f86270 */
[----:B------:R-:W-:Y:S02]  /*a560*/  @!P5 IMAD.MOV R3, RZ, RZ, -R3 ;  /* 0x000000ffff03d224 */ /* 0x000fe400078e0a03 */
[----:B------:R-:W-:Y:S01]  /*a570*/  IMAD.HI.U32 R4, R14, R15, RZ ;  /* 0x0000000f0e047227 */ /* 0x000fe200078e00ff */
[----:B------:R-:W-:Y:S02]  /*a580*/  ISETP.GT.U32.AND P5, PT, R2, R8, PT ;  /* 0x000000080200720c */ /* 0x000fe40003fa4070 */
[----:B------:R0:W-:Y:S01]  /*a590*/  STL [R1+0x140], R3 ;  /* 0x0001400301007387 */ /* 0x0001e20000100800 */
[----:B------:R-:W-:Y:S02]  /*a5a0*/  IMAD.MOV R10, RZ, RZ, -R19 ;  /* 0x000000ffff0a7224 */ /* 0x000fe400078e0a13 */
[----:B------:R-:W-:-:S02]  /*a5b0*/  IMAD.MOV R18, RZ, RZ, -R18 ;  /* 0x000000ffff127224 */ /* 0x000fc400078e0a12 */
[----:B------:R-:W-:Y:S02]  /*a5c0*/  IMAD.MOV R4, RZ, RZ, -R4 ;  /* 0x000000ffff047224 */ /* 0x000fe400078e0a04 */
[C---:B------:R-:W-:Y:S02]  /*a5d0*/  IMAD R9, R2.reuse, R10, R9 ;  /* 0x0000000a02097224 */ /* 0x040fe400078e0209 */
[C---:B------:R-:W-:Y:S02]  /*a5e0*/  IMAD R16, R2.reuse, R18, R16 ;  /* 0x0000001202107224 */ /* 0x040fe400078e0210 */
[----:B0-----:R-:W-:Y:S02]  /*a5f0*/  IMAD.MOV.U32 R3, RZ, RZ, R5 ;  /* 0x000000ffff037224 */ /* 0x001fe400078e0005 */
[C---:B------:R-:W-:Y:S02]  /*a600*/  IMAD R15, R2.reuse, R4, R15 ;  /* 0x00000004020f7224 */ /* 0x040fe400078e020f */
[----:B------:R-:W-:Y:S01]  /*a610*/  @!P1 IMAD.MOV R3, RZ, RZ, -R3 ;  /* 0x000000ffff039224 */ /* 0x000fe200078e0a03 */
[C---:B------:R-:W-:Y:S01]  /*a620*/  ISETP.GT.U32.AND P1, PT, R2.reuse, R9, PT ;  /* 0x000000090200720c */ /* 0x040fe20003f24070 */
[----:B------:R-:W-:Y:S01]  /*a630*/  @!P6 IMAD.MOV R13, RZ, RZ, -R13 ;  /* 0x000000ffff0de224 */ /* 0x000fe200078e0a0d */
[----:B------:R-:W-:Y:S01]  /*a640*/  ISETP.GT.U32.AND P6, PT, R2, R16, PT ;  /* 0x000000100200720c */ /* 0x000fe20003fc4070 */
[--C-:B------:R-:W-:Y:S01]  /*a650*/  @!P3 IMAD.IADD R6, R6, 0x1, -R2.reuse ;  /* 0x000000010606b824 */ /* 0x100fe200078e0a02 */
[----:B------:R-:W-:Y:S01]  /*a660*/  ISETP.GT.U32.AND P3, PT, R2, R15, PT ;  /* 0x0000000f0200720c */ /* 0x000fe20003f64070 */
[----:B------:R-:W-:Y:S01]  /*a670*/  @!P5 IMAD.IADD R8, R8, 0x1, -R2 ;  /* 0x000000010808d824 */ /* 0x000fe200078e0a02 */
[----:B------:R-:W-:Y:S01]  /*a680*/  ISETP.GE.AND P5, PT, R0, RZ, PT ;  /* 0x000000ff0000720c */ /* 0x000fe20003fa6270 */
[C---:B------:R-:W-:Y:S01]  /*a690*/  VIADD R0, R11.reuse, 0x72 ;  /* 0x000000720b007836 */ /* 0x040fe20000000000 */
[----:B------:R-:W-:Y:S01]  /*a6a0*/  STL [R1+0x130], R13 ;  /* 0x0001300d01007387 */ /* 0x000fe20000100800 */
[----:B------:R-:W-:-:S02]  /*a6b0*/  VIADD R18, R11, 0x74 ;  /* 0x000000740b127836 */ /* 0x000fc40000000000 */
[----:B------:R-:W-:Y:S01]  /*a6c0*/  VIADD R17, R11, 0x6e ;  /* 0x0000006e0b117836 */ /* 0x000fe20000000000 */
[----:B------:R-:W-:Y:S01]  /*a6d0*/  IABS R4, R0 ;  /* 0x0000000000047213 */ /* 0x000fe20000000000 */
[--C-:B------:R-:W-:Y:S01]  /*a6e0*/  @!P1 IMAD.IADD R9, R9, 0x1, -R2.reuse ;  /* 0x0000000109099824 */ /* 0x100fe200078e0a02 */
[----:B------:R-:W-:Y:S01]  /*a6f0*/  IABS R5, R18 ;  /* 0x0000001200057213 */ /* 0x000fe20000000000 */
[--C-:B------:R-:W-:Y:S01]  /*a700*/  @!P6 IMAD.IADD R16, R16, 0x1, -R2.reuse ;  /* 0x000000011010e824 */ /* 0x100fe200078e0a02 */
[----:B------:R0:W-:Y:S01]  /*a710*/  STL [R1+0x134], R3 ;  /* 0x0001340301007387 */ /* 0x0001e20000100800 */
[----:B------:R-:W-:Y:S01]  /*a720*/  @!P3 IMAD.IADD R15, R15, 0x1, -R2 ;  /* 0x000000010f0fb824 */ /* 0x000fe200078e0a02 */
[----:B------:R-:W-:Y:S01]  /*a730*/  ISETP.GT.U32.AND P3, PT, R2, R9, PT ;  /* 0x000000090200720c */ /* 0x000fe20003f64070 */
[----:B------:R-:W-:Y:S01]  /*a740*/  IMAD.HI.U32 R10, R14, R5, RZ ;  /* 0x000000050e0a7227 */ /* 0x000fe200078e00ff */
[----:B------:R-:W-:Y:S02]  /*a750*/  ISETP.GT.U32.AND P1, PT, R2, R16, PT ;  /* 0x000000100200720c */ /* 0x000fe40003f24070 */
[----:B------:R-:W-:Y:S01]  /*a760*/  ISETP.GE.AND P6, PT, R7, RZ, PT ;  /* 0x000000ff0700720c */ /* 0x000fe20003fc6270 */
[----:B------:R-:W-:-:S02]  /*a770*/  IMAD.MOV R10, RZ, RZ, -R10 ;  /* 0x000000ffff0a7224 */ /* 0x000fc400078e0a0a */
[----:B------:R-:W-:Y:S02]  /*a780*/  VIADD R7, R11, 0x70 ;  /* 0x000000700b077836 */ /* 0x000fe40000000000 */
[----:B0-----:R-:W-:Y:S02]  /*a790*/  IMAD.MOV.U32 R3, RZ, RZ, R8 ;  /* 0x000000ffff037224 */ /* 0x001fe400078e0008 */
[----:B------:R-:W-:Y:S01]  /*a7a0*/  IMAD.HI.U32 R8, R14, R4, RZ ;  /* 0x000000040e087227 */ /* 0x000fe200078e00ff */
[----:B------:R-:W-:-:S03]  /*a7b0*/  IABS R20, R7 ;  /* 0x0000000700147213 */ /* 0x000fc60000000000 */
[----:B------:R-:W-:Y:S02]  /*a7c0*/  IMAD.MOV R8, RZ, RZ, -R8 ;  /* 0x000000ffff087224 */ /* 0x000fe400078e0a08 */
[C---:B------:R-:W-:Y:S02]  /*a7d0*/  IMAD R5, R2.reuse, R10, R5 ;  /* 0x0000000a02057224 */ /* 0x040fe400078e0205 */
[----:B------:R-:W-:Y:S01]  /*a7e0*/  IMAD R4, R2, R8, R4 ;  /* 0x0000000802047224 */ /* 0x000fe200078e0204 */
[----:B------:R-:W-:Y:S01]  /*a7f0*/  IABS R8, R17 ;  /* 0x0000001100087213 */ /* 0x000fe20000000000 */
[--C-:B------:R-:W-:Y:S02]  /*a800*/  @!P3 IMAD.IADD R9, R9, 0x1, -R2.reuse ;  /* 0x000000010909b824 */ /* 0x100fe400078e0a02 */
[----:B------:R-:W-:Y:S01]  /*a810*/  @!P1 IMAD.IADD R16, R16, 0x1, -R2 ;  /* 0x0000000110109824 */ /* 0x000fe200078e0a02 */
[----:B------:R-:W-:Y:S01]  /*a820*/  ISETP.GT.U32.AND P3, PT, R2, R4, PT ;  /* 0x000000040200720c */ /* 0x000fe20003f64070 */
[----:B------:R-:W-:Y:S01]  /*a830*/  IMAD.HI.U32 R21, R14, R20, RZ ;  /* 0x000000140e157227 */ /* 0x000fe200078e00ff */
[----:B------:R-:W-:-:S03]  /*a840*/  ISETP.GT.U32.AND P1, PT, R2, R5, PT ;  /* 0x000000050200720c */ /* 0x000fc60003f24070 */
[----:B------:R-:W-:Y:S02]  /*a850*/  IMAD.MOV R21, RZ, RZ, -R21 ;  /* 0x000000ffff157224 */ /* 0x000fe400078e0a15 */
[----:B------:R-:W-:Y:S01]  /*a860*/  @!P0 IMAD.MOV R3, RZ, RZ, -R3 ;  /* 0x000000ffff038224 */ /* 0x000fe200078e0a03 */
[----:B------:R-:W-:Y:S01]  /*a870*/  ISETP.GT.U32.AND P0, PT, R2, R15, PT ;  /* 0x0000000f0200720c */ /* 0x000fe20003f04070 */
[----:B------:R-:W-:Y:S02]  /*a880*/  IMAD.MOV.U32 R13, RZ, RZ, R16 ;  /* 0x000000ffff0d7224 */ /* 0x000fe400078e0010 */
[----:B------:R-:W-:Y:S01]  /*a890*/  IMAD.HI.U32 R19, R14, R8, RZ ;  /* 0x000000080e137227 */ /* 0x000fe200078e00ff */
[----:B------:R0:W-:Y:S03]  /*a8a0*/  STL [R1+0x138], R3 ;  /* 0x0001380301007387 */ /* 0x0001e60000100800 */
[----:B------:R-:W-:-:S02]  /*a8b0*/  @!P3 IMAD.IADD R4, R4, 0x1, -R2 ;  /* 0x000000010404b824 */ /* 0x000fc400078e0a02 */
[----:B------:R-:W-:Y:S01]  /*a8c0*/  @!P1 IMAD.IADD R5, R5, 0x1, -R2 ;  /* 0x0000000105059824 */ /* 0x000fe200078e0a02 */
[----:B------:R-:W-:Y:S01]  /*a8d0*/  ISETP.GE.AND P1, PT, R0, RZ, PT ;  /* 0x000000ff0000720c */ /* 0x000fe20003f26270 */
[C---:B------:R-:W-:Y:S01]  /*a8e0*/  IMAD R0, R2.reuse, R21, R20 ;  /* 0x0000001502007224 */ /* 0x040fe200078e0214 */
[C---:B------:R-:W-:Y:S01]  /*a8f0*/  ISETP.GT.U32.AND P3, PT, R2.reuse, R4, PT ;  /* 0x000000040200720c */ /* 0x040fe20003f64070 */
[----:B------:R-:W-:Y:S02]  /*a900*/  @!P4 IMAD.MOV R13, RZ, RZ, -R13 ;  /* 0x000000ffff0dc224 */ /* 0x000fe400078e0a0d */
[----:B0-----:R-:W-:Y:S01]  /*a910*/  IMAD.MOV.U32 R3, RZ, RZ, R6 ;  /* 0x000000ffff037224 */ /* 0x001fe200078e0006 */
[C---:B------:R-:W-:Y:S01]  /*a920*/  ISETP.GT.U32.AND P4, PT, R2.reuse, R0, PT ;  /* 0x000000000200720c */ /* 0x040fe20003f84070 */
[----:B------:R-:W-:Y:S02]  /*a930*/  IMAD.MOV R19, RZ, RZ, -R19 ;  /* 0x000000ffff137224 */ /* 0x000fe400078e0a13 */
[----:B------:R-:W-:Y:S01]  /*a940*/  @!P2 IMAD.MOV R3, RZ, RZ, -R3 ;  /* 0x000000ffff03a224 */ /* 0x000fe200078e0a03 */
[----:B------:R-:W-:Y:S01]  /*a950*/  ISETP.GT.U32.AND P2, PT, R2, R5, PT ;  /* 0x000000050200720c */ /* 0x000fe20003f44070 */
[----:B------:R-:W-:-:S02]  /*a960*/  VIADD R10, R11, 0x6c ;  /* 0x0000006c0b0a7836 */ /* 0x000fc40000000000 */
[----:B------:R-:W-:Y:S01]  /*a970*/  IMAD.MOV.U32 R6, RZ, RZ, R9 ;  /* 0x000000ffff067224 */ /* 0x000fe200078e0009 */
[----:B------:R0:W-:Y:S01]  /*a980*/  STL [R1+0x12c], R3 ;  /* 0x00012c0301007387 */ /* 0x0001e20000100800 */
[----:B------:R-:W-:Y:S02]  /*a990*/  IMAD R8, R2, R19, R8 ;  /* 0x0000001302087224 */ /* 0x000fe400078e0208 */
[----:B------:R-:W-:Y:S01]  /*a9a0*/  @!P0 IMAD.IADD R15, R15, 0x1, -R2 ;  /* 0x000000010f0f8824 */ /* 0x000fe200078e0a02 */
[----:B------:R-:W-:Y:S01]  /*a9b0*/  ISETP.GE.AND P0, PT, R18, RZ, PT ;  /* 0x000000ff1200720c */ /* 0x000fe20003f06270 */
[----:B------:R-:W-:Y:S01]  /*a9c0*/  @!P5 IMAD.MOV R6, RZ, RZ, -R6 ;  /* 0x000000ffff06d224 */ /* 0x000fe200078e0a06 */
[----:B------:R-:W-:Y:S01]  /*a9d0*/  IABS R18, R10 ;  /* 0x0000000a00127213 */ /* 0x000fe20000000000 */
[--C-:B------:R-:W-:Y:S01]  /*a9e0*/  @!P3 IMAD.IADD R4, R4, 0x1, -R2.reuse ;  /* 0x000000010404b824 */ /* 0x100fe200078e0a02 */
[----:B------:R-:W-:Y:S01]  /*a9f0*/  ISETP.GT.U32.AND P3, PT, R2, R8, PT ;  /* 0x000000080200720c */ /* 0x000fe20003f64070 */
[----:B------:R1:W-:Y:S01]  /*aa00*/  STL [R1+0x128], R13 ;  /* 0x0001280d01007387 */ /* 0x0003e20000100800 */
[----:B------:R-:W-:Y:S01]  /*aa10*/  ISETP.GE.AND P5, PT, R7, RZ, PT ;  /* 0x000000ff0700720c */ /* 0x000fe20003fa6270 */
[----:B------:R-:W-:-:S02]  /*aa20*/  @!P4 IMAD.IADD R0, R0, 0x1, -R2 ;  /* 0x000000010000c824 */ /* 0x000fc400078e0a02 */
[----:B------:R2:W-:Y:S01]  /*aa30*/  STL [R1+0x120], R6 ;  /* 0x0001200601007387 */ /* 0x0005e20000100800 */
[----:B------:R-:W-:Y:S02]  /*aa40*/  VIADD R7, R11, 0x6a ;  /* 0x0000006a0b077836 */ /* 0x000fe40000000000 */
[----:B0-----:R-:W-:Y:S01]  /*aa50*/  IMAD.MOV.U32 R3, RZ, RZ, R15 ;  /* 0x000000ffff037224 */ /* 0x001fe200078e000f */
[----:B------:R-:W-:Y:S01]  /*aa60*/  ISETP.GT.U32.AND P4, PT, R2, R0, PT ;  /* 0x000000000200720c */ /* 0x000fe20003f84070 */
[----:B------:R-:W-:Y:S01]  /*aa70*/  @!P2 IMAD.IADD R5, R5, 0x1, -R2 ;  /* 0x000000010505a824 */ /* 0x000fe200078e0a02 */
[----:B------:R-:W-:Y:S01]  /*aa80*/  IABS R9, R7 ;  /* 0x0000000700097213 */ /* 0x000fe20000000000 */
[----:B------:R-:W-:Y:S01]  /*aa90*/  @!P6 IMAD.MOV R3, RZ, RZ, -R3 ;  /* 0x000000ffff03e224 */ /* 0x000fe200078e0a03 */
[----:B------:R-:W-:Y:S01]  /*aaa0*/  ISETP.GE.AND P6, PT, R17, RZ, PT ;  /* 0x000000ff1100720c */ /* 0x000fe20003fc6270 */
[----:B-1----:R-:W-:Y:S01]  /*aab0*/  IMAD.MOV.U32 R13, RZ, RZ, R5 ;  /* 0x000000ffff0d7224 */ /* 0x002fe200078e0005 */
[----:B------:R-:W-:Y:S01]  /*aac0*/  ISETP.GE.AND P2, PT, R10, RZ, PT ;  /* 0x000000ff0a00720c */ /* 0x000fe20003f46270 */
[----:B--2---:R-:W-:Y:S01]  /*aad0*/  IMAD.HI.U32 R6, R14, R18, RZ ;  /* 0x000000120e067227 */ /* 0x004fe200078e00ff */
[----:B------:R0:W-:Y:S03]  /*aae0*/  STL [R1+0x114], R3 ;  /* 0x0001140301007387 */ /* 0x0001e60000100800 */
[----:B------:R-:W-:-:S02]  /*aaf0*/  IMAD.MOV R6, RZ, RZ, -R6 ;  /* 0x000000ffff067224 */ /* 0x000fc400078e0a06 */
[----:B------:R-:W-:Y:S02]  /*ab00*/  @!P3 IMAD.IADD R8, R8, 0x1, -R2 ;  /* 0x000000010808b824 */ /* 0x000fe400078e0a02 */
[C---:B------:R-:W-:Y:S02]  /*ab10*/  IMAD R6, R2.reuse, R6, R18 ;  /* 0x0000000602067224 */ /* 0x040fe400078e0212 */
[----:B------:R-:W-:Y:S01]  /*ab20*/  IMAD.MOV.U32 R18, RZ, RZ, R9 ;  /* 0x000000ffff127224 */ /* 0x000fe200078e0009 */
[----:B------:R-:W-:Y:S01]  /*ab30*/  ISETP.GT.U32.AND P3, PT, R2, R8, PT ;  /* 0x000000080200720c */ /* 0x000fe20003f64070 */
[----:B0-----:R-:W-:Y:S02]  /*ab40*/  IMAD.MOV.U32 R3, RZ, RZ, R4 ;  /* 0x000000ffff037224 */ /* 0x001fe400078e0004 */
[----:B------:R-:W-:Y:S01]  /*ab50*/  @!P0 IMAD.MOV R13, RZ, RZ, -R13 ;  /* 0x000000ffff0d8224 */ /* 0x000fe200078e0a0d */
[----:B------:R-:W-:Y:S01]  /*ab60*/  ISETP.GE.AND P0, PT, R7, RZ, PT ;  /* 0x000000ff0700720c */ /* 0x000fe20003f06270 */
[----:B------:R-:W-:-:S02]  /*ab70*/  VIADD R4, R11, 0x68 ;  /* 0x000000680b047836 */ /* 0x000fc40000000000 */
[----:B------:R-:W-:Y:S01]  /*ab80*/  IMAD.HI.U32 R7, R14, R18, RZ ;  /* 0x000000120e077227 */ /* 0x000fe200078e00ff */
[----:B------:R-:W-:Y:S02]  /*ab90*/  STL [R1+0xd4], R13 ;  /* 0x0000d40d01007387 */ /* 0x000fe40000100800 */
[----:B------:R-:W-:Y:S01]  /*aba0*/  IABS R9, R4 ;  /* 0x0000000400097213 */ /* 0x000fe20000000000 */
[----:B------:R-:W-:Y:S01]  /*abb0*/  @!P1 IMAD.MOV R3, RZ, RZ, -R3 ;  /* 0x000000ffff039224 */ /* 0x000fe200078e0a03 */
[----:B------:R-:W-:Y:S01]  /*abc0*/  ISETP.GT.U32.AND P1, PT, R2, R6, PT ;  /* 0x000000060200720c */ /* 0x000fe20003f24070 */
[--C-:B------:R-:W-:Y:S01]  /*abd0*/  @!P4 IMAD.IADD R0, R0, 0x1, -R2.reuse ;  /* 0x000000010000c824 */ /* 0x100fe200078e0a02 */
[----:B------:R-:W-:Y:S01]  /*abe0*/  ISETP.GE.AND P4, PT, R4, RZ, PT ;  /* 0x000000ff0400720c */ /* 0x000fe20003f86270 */
[----:B------:R-:W-:Y:S01]  /*abf0*/  IMAD.MOV R7, RZ, RZ, -R7 ;  /* 0x000000ffff077224 */ /* 0x000fe200078e0a07 */
[----:B------:R0:W-:Y:S01]  /*ac00*/  STL [R1+0xdc], R3 ;  /* 0x0000dc0301007387 */ /* 0x0001e20000100800 */
[----:B------:R-:W-:-:S02]  /*ac10*/  @!P3 IMAD.IADD R8, R8, 0x1, -R2 ;  /* 0x000000010808b824 */ /* 0x000fc400078e0a02 */
[----:B------:R-:W-:Y:S02]  /*ac20*/  IMAD R18, R2, R7, R18 ;  /* 0x0000000702127224 */ /* 0x000fe400078e0212 */
[----:B------:R-:W-:-:S04]  /*ac30*/  IMAD.HI.U32 R7, R14, R9, RZ ;  /* 0x000000090e077227 */ /* 0x000fc800078e00ff */
[----:B------:R-:W-:Y:S02]  /*ac40*/  @!P1 IMAD.IADD R6, R6, 0x1, -R2 ;  /* 0x0000000106069824 */ /* 0x000fe400078e0a02 */
[----:B0-----:R-:W-:Y:S02]  /*ac50*/  IMAD.MOV.U32 R3, RZ, RZ, R0 ;  /* 0x000000ffff037224 */ /* 0x001fe400078e0000 */
[----:B------:R-:W-:Y:S01]  /*ac60*/  IMAD.MOV R0, RZ, RZ, -R7 ;  /* 0x000000ffff007224 */ /* 0x000fe200078e0a07 */
[C---:B------:R-:W-:Y:S01]  /*ac70*/  ISETP.GT.U32.AND P1, PT, R2.reuse, R6, PT ;  /* 0x000000060200720c */ /* 0x040fe20003f24070 */
[----:B------:R-:W-:Y:S01]  /*ac80*/  @!P5 IMAD.MOV R3, RZ, RZ, -R3 ;  /* 0x000000ffff03d224 */ /* 0x000fe200078e0a03 */
[C---:B------:R-:W-:Y:S01]  /*ac90*/  ISETP.GT.U32.AND P5, PT, R2.reuse, R18, PT ;  /* 0x000000120200720c */ /* 0x040fe20003fa4070 */
[----:B------:R-:W-:Y:S02]  /*aca0*/  IMAD R9, R2, R0, R9 ;  /* 0x0000000002097224 */ /* 0x000fe400078e0209 */
[C---:B------:R-:W-:Y:S01]  /*acb0*/  VIADD R5, R11.reuse, 0x66 ;  /* 0x000000660b057836 */ /* 0x040fe20000000000 */
[----:B------:R0:W-:Y:S01]  /*acc0*/  STL [R1+0xf8], R3 ;  /* 0x0000f80301007387 */ /* 0x0001e20000100800 */
[----:B------:R-:W-:-:S02]  /*acd0*/  VIADD R4, R11, 0x64 ;  /* 0x000000640b047836 */ /* 0x000fc40000000000 */
[C---:B------:R-:W-:Y:S01]  /*ace0*/  VIADD R0, R11.reuse, 0x62 ;  /* 0x000000620b007836 */ /* 0x040fe20000000000 */
[----:B------:R-:W-:Y:S01]  /*acf0*/  IABS R17, R5 ;  /* 0x0000000500117213 */ /* 0x000fe20000000000 */
[----:B------:R-:W-:Y:S01]  /*ad00*/  VIADD R7, R11, 0x5c ;  /* 0x0000005c0b077836 */ /* 0x000fe20000000000 */
[----:B------:R-:W-:Y:S01]  /*ad10*/  ISETP.GE.AND P3, PT, R5, RZ, PT ;  /* 0x000000ff0500720c */ /* 0x000fe20003f66270 */
[----:B------:R-:W-:Y:S01]  /*ad20*/  @!P1 IMAD.IADD R6, R6, 0x1, -R2 ;  /* 0x0000000106069824 */ /* 0x000fe200078e0a02 */
[----:B------:R-:W-:Y:S01]  /*ad30*/  IABS R16, R4 ;  /* 0x0000000400107213 */ /* 0x000fe20000000000 */
[----:B------:R-:W-:Y:S01]  /*ad40*/  IMAD.HI.U32 R5, R14, R17, RZ ;  /* 0x000000110e057227 */ /* 0x000fe200078e00ff */
[----:B------:R-:W-:Y:S02]  /*ad50*/  ISETP.GE.AND P1, PT, R4, RZ, PT ;  /* 0x000000ff0400720c */ /* 0x000fe40003f26270 */
[----:B------:R-:W-:Y:S01]  /*ad60*/  IABS R15, R0 ;  /* 0x00000000000f7213 */ /* 0x000fe20000000000 */
[----:B0-----:R-:W-:-:S02]  /*ad70*/  IMAD.MOV.U32 R3, RZ, RZ, R8 ;  /* 0x000000ffff037224 */ /* 0x001fc400078e0008 */
[----:B------:R-:W-:Y:S02]  /*ad80*/  IMAD.MOV R5, RZ, RZ, -R5 ;  /* 0x000000ffff057224 */ /* 0x000fe400078e0a05 */
[----:B------:R-:W-:Y:S01]  /*ad90*/  @!P6 IMAD.MOV R3, RZ, RZ, -R3 ;  /* 0x000000ffff03e224 */ /* 0x000fe200078e0a03 */
[----:B------:R-:W-:Y:S01]  /*ada0*/  ISETP.GT.U32.AND P6, PT, R2, R9, PT ;  /* 0x000000090200720c */ /* 0x000fe20003fc4070 */
[----:B------:R-:W-:Y:S02]  /*adb0*/  @!P5 IMAD.IADD R18, R18, 0x1, -R2 ;  /* 0x000000011212d824 */ /* 0x000fe400078e0a02 */
[----:B------:R-:W-:Y:S01]  /*adc0*/  IMAD.HI.U32 R4, R14, R16, RZ ;  /* 0x000000100e047227 */ /* 0x000fe200078e00ff */
[----:B------:R0:W-:Y:S02]  /*add0*/  STL [R1+0x108], R3 ;  /* 0x0001080301007387 */ /* 0x0001e40000100800 */
[C---:B------:R-:W-:Y:S01]  /*ade0*/  ISETP.GT.U32.AND P5, PT, R2.reuse, R18, PT ;  /* 0x000000120200720c */ /* 0x040fe20003fa4070 */
[----:B------:R-:W-:-:S02]  /*adf0*/  IMAD R17, R2, R5, R17 ;  /* 0x0000000502117224 */ /* 0x000fc400078e0211 */
[----:B------:R-:W-:Y:S02]  /*ae00*/  IMAD.MOV R5, RZ, RZ, -R4 ;  /* 0x000000ffff057224 */ /* 0x000fe400078e0a04 */
        /* <DEDUP_REMOVED lines=8> */
[----:B------:R-:W-:Y:S01]  /*ae90*/  @!P5 IMAD.IADD R18, R18, 0x1, -R2 ;  /* 0x000000011212d824 */ /* 0x000fe200078e0a02 */
[----:B------:R0:W-:Y:S01]  /*aea0*/  STL [R1+0x10c], R3 ;  /* 0x00010c0301007387 */ /* 0x0001e20000100800 */
[----:B------:R-:W-:-:S02]  /*aeb0*/  VIADD R6, R11, 0x60 ;  /* 0x000000600b067836 */ /* 0x000fc40000000000 */
[C---:B------:R-:W-:Y:S01]  /*aec0*/  IMAD R16, R2.reuse, R5, R16 ;  /* 0x0000000502107224 */ /* 0x040fe200078e0210 */
[----:B------:R-:W-:Y:S01]  /*aed0*/  IABS R5, R7 ;  /* 0x0000000700057213 */ /* 0x000fe20000000000 */
[----:B------:R-:W-:Y:S01]  /*aee0*/  VIADD R8, R11, 0x5e ;  /* 0x0000005e0b087836 */ /* 0x000fe20000000000 */
[----:B------:R-:W-:Y:S01]  /*aef0*/  IABS R10, R6 ;  /* 0x00000006000a7213 */ /* 0x000fe20000000000 */
[--C-:B------:R-:W-:Y:S01]  /*af00*/  @!P6 IMAD.IADD R9, R9, 0x1, -R2.reuse ;  /* 0x000000010909e824 */ /* 0x100fe200078e0a02 */
[C---:B------:R-:W-:Y:S01]  /*af10*/  ISETP.GT.U32.AND P6, PT, R2.reuse, R15, PT ;  /* 0x0000000f0200720c */ /* 0x040fe20003fc4070 */
[----:B------:R-:W-:Y:S01]  /*af20*/  @!P2 IMAD.IADD R17, R17, 0x1, -R2 ;  /* 0x000000011111a824 */ /* 0x000fe200078e0a02 */
[----:B------:R-:W-:Y:S01]  /*af30*/  ISETP.GT.U32.AND P5, PT, R2, R16, PT ;  /* 0x000000100200720c */ /* 0x000fe20003fa4070 */
[----:B0-----:R-:W-:Y:S01]  /*af40*/  IMAD.MOV.U32 R3, RZ, RZ, R18 ;  /* 0x000000ffff037224 */ /* 0x001fe200078e0012 */
[----:B------:R-:W-:Y:S01]  /*af50*/  IABS R4, R8 ;  /* 0x0000000800047213 */ /* 0x000fe20000000000 */
[----:B------:R-:W-:Y:S01]  /*af60*/  IMAD.HI.U32 R19, R14, R10, RZ ;  /* 0x0000000a0e137227 */ /* 0x000fe200078e00ff */
[----:B------:R-:W-:-:S03]  /*af70*/  ISETP.GT.U32.AND P2, PT, R2, R17, PT ;  /* 0x000000110200720c */ /* 0x000fc60003f44070 */
[----:B------:R-:W-:Y:S01]  /*af80*/  @!P0 IMAD.MOV R3, RZ, RZ, -R3 ;  /* 0x000000ffff038224 */ /* 0x000fe200078e0a03 */
[----:B------:R-:W-:Y:S01]  /*af90*/  ISETP.GE.AND P0, PT, R0, RZ, PT ;  /* 0x000000ff0000720c */ /* 0x000fe20003f06270 */
[----:B------:R-:W-:Y:S02]  /*afa0*/  IMAD.MOV R19, RZ, RZ, -R19 ;  /* 0x000000ffff137224 */ /* 0x000fe400078e0a13 */
[----:B------:R-:W-:Y:S01]  /*afb0*/  @!P6 IMAD.IADD R15, R15, 0x1, -R2 ;  /* 0x000000010f0fe824 */ /* 0x000fe200078e0a02 */
[----:B------:R0:W-:Y:S01]  /*afc0*/  STL [R1+0x104], R3 ;  /* 0x0001040301007387 */ /* 0x0001e20000100800 */
[----:B------:R-:W-:Y:S01]  /*afd0*/  IMAD R0, R2, R19, R10 ;  /* 0x0000001302007224 */ /* 0x000fe200078e020a */
[----:B------:R-:W-:Y:S01]  /*afe0*/  ISETP.GE.AND P6, PT, R6, RZ, PT ;  /* 0x000000ff0600720c */ /* 0x000fe20003fc6270 */
[----:B------:R-:W-:-:S04]  /*aff0*/  IMAD.HI.U32 R10, R14, R4, RZ ;  /* 0x000000040e0a7227 */ /* 0x000fc800078e00ff */
[----:B------:R-:W-:Y:S02]  /*b000*/  @!P5 IMAD.IADD R16, R16, 0x1, -R2 ;  /* 0x000000011010d824 */ /* 0x000fe400078e0a02 */
[----:B------:R-:W-:Y:S02]  /*b010*/  IMAD.MOV R18, RZ, RZ, -R10 ;  /* 0x000000ffff127224 */ /* 0x000fe400078e0a0a */
[----:B0-----:R-:W-:Y:S01]  /*b020*/  IMAD.MOV.U32 R3, RZ, RZ, R9 ;  /* 0x000000ffff037224 */ /* 0x001fe200078e0009 */
[C---:B------:R-:W-:Y:S01]  /*b030*/  ISETP.GT.U32.AND P5, PT, R2.reuse, R16, PT ;  /* 0x000000100200720c */ /* 0x040fe20003fa4070 */
[----:B------:R-:W-:Y:S01]  /*b040*/  @!P2 IMAD.IADD R17, R17, 0x1, -R2 ;  /* 0x000000011111a824 */ /* 0x000fe200078e0a02 */
[C---:B------:R-:W-:Y:S01]  /*b050*/  ISETP.GT.U32.AND P2, PT, R2.reuse, R0, PT ;  /* 0x000000000200720c */ /* 0x040fe20003f44070 */
[----:B------:R-:W-:Y:S01]  /*b060*/  @!P4 IMAD.MOV R3, RZ, RZ, -R3 ;  /* 0x000000ffff03c224 */ /* 0x000fe200078e0a03 */
[C---:B------:R-:W-:Y:S01]  /*b070*/  ISETP.GT.U32.AND P4, PT, R2.reuse, R15, PT ;  /* 0x0000000f0200720c */ /* 0x040fe20003f84070 */
[----:B------:R-:W-:-:S02]  /*b080*/  IMAD R4, R2, R18, R4 ;  /* 0x0000001202047224 */ /* 0x000fc400078e0204 */
[----:B------:R-:W-:Y:S01]  /*b090*/  IMAD.HI.U32 R6, R14, R5, RZ ;  /* 0x000000050e067227 */ /* 0x000fe200078e00ff */
[----:B------:R0:W-:Y:S03]  /*b0a0*/  STL [R1+0xe4], R3 ;  /* 0x0000e40301007387 */ /* 0x0001e60000100800 */
[----:B------:R-:W-:Y:S02]  /*b0b0*/  IMAD.MOV R10, RZ, RZ, -R6 ;  /* 0x000000ffff0a7224 */ /* 0x000fe400078e0a06 */
[--C-:B------:R-:W-:Y:S01]  /*b0c0*/  @!P5 IMAD.IADD R16, R16, 0x1, -R2.reuse ;  /* 0x000000011010d824 */ /* 0x100fe200078e0a02 */
[----:B------:R-:W-:Y:S01]  /*b0d0*/  ISETP.GE.AND P5, PT, R8, RZ, PT ;  /* 0x000000ff0800720c */ /* 0x000fe20003fa6270 */
[C---:B------:R-:W-:Y:S02]  /*b0e0*/  IMAD R5, R2.reuse, R10, R5 ;  /* 0x0000000a02057224 */ /* 0x040fe400078e0205 */
[----:B------:R-:W-:Y:S01]  /*b0f0*/  @!P4 IMAD.IADD R15, R15, 0x1, -R2 ;  /* 0x000000010f0fc824 */ /* 0x000fe200078e0a02 */
[----:B------:R-:W-:Y:S01]  /*b100*/  ISETP.GT.U32.AND P4, PT, R2, R4, PT ;  /* 0x000000040200720c */ /* 0x000fe20003f84070 */
[----:B------:R-:W-:-:S02]  /*b110*/  VIADD R8, R11, 0x58 ;  /* 0x000000580b087836 */ /* 0x000fc40000000000 */
[----:B------:R-:W-:Y:S02]  /*b120*/  @!P2 IMAD.IADD R0, R0, 0x1, -R2 ;  /* 0x000000010000a824 */ /* 0x000fe400078e0a02 */
[----:B------:R-:W-:Y:S01]  /*b130*/  VIADD R9, R11, 0x5a ;  /* 0x0000005a0b097836 */ /* 0x000fe20000000000 */
[----:B------:R-:W-:Y:S01]  /*b140*/  IABS R10, R8 ;  /* 0x00000008000a7213 */ /* 0x000fe20000000000 */
[----:B------:R-:W-:Y:S01]  /*b150*/  @!P3 IMAD.MOV R17, RZ, RZ, -R17 ;  /* 0x000000ffff11b224 */ /* 0x000fe200078e0a11 */
[C---:B------:R-:W-:Y:S01]  /*b160*/  ISETP.GT.U32.AND P3, PT, R2.reuse, R5, PT ;  /* 0x000000050200720c */ /* 0x040fe20003f64070 */
[----:B------:R-:W-:Y:S01]  /*b170*/  IMAD.MOV.U32 R13, RZ, RZ, R16 ;  /* 0x000000ffff0d7224 */ /* 0x000fe200078e0010 */
[----:B------:R-:W-:Y:S01]  /*b180*/  ISETP.GT.U32.AND P2, PT, R2, R0, PT ;  /* 0x000000000200720c */ /* 0x000fe20003f44070 */
[----:B0-----:R-:W-:Y:S01]  /*b190*/  IMAD.MOV.U32 R3, RZ, RZ, R15 ;  /* 0x000000ffff037224 */ /* 0x001fe200078e000f */
[----:B------:R-:W-:Y:S01]  /*b1a0*/  IABS R6, R9 ;  /* 0x0000000900067213 */ /* 0x000fe20000000000 */
[----:B------:R-:W-:Y:S01]  /*b1b0*/  @!P4 IMAD.IADD R4, R4, 0x1, -R2 ;  /* 0x000000010404c824 */ /* 0x000fe200078e0a02 */
[----:B------:R-:W-:Y:S01]  /*b1c0*/  STL [R1+0xf0], R17 ;  /* 0x0000f01101007387 */ /* 0x000fe20000100800 */
[----:B------:R-:W-:Y:S01]  /*b1d0*/  @!P1 IMAD.MOV R13, RZ, RZ, -R13 ;  /* 0x000000ffff0d9224 */ /* 0x000fe200078e0a0d */
[----:B------:R-:W-:Y:S01]  /*b1e0*/  ISETP.GE.AND P1, PT, R7, RZ, PT ;  /* 0x000000ff0700720c */ /* 0x000fe20003f26270 */
[----:B------:R-:W-:Y:S01]  /*b1f0*/  IMAD.MOV.U32 R7, RZ, RZ, R10 ;  /* 0x000000ffff077224 */ /* 0x000fe200078e000a */
[----:B------:R-:W-:Y:S01]  /*b200*/  ISETP.GT.U32.AND P4, PT, R2, R4, PT ;  /* 0x000000040200720c */ /* 0x000fe20003f84070 */
[----:B------:R-:W-:Y:S01]  /*b210*/  IMAD.HI.U32 R10, R14, R6, RZ ;  /* 0x000000060e0a7227 */ /* 0x000fe200078e00ff */
[----:B------:R-:W-:Y:S03]  /*b220*/  STL [R1+0xf4], R13 ;  /* 0x0000f40d01007387 */ /* 0x000fe60000100800 */
[----:B------:R-:W-:Y:S01]  /*b230*/  @!P0 IMAD.MOV R3, RZ, RZ, -R3 ;  /* 0x000000ffff038224 */ /* 0x000fe200078e0a03 */
[----:B------:R-:W-:Y:S01]  /*b240*/  ISETP.GE.AND P0, PT, R9, RZ, PT ;  /* 0x000000ff0900720c */ /* 0x000fe20003f06270 */
[----:B------:R-:W-:-:S02]  /*b250*/  VIADD R9, R11, 0x56 ;  /* 0x000000560b097836 */ /* 0x000fc40000000000 */
[----:B------:R-:W-:Y:S01]  /*b260*/  IMAD.MOV R10, RZ, RZ, -R10 ;  /* 0x000000ffff0a7224 */ /* 0x000fe200078e0a0a */
[----:B------:R0:W-:Y:S01]  /*b270*/  STL [R1+0x180], R3 ;  /* 0x0001800301007387 */ /* 0x0001e20000100800 */
[--C-:B------:R-:W-:Y:S02]  /*b280*/  @!P3 IMAD.IADD R5, R5, 0x1, -R2.reuse ;  /* 0x000000010505b824 */ /* 0x100fe400078e0a02 */
[----:B------:R-:W-:Y:S01]  /*b290*/  @!P2 IMAD.IADD R0, R0, 0x1, -R2 ;  /* 0x000000010000a824 */ /* 0x000fe200078e0a02 */
[----:B------:R-:W-:Y:S01]  /*b2a0*/  ISETP.GE.AND P2, PT, R8, RZ, PT ;  /* 0x000000ff0800720c */ /* 0x000fe20003f46270 */
[----:B------:R-:W-:Y:S01]  /*b2b0*/  IMAD R6, R2, R10, R6 ;  /* 0x0000000a02067224 */ /* 0x000fe200078e0206 */
[----:B------:R-:W-:Y:S01]  /*b2c0*/  IABS R8, R9 ;  /* 0x0000000900087213 */ /* 0x000fe20000000000 */
[----:B------:R-:W-:Y:S01]  /*b2d0*/  IMAD.HI.U32 R15, R14, R7, RZ ;  /* 0x000000070e0f7227 */ /* 0x000fe200078e00ff */
[----:B------:R-:W-:-:S03]  /*b2e0*/  ISETP.GT.U32.AND P3, PT, R2, R5, PT ;  /* 0x000000050200720c */ /* 0x000fc60003f64070 */
[----:B------:R-:W-:Y:S01]  /*b2f0*/  @!P4 IMAD.IADD R4, R4, 0x1, -R2 ;  /* 0x000000010404c824 */ /* 0x000fe200078e0a02 */
[----:B------:R-:W-:Y:S01]  /*b300*/  ISETP.GT.U32.AND P4, PT, R2, R6, PT ;  /* 0x000000060200720c */ /* 0x000fe20003f84070 */
        /* <DEDUP_REMOVED lines=8> */
[C---:B------:R-:W-:Y:S01]  /*b390*/  VIADD R15, R11.reuse, 0x52 ;  /* 0x000000520b0f7836 */ /* 0x040fe20000000000 */
[----:B------:R-:W-:Y:S01]  /*b3a0*/  ISETP.GT.U32.AND P4, PT, R2, R8, PT ;  /* 0x000000080200720c */ /* 0x000fe20003f84070 */
[----:B------:R-:W-:-:S02]  /*b3b0*/  VIADD R16, R11, 0x50 ;  /* 0x000000500b107836 */ /* 0x000fc40000000000 */
[----:B0-----:R-:W-:Y:S01]  /*b3c0*/  IMAD.MOV.U32 R3, RZ, RZ, R0 ;  /* 0x000000ffff037224 */ /* 0x001fe200078e0000 */
[----:B------:R-:W-:Y:S01]  /*b3d0*/  IABS R18, R15 ;  /* 0x0000000f00127213 */ /* 0x000fe20000000000 */
[----:B------:R-:W-:Y:S01]  /*b3e0*/  VIADD R10, R11, 0x54 ;  /* 0x000000540b0a7836 */ /* 0x000fe20000000000 */
[----:B------:R-:W-:Y:S01]  /*b3f0*/  IABS R20, R16 ;  /* 0x0000001000147213 */ /* 0x000fe20000000000 */
[----:B------:R-:W-:Y:S01]  /*b400*/  @!P3 IMAD.IADD R7, R7, 0x1, -R2 ;  /* 0x000000010707b824 */ /* 0x000fe200078e0a02 */
[----:B------:R-:W-:Y:S01]  /*b410*/  ISETP.GT.U32.AND P3, PT, R2, R6, PT ;  /* 0x000000060200720c */ /* 0x000fe20003f64070 */
[----:B------:R-:W-:Y:S01]  /*b420*/  IMAD.HI.U32 R22, R14, R18, RZ ;  /* 0x000000120e167227 */ /* 0x000fe200078e00ff */
[----:B------:R-:W-:-:S03]  /*b430*/  IABS R17, R10 ;  /* 0x0000000a00117213 */ /* 0x000fc60000000000 */
[----:B------:R-:W-:Y:S01]  /*b440*/  @!P6 IMAD.MOV R3, RZ, RZ, -R3 ;  /* 0x000000ffff03e224 */ /* 0x000fe200078e0a03 */
[----:B------:R-:W-:Y:S01]  /*b450*/  ISETP.GE.AND P6, PT, R9, RZ, PT ;  /* 0x000000ff0900720c */ /* 0x000fe20003fc6270 */
[----:B------:R-:W-:Y:S01]  /*b460*/  @!P4 IMAD.IADD R8, R8, 0x1, -R2 ;  /* 0x000000010808c824 */ /* 0x000fe200078e0a02 */
[----:B------:R-:W-:Y:S01]  /*b470*/  ISETP.GT.U32.AND P4, PT, R2, R7, PT ;  /* 0x000000070200720c */ /* 0x000fe20003f84070 */
[----:B------:R-:W-:Y:S01]  /*b480*/  IMAD.HI.U32 R9, R14, R20, RZ ;  /* 0x000000140e097227 */ /* 0x000fe200078e00ff */
[----:B------:R0:W-:Y:S03]  /*b490*/  STL [R1+0xe0], R3 ;  /* 0x0000e00301007387 */ /* 0x0001e60000100800 */
[----:B------:R-:W-:Y:S02]  /*b4a0*/  IMAD.MOV R22, RZ, RZ, -R22 ;  /* 0x000000ffff167224 */ /* 0x000fe400078e0a16 */
[----:B------:R-:W-:-:S02]  /*b4b0*/  IMAD.MOV R9, RZ, RZ, -R9 ;  /* 0x000000ffff097224 */ /* 0x000fc400078e0a09 */
[----:B------:R-:W-:Y:S02]  /*b4c0*/  IMAD R18, R2, R22, R18 ;  /* 0x0000001602127224 */ /* 0x000fe400078e0212 */
[----:B------:R-:W-:-:S04]  /*b4d0*/  IMAD.HI.U32 R21, R14, R17, RZ ;  /* 0x000000110e157227 */ /* 0x000fc800078e00ff */
[----:B0-----:R-:W-:Y:S02]  /*b4e0*/  IMAD.MOV.U32 R3, RZ, RZ, R4 ;  /* 0x000000ffff037224 */ /* 0x001fe400078e0004 */
[C---:B------:R-:W-:Y:S02]  /*b4f0*/  IMAD R20, R2.reuse, R9, R20 ;  /* 0x0000000902147224 */ /* 0x040fe400078e0214 */
[----:B------:R-:W-:Y:S01]  /*b500*/  @!P5 IMAD.MOV R3, RZ, RZ, -R3 ;  /* 0x000000ffff03d224 */ /* 0x000fe200078e0a03 */
[----:B------:R-:W-:Y:S01]  /*b510*/  ISETP.GT.U32.AND P5, PT, R2, R8, PT ;  /* 0x000000080200720c */ /* 0x000fe20003fa4070 */
[----:B------:R-:W-:Y:S02]  /*b520*/  VIADD R19, R11, 0x4e ;  /* 0x0000004e0b137836 */ /* 0x000fe40000000000 */
[--C-:B------:R-:W-:Y:S01]  /*b530*/  @!P3 IMAD.IADD R6, R6, 0x1, -R2.reuse ;  /* 0x000000010606b824 */ /* 0x100fe200078e0a02 */
[----:B------:R0:W-:Y:S01]  /*b540*/  STL [R1+0xd8], R3 ;  /* 0x0000d80301007387 */ /* 0x0001e20000100800 */
[----:B------:R-:W-:Y:S01]  /*b550*/  @!P1 IMAD.MOV R5, RZ, RZ, -R5 ;  /* 0x000000ffff059224 */ /* 0x000fe200078e0a05 */
[C---:B------:R-:W-:Y:S01]  /*b560*/  ISETP.GT.U32.AND P1, PT, R2.reuse, R18, PT ;  /* 0x000000120200720c */ /* 0x040fe20003f24070 */
[----:B------:R-:W-:Y:S01]  /*b570*/  IMAD.MOV R21, RZ, RZ, -R21 ;  /* 0x000000ffff157224 */ /* 0x000fe200078e0a15 */
[----:B------:R-:W-:Y:S01]  /*b580*/  IABS R0, R19 ;  /* 0x0000001300007213 */ /* 0x000fe20000000000 */
[----:B------:R-:W-:Y:S01]  /*b590*/  @!P4 IMAD.IADD R7, R7, 0x1, -R2 ;  /* 0x000000010707c824 */ /* 0x000fe200078e0a02 */
[C---:B------:R-:W-:Y:S01]  /*b5a0*/  ISETP.GT.U32.AND P4, PT, R2.reuse, R20, PT ;  /* 0x000000140200720c */ /* 0x040fe20003f84070 */
[----:B------:R-:W-:Y:S01]  /*b5b0*/  IMAD R17, R2, R21, R17 ;  /* 0x0000001502117224 */ /* 0x000fe200078e0211 */
[----:B------:R1:W-:Y:S01]  /*b5c0*/  STL [R1+0xd0], R5 ;  /* 0x0000d00501007387 */ /* 0x0003e20000100800 */
[----:B------:R-:W-:-:S03]  /*b5d0*/  IMAD.HI.U32 R4, R14, R0, RZ ;  /* 0x000000000e047227 */ /* 0x000fc600078e00ff */
[----:B------:R-:W-:Y:S01]  /*b5e0*/  ISETP.GT.U32.AND P3, PT, R2, R17, PT ;  /* 0x000000110200720c */ /* 0x000fe20003f64070 */
[----:B0-----:R-:W-:Y:S02]  /*b5f0*/  IMAD.MOV.U32 R3, RZ, RZ, R6 ;  /* 0x000000ffff037224 */ /* 0x001fe400078e0006 */
[----:B------:R-:W-:Y:S02]  /*b600*/  IMAD.MOV R4, RZ, RZ, -R4 ;  /* 0x000000ffff047224 */ /* 0x000fe400078e0a04 */
[----:B------:R-:W-:Y:S01]  /*b610*/  @!P0 IMAD.MOV R3, RZ, RZ, -R3 ;  /* 0x000000ffff038224 */ /* 0x000fe200078e0a03 */
[----:B------:R-:W-:Y:S01]  /*b620*/  ISETP.GE.AND P0, PT, R10, RZ, PT ;  /* 0x000000ff0a00720c */ /* 0x000fe20003f06270 */
[----:B-1----:R-:W-:Y:S02]  /*b630*/  VIADD R5, R11, 0x4c ;  /* 0x0000004c0b057836 */ /* 0x002fe40000000000 */
[--C-:B------:R-:W-:Y:S01]  /*b640*/  @!P1 IMAD.IADD R18, R18, 0x1, -R2.reuse ;  /* 0x0000000112129824 */ /* 0x100fe200078e0a02 */
[----:B------:R0:W-:Y:S01]  /*b650*/  STL [R1+0xcc], R3 ;  /* 0x0000cc0301007387 */ /* 0x0001e20000100800 */
[----:B------:R-:W-:Y:S01]  /*b660*/  @!P4 IMAD.IADD R20, R20, 0x1, -R2 ;  /* 0x000000011414c824 */ /* 0x000fe200078e0a02 */
[----:B------:R-:W-:Y:S01]  /*b670*/  IABS R10, R5 ;  /* 0x00000005000a7213 */ /* 0x000fe20000000000 */
[----:B------:R-:W-:-:S02]  /*b680*/  IMAD R4, R2, R4, R0 ;  /* 0x0000000402047224 */ /* 0x000fc400078e0200 */
[----:B------:R-:W-:Y:S01]  /*b690*/  VIADD R0, R11, 0x4a ;  /* 0x0000004a0b007836 */ /* 0x000fe20000000000 */
[----:B------:R-:W-:Y:S01]  /*b6a0*/  ISETP.GT.U32.AND P4, PT, R2, R20, PT ;  /* 0x000000140200720c */ /* 0x000fe20003f84070 */
[----:B------:R-:W-:-:S03]  /*b6b0*/  IMAD.HI.U32 R6, R14, R10, RZ ;  /* 0x0000000a0e067227 */ /* 0x000fc600078e00ff */
[----:B------:R-:W-:Y:S01]  /*b6c0*/  IABS R9, R0 ;  /* 0x0000000000097213 */ /* 0x000fe20000000000 */
[----:B0-----:R-:W-:Y:S02]  /*b6d0*/  IMAD.MOV.U32 R3, RZ, RZ, R7 ;  /* 0x000000ffff037224 */ /* 0x001fe400078e0007 */
[--C-:B------:R-:W-:Y:S01]  /*b6e0*/  @!P3 IMAD.IADD R17, R17, 0x1, -R2.reuse ;  /* 0x000000011111b824 */ /* 0x100fe200078e0a02 */
[----:B------:R-:W-:Y:S01]  /*b6f0*/  ISETP.GE.AND P3, PT, R16, RZ, PT ;  /* 0x000000ff1000720c */ /* 0x000fe20003f66270 */
[----:B------:R-:W-:Y:S01]  /*b700*/  @!P2 IMAD.MOV R3, RZ, RZ, -R3 ;  /* 0x000000ffff03a224 */ /* 0x000fe200078e0a03 */
[----:B------:R-:W-:Y:S01]  /*b710*/  ISETP.GT.U32.AND P2, PT, R2, R18, PT ;  /* 0x000000120200720c */ /* 0x000fe20003f44070 */
[----:B------:R-:W-:Y:S01]  /*b720*/  @!P5 IMAD.IADD R8, R8, 0x1, -R2 ;  /* 0x000000010808d824 */ /* 0x000fe200078e0a02 */
[----:B------:R-:W-:Y:S01]  /*b730*/  ISETP.GE.AND P5, PT, R15, RZ, PT ;  /* 0x000000ff0f00720c */ /* 0x000fe20003fa6270 */
[----:B------:R-:W-:Y:S01]  /*b740*/  IMAD.MOV R6, RZ, RZ, -R6 ;  /* 0x000000ffff067224 */ /* 0x000fe200078e0a06 */
[----:B------:R-:W-:Y:S01]  /*b750*/  ISETP.GT.U32.AND P1, PT, R2, R17, PT ;  /* 0x000000110200720c */ /* 0x000fe20003f24070 */
[----:B------:R-:W-:Y:S01]  /*b760*/  IMAD.HI.U32 R7, R14, R9, RZ ;  /* 0x000000090e077227 */ /* 0x000fe200078e00ff */
[----:B------:R0:W-:Y:S03]  /*b770*/  STL [R1+0xc8], R3 ;  /* 0x0000c80301007387 */ /* 0x0001e60000100800 */
[----:B------:R-:W-:-:S02]  /*b780*/  IMAD R10, R2, R6, R10 ;  /* 0x00000006020a7224 */ /* 0x000fc400078e020a */
[----:B------:R-:W-:Y:S02]  /*b790*/  IMAD.MOV R7, RZ, RZ, -R7 ;  /* 0x000000ffff077224 */ /* 0x000fe400078e0a07 */
[--C-:B------:R-:W-:Y:S01]  /*b7a0*/  @!P2 IMAD.IADD R18, R18, 0x1, -R2.reuse ;  /* 0x000000011212a824 */ /* 0x100fe200078e0a02 */
[----:B------:R-:W-:Y:S01]  /*b7b0*/  ISETP.GE.AND P2, PT, R5, RZ, PT ;  /* 0x000000ff0500720c */ /* 0x000fe20003f46270 */
[----:B------:R-:W-:Y:S01]  /*b7c0*/  @!P4 IMAD.IADD R20, R20, 0x1, -R2 ;  /* 0x000000011414c824 */ /* 0x000fe200078e0a02 */
[C---:B------:R-:W-:Y:S01]  /*b7d0*/  ISETP.GT.U32.AND P4, PT, R2.reuse, R10, PT ;  /* 0x0000000a0200720c */ /* 0x040fe20003f84070 */
[----:B0-----:R-:W-:Y:S02]  /*b7e0*/  IMAD.MOV.U32 R3, RZ, RZ, R8 ;  /* 0x000000ffff037224 */ /* 0x001fe400078e0008 */
[C---:B------:R-:W-:Y:S02]  /*b7f0*/  IMAD R9, R2.reuse, R7, R9 ;  /* 0x0000000702097224 */ /* 0x040fe400078e0209 */
[----:B------:R-:W-:Y:S01]  /*b800*/  @!P6 IMAD.MOV R3, RZ, RZ, -R3 ;  /* 0x000000ffff03e224 */ /* 0x000fe200078e0a03 */
[----:B------:R-:W-:Y:S01]  /*b810*/  ISETP.GT.U32.AND P6, PT, R2, R4, PT ;  /* 0x000000040200720c */ /* 0x000fe20003fc4070 */
[----:B------:R-:W-:-:S02]  /*b820*/  IMAD.MOV.U32 R13, RZ, RZ, R18 ;  /* 0x000000ffff0d7224 */ /* 0x000fc400078e0012 */
[--C-:B------:R-:W-:Y:S01]  /*b830*/  @!P1 IMAD.IADD R17, R17, 0x1, -R2.reuse ;  /* 0x0000000111119824 */ /* 0x100fe200078e0a02 */
[----:B------:R0:W-:Y:S01]  /*b840*/  STL [R1+0xbc], R3 ;  /* 0x0000bc0301007387 */ /* 0x0001e20000100800 */
[----:B------:R-:W-:Y:S01]  /*b850*/  @!P5 IMAD.MOV R13, RZ, RZ, -R13 ;  /* 0x000000ffff0dd224 */ /* 0x000fe200078e0a0d */
[----:B------:R-:W-:Y:S01]  /*b860*/  ISETP.GT.U32.AND P5, PT, R2, R9, PT ;  /* 0x000000090200720c */ /* 0x000fe20003fa4070 */
[----:B------:R-:W-:Y:S01]  /*b870*/  VIADD R8, R11, 0x48 ;  /* 0x000000480b087836 */ /* 0x000fe20000000000 */
[----:B------:R-:W-:Y:S01]  /*b880*/  ISETP.GE.AND P1, PT, R19, RZ, PT ;  /* 0x000000ff1300720c */ /* 0x000fe20003f26270 */
[--C-:B------:R-:W-:Y:S02]  /*b890*/  @!P4 IMAD.IADD R10, R10, 0x1, -R2.reuse ;  /* 0x000000010a0ac824 */ /* 0x100fe400078e0a02 */
[C---:B------:R-:W-:Y:S01]  /*b8a0*/  VIADD R7, R11.reuse, 0x44 ;  /* 0x000000440b077836 */ /* 0x040fe20000000000 */
[----:B------:R-:W-:Y:S01]  /*b8b0*/  IABS R15, R8 ;  /* 0x00000008000f7213 */ /* 0x000fe20000000000 */
[----:B------:R-:W-:Y:S01]  /*b8c0*/  @!P6 IMAD.IADD R4, R4, 0x1, -R2 ;  /* 0x000000010404e824 */ /* 0x000fe200078e0a02 */
[----:B------:R-:W-:Y:S01]  /*b8d0*/  ISETP.GT.U32.AND P4, PT, R2, R10, PT ;  /* 0x0000000a0200720c */ /* 0x000fe20003f84070 */
[----:B0-----:R-:W-:Y:S01]  /*b8e0*/  IMAD.MOV.U32 R3, RZ, RZ, R17 ;  /* 0x000000ffff037224 */ /* 0x001fe200078e0011 */
[----:B------:R-:W-:Y:S01]  /*b8f0*/  ISETP.GE.AND P6, PT, R0, RZ, PT ;  /* 0x000000ff0000720c */ /* 0x000fe20003fc6270 */
[----:B------:R-:W-:Y:S01]  /*b900*/  VIADD R6, R11, 0x42 ;  /* 0x000000420b067836 */ /* 0x000fe20000000000 */
[----:B------:R-:W-:Y:S01]  /*b910*/  IABS R16, R7 ;  /* 0x0000000700107213 */ /* 0x000fe20000000000 */
[----:B------:R-:W-:Y:S01]  /*b920*/  @!P0 IMAD.MOV R3, RZ, RZ, -R3 ;  /* 0x000000ffff038224 */ /* 0x000fe200078e0a03 */
[----:B------:R-:W-:Y:S01]  /*b930*/  ISETP.GT.U32.AND P0, PT, R2, R4, PT ;  /* 0x000000040200720c */ /* 0x000fe20003f04070 */
[----:B------:R-:W-:Y:S01]  /*b940*/  IMAD.HI.U32 R21, R14, R15, RZ ;  /* 0x0000000f0e157227 */ /* 0x000fe200078e00ff */
[----:B------:R-:W-:-:S02]  /*b950*/  IABS R0, R6 ;  /* 0x0000000600007213 */ /* 0x000fc40000000000 */
[----:B------:R0:W-:Y:S01]  /*b960*/  STL [R1+0xa0], R3 ;  /* 0x0000a00301007387 */ /* 0x0001e20000100800 */
[----:B------:R-:W-:Y:S02]  /*b970*/  @!P5 IMAD.IADD R9, R9, 0x1, -R2 ;  /* 0x000000010909d824 */ /* 0x000fe400078e0a02 */
[----:B------:R-:W-:Y:S01]  /*b980*/  VIADD R5, R11, 0x46 ;  /* 0x000000460b057836 */ /* 0x000fe20000000000 */
[----:B------:R-:W-:Y:S01]  /*b990*/  STL [R1+0x9c], R13 ;  /* 0x00009c0d01007387 */ /* 0x000fe20000100800 */
[----:B------:R-:W-:Y:S01]  /*b9a0*/  IMAD.MOV R17, RZ, RZ, -R21 ;  /* 0x000000ffff117224 */ /* 0x000fe200078e0a15 */
[----:B------:R-:W-:Y:S01]  /*b9b0*/  ISETP.GT.U32.AND P5, PT, R2, R9, PT ;  /* 0x000000090200720c */ /* 0x000fe20003fa4070 */
[----:B------:R-:W-:Y:S01]  /*b9c0*/  IMAD.HI.U32 R22, R14, R16, RZ ;  /* 0x000000100e167227 */ /* 0x000fe200078e00ff */
[----:B------:R-:W-:-:S03]  /*b9d0*/  IABS R19, R5 ;  /* 0x0000000500137213 */ /* 0x000fc60000000000 */
[----:B0-----:R-:W-:Y:S02]  /*b9e0*/  IMAD.MOV.U32 R3, RZ, RZ, R20 ;  /* 0x000000ffff037224 */ /* 0x001fe400078e0014 */
[----:B------:R-:W-:Y:S02]  /*b9f0*/  @!P0 IMAD.IADD R4, R4, 0x1, -R2 ;  /* 0x0000000104048824 */ /* 0x000fe400078e0a02 */
[----:B------:R-:W-:Y:S01]  /*ba00*/  @!P3 IMAD.MOV R3, RZ, RZ, -R3 ;  /* 0x000000ffff03b224 */ /* 0x000fe200078e0a03 */
[----:B------:R-:W-:Y:S01]  /*ba10*/  ISETP.GE.AND P3, PT, R8, RZ, PT ;  /* 0x000000ff0800720c */ /* 0x000fe20003f66270 */
[----:B------:R-:W-:Y:S02]  /*ba20*/  IMAD R8, R2, R17, R15 ;  /* 0x0000001102087224 */ /* 0x000fe400078e020f */
[----:B------:R-:W-:Y:S01]  /*ba30*/  IMAD.MOV.U32 R17, RZ, RZ, R0 ;  /* 0x000000ffff117224 */ /* 0x000fe200078e0000 */
[----:B------:R0:W-:Y:S01]  /*ba40*/  STL [R1+0x98], R3 ;  /* 0x0000980301007387 */ /* 0x0001e20000100800 */
[----:B------:R-:W-:Y:S01]  /*ba50*/  @!P4 IMAD.IADD R10, R10, 0x1, -R2 ;  /* 0x000000010a0ac824 */ /* 0x000fe200078e0a02 */
[----:B------:R-:W-:Y:S01]  /*ba60*/  ISETP.GT.U32.AND P0, PT, R2, R8, PT ;  /* 0x000000080200720c */ /* 0x000fe20003f04070 */
[----:B------:R-:W-:Y:S01]  /*ba70*/  IMAD.HI.U32 R0, R14, R19, RZ ;  /* 0x000000130e007227 */ /* 0x000fe200078e00ff */
[----:B------:R-:W-:-:S03]  /*ba80*/  ISETP.GE.AND P4, PT, R5, RZ, PT ;  /* 0x000000ff0500720c */ /* 0x000fc60003f86270 */
[----:B------:R-:W-:-:S04]  /*ba90*/  IMAD.HI.U32 R5, R14, R17, RZ ;  /* 0x000000110e057227 */ /* 0x000fc800078e00ff */
[----:B------:R-:W-:Y:S02]  /*baa0*/  IMAD.MOV R22, RZ, RZ, -R22 ;  /* 0x000000ffff167224 */ /* 0x000fe400078e0a16 */
[----:B------:R-:W-:Y:S02]  /*bab0*/  IMAD.MOV R0, RZ, RZ, -R0 ;  /* 0x000000ffff007224 */ /* 0x000fe400078e0a00 */
[----:B------:R-:W-:Y:S02]  /*bac0*/  IMAD.MOV R5, RZ, RZ, -R5 ;  /* 0x000000ffff057224 */ /* 0x000fe400078e0a05 */
[C---:B------:R-:W-:Y:S02]  /*bad0*/  IMAD R22, R2.reuse, R22, R16 ;  /* 0x0000001602167224 */ /* 0x040fe400078e0210 */
[----:B------:R-:W-:Y:S02]  /*bae0*/  @!P5 IMAD.IADD R9, R9, 0x1, -R2 ;  /* 0x000000010909d824 */ /* 0x000fe400078e0a02 */
[C---:B------:R-:W-:Y:S01]  /*baf0*/  IMAD R0, R2.reuse, R0, R19 ;  /* 0x0000000002007224 */ /* 0x040fe200078e0213 */
[C---:B------:R-:W-:Y:S01]  /*bb00*/  ISETP.GT.U32.AND P5, PT, R2.reuse, R22, PT ;  /* 0x000000160200720c */ /* 0x040fe20003fa4070 */
[----:B------:R-:W-:-:S02]  /*bb10*/  IMAD R5, R2, R5, R17 ;  /* 0x0000000502057224 */ /* 0x000fc400078e0211 */
[----:B0-----:R-:W-:Y:S02]  /*bb20*/  IMAD.MOV.U32 R3, RZ, RZ, R9 ;  /* 0x000000ffff037224 */ /* 0x001fe400078e0009 */
[----:B------:R-:W-:Y:S02]  /*bb30*/  @!P0 IMAD.IADD R8, R8, 0x1, -R2 ;  /* 0x0000000108088824 */ /* 0x000fe400078e0a02 */
[----:B------:R-:W-:Y:S01]  /*bb40*/  @!P1 IMAD.MOV R4, RZ, RZ, -R4 ;  /* 0x000000ffff049224 */ /* 0x000fe200078e0a04 */
[C---:B------:R-:W-:Y:S01]  /*bb50*/  ISETP.GT.U32.AND P1, PT, R2.reuse, R0, PT ;  /* 0x000000000200720c */ /* 0x040fe20003f24070 */
[----:B------:R-:W-:Y:S01]  /*bb60*/  IMAD.MOV.U32 R13, RZ, RZ, R10 ;  /* 0x000000ffff0d7224 */ /* 0x000fe200078e000a */
[C---:B------:R-:W-:Y:S01]  /*bb70*/  ISETP.GT.U32.AND P0, PT, R2.reuse, R8, PT ;  /* 0x000000080200720c */ /* 0x040fe20003f04070 */
[----:B------:R-:W-:Y:S01]  /*bb80*/  @!P6 IMAD.MOV R3, RZ, RZ, -R3 ;  /* 0x000000ffff03e224 */ /* 0x000fe200078e0a03 */
[----:B------:R-:W-:Y:S01]  /*bb90*/  ISETP.GT.U32.AND P6, PT, R2, R5, PT ;  /* 0x000000050200720c */ /* 0x000fe20003fc4070 */
[----:B------:R-:W-:Y:S01]  /*bba0*/  @!P2 IMAD.MOV R13, RZ, RZ, -R13 ;  /* 0x000000ffff0da224 */ /* 0x000fe200078e0a0d */
[----:B------:R-:W-:Y:S01]  /*bbb0*/  ISETP.GE.AND P2, PT, R7, RZ, PT ;  /* 0x000000ff0700720c */ /* 0x000fe20003f46270 */
[C---:B------:R-:W-:Y:S01]  /*bbc0*/  VIADD R7, R11.reuse, 0x3e ;  /* 0x0000003e0b077836 */ /* 0x040fe20000000000 */
[----:B------:R-:W-:Y:S01]  /*bbd0*/  STL [R1+0xb5c], R4 ;  /* 0x000b5c0401007387 */ /* 0x000fe20000100800 */
[----:B------:R-:W-:-:S02]  /*bbe0*/  VIADD R15, R11, 0x40 ;  /* 0x000000400b0f7836 */ /* 0x000fc40000000000 */
[--C-:B------:R-:W-:Y:S01]  /*bbf0*/  @!P5 IMAD.IADD R22, R22, 0x1, -R2.reuse ;  /* 0x000000011616d824 */ /* 0x100fe200078e0a02 */
[----:B------:R-:W-:Y:S01]  /*bc00*/  IABS R19, R7 ;  /* 0x0000000700137213 */ /* 0x000fe20000000000 */
[--C-:B------:R-:W-:Y:S01]  /*bc10*/  @!P1 IMAD.IADD R0, R0, 0x1, -R2.reuse ;  /* 0x0000000100009824 */ /* 0x100fe200078e0a02 */
[----:B------:R-:W-:Y:S01]  /*bc20*/  IABS R20, R15 ;  /* 0x0000000f00147213 */ /* 0x000fe20000000000 */
[--C-:B------:R-:W-:Y:S01]  /*bc30*/  @!P0 IMAD.IADD R8, R8, 0x1, -R2.reuse ;  /* 0x0000000108088824 */ /* 0x100fe200078e0a02 */
[----:B------:R-:W-:Y:S01]  /*bc40*/  ISETP.GE.AND P0, PT, R6, RZ, PT ;  /* 0x000000ff0600720c */ /* 0x000fe20003f06270 */
[----:B------:R-:W-:Y:S01]  /*bc50*/  @!P6 IMAD.IADD R5, R5, 0x1, -R2 ;  /* 0x000000010505e824 */ /* 0x000fe200078e0a02 */
[----:B------:R-:W-:Y:S01]  /*bc60*/  ISETP.GT.U32.AND P6, PT, R2, R22, PT ;  /* 0x000000160200720c */ /* 0x000fe20003fc4070 */
[----:B------:R-:W-:Y:S01]  /*bc70*/  IMAD.HI.U32 R9, R14, R19, RZ ;  /* 0x000000130e097227 */ /* 0x000fe200078e00ff */
[----:B------:R-:W-:Y:S01]  /*bc80*/  ISETP.GT.U32.AND P5, PT, R2, R0, PT ;  /* 0x000000000200720c */ /* 0x000fe20003fa4070 */
[----:B------:R-:W-:Y:S01]  /*bc90*/  STL [R1+0x74], R13 ;  /* 0x0000740d01007387 */ /* 0x000fe20000100800 */
[----:B------:R-:W-:Y:S01]  /*bca0*/  ISETP.GE.AND P1, PT, R15, RZ, PT ;  /* 0x000000ff0f00720c */ /* 0x000fe20003f26270 */
[----:B------:R-:W-:-:S02]  /*bcb0*/  IMAD.HI.U32 R10, R14, R20, RZ ;  /* 0x000000140e0a7227 */ /* 0x000fc400078e00ff */
[----:B------:R0:W-:Y:S02]  /*bcc0*/  STL [R1+0x84], R3 ;  /* 0x0000840301007387 */ /* 0x0001e40000100800 */
[----:B------:R-:W-:Y:S02]  /*bcd0*/  VIADD R6, R11, 0x3c ;  /* 0x0000003c0b067836 */ /* 0x000fe40000000000 */
[----:B------:R-:W-:Y:S02]  /*bce0*/  IMAD.MOV R9, RZ, RZ, -R9 ;  /* 0x000000ffff097224 */ /* 0x000fe400078e0a09 */
[----:B------:R-:W-:Y:S01]  /*bcf0*/  IMAD.MOV R10, RZ, RZ, -R10 ;  /* 0x000000ffff0a7224 */ /* 0x000fe200078e0a0a */
[----:B------:R-:W-:Y:S01]  /*bd00*/  IABS R18, R6 ;  /* 0x0000000600127213 */ /* 0x000fe20000000000 */
[C---:B------:R-:W-:Y:S02]  /*bd10*/  IMAD R19, R2.reuse, R9, R19 ;  /* 0x0000000902137224 */ /* 0x040fe400078e0213 */
[----:B------:R-:W-:-:S02]  /*bd20*/  IMAD R20, R2, R10, R20 ;  /* 0x0000000a02147224 */ /* 0x000fc400078e0214 */
[----:B------:R-:W-:Y:S01]  /*bd30*/  @!P6 IMAD.IADD R22, R22, 0x1, -R2 ;  /* 0x000000011616e824 */ /* 0x000fe200078e0a02 */
[----:B------:R-:W-:Y:S01]  /*bd40*/  ISETP.GT.U32.AND P6, PT, R2, R19, PT ;  /* 0x000000130200720c */ /* 0x000fe20003fc4070 */
[----:B------:R-:W-:-:S04]  /*bd50*/  IMAD.HI.U32 R10, R14, R18, RZ ;  /* 0x000000120e0a7227 */ /* 0x000fc800078e00ff */
[----:B------:R-:W-:Y:S01]  /*bd60*/  @!P5 IMAD.IADD R0, R0, 0x1, -R2 ;  /* 0x000000010000d824 */ /* 0x000fe200078e0a02 */
[C---:B------:R-:W-:Y:S01]  /*bd70*/  ISETP.GT.U32.AND P5, PT, R2.reuse, R20, PT ;  /* 0x000000140200720c */ /* 0x040fe20003fa4070 */
[----:B------:R-:W-:Y:S02]  /*bd80*/  IMAD.MOV R10, RZ, RZ, -R10 ;  /* 0x000000ffff0a7224 */ /* 0x000fe400078e0a0a */
[----:B0-----:R-:W-:Y:S02]  /*bd90*/  IMAD.MOV.U32 R3, RZ, RZ, R8 ;  /* 0x000000ffff037224 */ /* 0x001fe400078e0008 */
[C---:B------:R-:W-:Y:S01]  /*bda0*/  IMAD R18, R2.reuse, R10, R18 ;  /* 0x0000000a02127224 */ /* 0x040fe200078e0212 */
[----:B------:R-:W-:Y:S01]  /*bdb0*/  IABS R10, R12 ;  /* 0x0000000c000a7213 */ /* 0x000fe20000000000 */
[----:B------:R-:W-:Y:S01]  /*bdc0*/  @!P3 IMAD.MOV R3, RZ, RZ, -R3 ;  /* 0x000000ffff03b224 */ /* 0x000fe200078e0a03 */
[C---:B------:R-:W-:Y:S01]  /*bdd0*/  ISETP.GT.U32.AND P3, PT, R2.reuse, R5, PT ;  /* 0x000000050200720c */ /* 0x040fe20003f64070 */
[--C-:B------:R-:W-:Y:S01]  /*bde0*/  @!P6 IMAD.IADD R19, R19, 0x1, -R2.reuse ;  /* 0x000000011313e824 */ /* 0x100fe200078e0a02 */
[----:B------:R-:W-:Y:S01]  /*bdf0*/  ISETP.GT.U32.AND P6, PT, R2, R18, PT ;  /* 0x000000120200720c */ /* 0x000fe20003fc4070 */
[C---:B------:R-:W-:Y:S01]  /*be00*/  VIADD R8, R11.reuse, 0x3a ;  /* 0x0000003a0b087836 */ /* 0x040fe20000000000 */
[----:B------:R0:W-:Y:S01]  /*be10*/  STL [R1+0x124], R3 ;  /* 0x0001240301007387 */ /* 0x0001e20000100800 */
[----:B------:R-:W-:Y:S01]  /*be20*/  @!P5 IMAD.IADD R20, R20, 0x1, -R2 ;  /* 0x000000011414d824 */ /* 0x000fe200078e0a02 */
[----:B------:R-:W-:Y:S01]  /*be30*/  ISETP.GE.AND P5, PT, R6, RZ, PT ;  /* 0x000000ff0600720c */ /* 0x000fe20003fa6270 */
[C---:B------:R-:W-:Y:S01]  /*be40*/  VIADD R6, R11.reuse, 0x36 ;  /* 0x000000360b067836 */ /* 0x040fe20000000000 */
[----:B------:R-:W-:Y:S01]  /*be50*/  IABS R9, R8 ;  /* 0x0000000800097213 */ /* 0x000fe20000000000 */
[----:B------:R-:W-:-:S02]  /*be60*/  VIADD R15, R11, 0x38 ;  /* 0x000000380b0f7836 */ /* 0x000fc40000000000 */
[----:B------:R-:W-:Y:S01]  /*be70*/  IMAD.MOV.U32 R4, RZ, RZ, R0 ;  /* 0x000000ffff047224 */ /* 0x000fe200078e0000 */
[----:B------:R-:W-:Y:S01]  /*be80*/  IABS R16, R6 ;  /* 0x0000000600107213 */ /* 0x000fe20000000000 */
[----:B------:R-:W-:Y:S01]  /*be90*/  @!P3 IMAD.IADD R5, R5, 0x1, -R2 ;  /* 0x000000010505b824 */ /* 0x000fe200078e0a02 */
[----:B------:R-:W-:Y:S01]  /*bea0*/  IABS R17, R15 ;  /* 0x0000000f00117213 */ /* 0x000fe20000000000 */
[----:B0-----:R-:W-:Y:S01]  /*beb0*/  IMAD.MOV.U32 R3, RZ, RZ, R22 ;  /* 0x000000ffff037224 */ /* 0x001fe200078e0016 */
[----:B------:R-:W-:Y:S01]  /*bec0*/  ISETP.GE.AND P3, PT, R7, RZ, PT ;  /* 0x000000ff0700720c */ /* 0x000fe20003f66270 */
[----:B------:R-:W-:Y:S01]  /*bed0*/  @!P6 IMAD.IADD R18, R18, 0x1, -R2 ;  /* 0x000000011212e824 */ /* 0x000fe200078e0a02 */
[----:B------:R-:W-:Y:S01]  /*bee0*/  ISETP.GT.U32.AND P6, PT, R2, R19, PT ;  /* 0x000000130200720c */ /* 0x000fe20003fc4070 */
[----:B------:R-:W-:-:S04]  /*bef0*/  IMAD.HI.U32 R7, R14, R9, RZ ;  /* 0x000000090e077227 */ /* 0x000fc800078e00ff */
[----:B------:R-:W-:-:S04]  /*bf00*/  IMAD.HI.U32 R0, R14, R16, RZ ;  /* 0x000000100e007227 */ /* 0x000fc800078e00ff */
[----:B------:R-:W-:Y:S01]  /*bf10*/  @!P4 IMAD.MOV R4, RZ, RZ, -R4 ;  /* 0x000000ffff04c224 */ /* 0x000fe200078e0a04 */
[C---:B------:R-:W-:Y:S01]  /*bf20*/  ISETP.GT.U32.AND P4, PT, R2.reuse, R20, PT ;  /* 0x000000140200720c */ /* 0x040fe20003f84070 */
[----:B------:R-:W-:Y:S01]  /*bf30*/  @!P2 IMAD.MOV R3, RZ, RZ, -R3 ;  /* 0x000000ffff03a224 */ /* 0x000fe200078e0a03 */
[----:B------:R-:W-:Y:S01]  /*bf40*/  ISETP.GT.U32.AND P2, PT, R2, R18, PT ;  /* 0x000000120200720c */ /* 0x000fe20003f44070 */
[----:B------:R-:W-:Y:S01]  /*bf50*/  IMAD.HI.U32 R21, R14, R17, RZ ;  /* 0x000000110e157227 */ /* 0x000fe200078e00ff */
[----:B------:R-:W-:Y:S03]  /*bf60*/  STL [R1+0x6c], R4 ;  /* 0x00006c0401007387 */ /* 0x000fe60000100800 */
[----:B------:R-:W-:Y:S01]  /*bf70*/  IMAD.MOV R7, RZ, RZ, -R7 ;  /* 0x000000ffff077224 */ /* 0x000fe200078e0a07 */
[----:B------:R0:W-:Y:S01]  /*bf80*/  STL [R1+0x64], R3 ;  /* 0x0000640301007387 */ /* 0x0001e20000100800 */
[----:B------:R-:W-:-:S02]  /*bf90*/  IMAD.MOV R0, RZ, RZ, -R0 ;  /* 0x000000ffff007224 */ /* 0x000fc400078e0a00 */
[----:B------:R-:W-:Y:S02]  /*bfa0*/  IMAD.MOV R21, RZ, RZ, -R21 ;  /* 0x000000ffff157224 */ /* 0x000fe400078e0a15 */
[C---:B------:R-:W-:Y:S02]  /*bfb0*/  IMAD R9, R2.reuse, R7, R9 ;  /* 0x0000000702097224 */ /* 0x040fe400078e0209 */
[C---:B------:R-:W-:Y:S02]  /*bfc0*/  IMAD R16, R2.reuse, R0, R16 ;  /* 0x0000000002107224 */ /* 0x040fe400078e0210 */
[C---:B------:R-:W-:Y:S01]  /*bfd0*/  IMAD R17, R2.reuse, R21, R17 ;  /* 0x0000001502117224 */ /* 0x040fe200078e0211 */
[----:B------:R-:W1:Y:S01]  /*bfe0*/  I2F.RP R0, R10 ;  /* 0x0000000a00007306 */ /* 0x000e620000209400 */
        /* <DEDUP_REMOVED lines=10> */
[--C-:B------:R-:W-:Y:S01]  /*c090*/  @!P2 IMAD.IADD R18, R18, 0x1, -R2.reuse ;  /* 0x000000011212a824 */ /* 0x100fe200078e0a02 */
[----:B------:R-:W-:Y:S01]  /*c0a0*/  IABS R21, R7 ;  /* 0x0000000700157213 */ /* 0x000fe20000000000 */
[----:B------:R-:W-:Y:S01]  /*c0b0*/  IMAD.MOV.U32 R4, RZ, RZ, R19 ;  /* 0x000000ffff047224 */ /* 0x000fe200078e0013 */
[----:B------:R-:W-:Y:S01]  /*c0c0*/  ISETP.GE.AND P2, PT, R8, RZ, PT ;  /* 0x000000ff0800720c */ /* 0x000fe20003f46270 */
[--C-:B------:R-:W-:Y:S01]  /*c0d0*/  @!P6 IMAD.IADD R16, R16, 0x1, -R2.reuse ;  /* 0x000000011010e824 */ /* 0x100fe200078e0a02 */
[----:B------:R-:W-:Y:S01]  /*c0e0*/  IABS R8, R5 ;  /* 0x0000000500087213 */ /* 0x000fe20000000000 */
[----:B------:R-:W-:Y:S01]  /*c0f0*/  @!P0 IMAD.IADD R9, R9, 0x1, -R2 ;  /* 0x0000000109098824 */ /* 0x000fe200078e0a02 */
[----:B------:R-:W-:Y:S01]  /*c100*/  ISETP.GE.AND P0, PT, R15, RZ, PT ;  /* 0x000000ff0f00720c */ /* 0x000fe20003f06270 */
[----:B0-----:R-:W-:Y:S01]  /*c110*/  IMAD.MOV.U32 R3, RZ, RZ, R20 ;  /* 0x000000ffff037224 */ /* 0x001fe200078e0014 */
[----:B-1----:R-:W0:Y:S01]  /*c120*/  MUFU.RCP R0, R0 ;  /* 0x0000000000007308 */ /* 0x002e220000001000 */
[----:B------:R-:W-:-:S04]  /*c130*/  IMAD.HI.U32 R22, R14, R21, RZ ;  /* 0x000000150e167227 */ /* 0x000fc800078e00ff */
[----:B------:R-:W-:Y:S01]  /*c140*/  @!P4 IMAD.IADD R17, R17, 0x1, -R2 ;  /* 0x000000011111c824 */ /* 0x000fe200078e0a02 */
[C---:B------:R-:W-:Y:S01]  /*c150*/  ISETP.GT.U32.AND P4, PT, R2.reuse, R9, PT ;  /* 0x000000090200720c */ /* 0x040fe20003f84070 */
[----:B------:R-:W-:Y:S01]  /*c160*/  @!P1 IMAD.MOV R3, RZ, RZ, -R3 ;  /* 0x000000ffff039224 */ /* 0x000fe200078e0a03 */
[C---:B------:R-:W-:Y:S01]  /*c170*/  ISETP.GT.U32.AND P1, PT, R2.reuse, R16, PT ;  /* 0x000000100200720c */ /* 0x040fe20003f24070 */
[----:B------:R-:W-:Y:S01]  /*c180*/  IMAD.MOV R22, RZ, RZ, -R22 ;  /* 0x000000ffff167224 */ /* 0x000fe200078e0a16 */
[----:B------:R-:W-:Y:S01]  /*c190*/  ISETP.GT.U32.AND P6, PT, R2, R17, PT ;  /* 0x000000110200720c */ /* 0x000fe20003fc4070 */
[----:B------:R-:W-:Y:S01]  /*c1a0*/  IMAD.HI.U32 R19, R14, R8, RZ ;  /* 0x000000080e137227 */ /* 0x000fe200078e00ff */
[----:B------:R1:W-:Y:S03]  /*c1b0*/  STL [R1+0x40], R3 ;  /* 0x0000400301007387 */ /* 0x0003e60000100800 */
[----:B------:R-:W-:-:S02]  /*c1c0*/  IMAD R15, R2, R22, R21 ;  /* 0x00000016020f7224 */ /* 0x000fc400078e0215 */
[----:B------:R-:W-:Y:S02]  /*c1d0*/  IMAD.MOV R19, RZ, RZ, -R19 ;  /* 0x000000ffff137224 */ /* 0x000fe400078e0a13 */
[----:B------:R-:W-:Y:S01]  /*c1e0*/  @!P3 IMAD.MOV R4, RZ, RZ, -R4 ;  /* 0x000000ffff04b224 */ /* 0x000fe200078e0a04 */
[C---:B------:R-:W-:Y:S01]  /*c1f0*/  ISETP.GT.U32.AND P3, PT, R2.reuse, R15, PT ;  /* 0x0000000f0200720c */ /* 0x040fe20003f64070 */
[----:B------:R-:W-:Y:S02]  /*c200*/  IMAD R8, R2, R19, R8 ;  /* 0x0000001302087224 */ /* 0x000fe400078e0208 */
[--C-:B------:R-:W-:Y:S01]  /*c210*/  @!P4 IMAD.IADD R9, R9, 0x1, -R2.reuse ;  /* 0x000000010909c824 */ /* 0x100fe200078e0a02 */
[----:B------:R-:W-:Y:S01]  /*c220*/  ISETP.GE.AND P4, PT, R7, RZ, PT ;  /* 0x000000ff0700720c */ /* 0x000fe20003f86270 */
[----:B------:R-:W-:Y:S01]  /*c230*/  @!P1 IMAD.IADD R16, R16, 0x1, -R2 ;  /* 0x0000000110109824 */ /* 0x000fe200078e0a02 */
[----:B------:R-:W-:Y:S01]  /*c240*/  ISETP.GT.U32.AND P1, PT, R2, R8, PT ;  /* 0x000000080200720c */ /* 0x000fe20003f24070 */
[----:B-1----:R-:W-:Y:S01]  /*c250*/  IMAD.MOV.U32 R3, RZ, RZ, R18 ;  /* 0x000000ffff037224 */ /* 0x002fe200078e0012 */
[----:B------:R1:W-:Y:S01]  /*c260*/  STL [R1+0x44], R4 ;  /* 0x0000440401007387 */ /* 0x0003e20000100800 */
[----:B------:R-:W-:-:S02]  /*c270*/  VIADD R7, R11, 0x30 ;  /* 0x000000300b077836 */ /* 0x000fc40000000000 */
[----:B------:R-:W-:Y:S01]  /*c280*/  @!P5 IMAD.MOV R3, RZ, RZ, -R3 ;  /* 0x000000ffff03d224 */ /* 0x000fe200078e0a03 */
[----:B------:R-:W-:Y:S01]  /*c290*/  ISETP.GE.AND P5, PT, R6, RZ, PT ;  /* 0x000000ff0600720c */ /* 0x000fe20003fa6270 */
[--C-:B------:R-:W-:Y:S01]  /*c2a0*/  @!P3 IMAD.IADD R15, R15, 0x1, -R2.reuse ;  /* 0x000000010f0fb824 */ /* 0x100fe200078e0a02 */
[----:B------:R-:W-:Y:S01]  /*c2b0*/  IABS R6, R7 ;  /* 0x0000000700067213 */ /* 0x000fe20000000000 */
[----:B0-----:R-:W-:Y:S01]  /*c2c0*/  VIADD R20, R0, 0xffffffe ;  /* 0x0ffffffe00147836 */ /* 0x001fe20000000000 */
[----:B------:R0:W-:Y:S01]  /*c2d0*/  STL [R1+0x54], R3 ;  /* 0x0000540301007387 */ /* 0x0001e20000100800 */
[----:B------:R-:W-:Y:S01]  /*c2e0*/  @!P6 IMAD.IADD R17, R17, 0x1, -R2 ;  /* 0x000000011111e824 */ /* 0x000fe200078e0a02 */
[----:B------:R-:W-:Y:S01]  /*c2f0*/  ISETP.GE.AND P6, PT, R5, RZ, PT ;  /* 0x000000ff0500720c */ /* 0x000fe20003fc6270 */
[----:B------:R-:W-:Y:S01]  /*c300*/  IMAD.MOV.U32 R0, RZ, RZ, R6 ;  /* 0x000000ffff007224 */ /* 0x000fe200078e0006 */
[----:B------:R-:W-:Y:S01]  /*c310*/  ISETP.GE.AND P3, PT, R7, RZ, PT ;  /* 0x000000ff0700720c */ /* 0x000fe20003f66270 */
[----:B------:R-:W-:Y:S01]  /*c320*/  @!P1 IMAD.IADD R8, R8, 0x1, -R2 ;  /* 0x0000000108089824 */ /* 0x000fe200078e0a02 */
[----:B------:R-:W-:Y:S01]  /*c330*/  ISETP.GT.U32.AND P1, PT, R2, R15, PT ;  /* 0x0000000f0200720c */ /* 0x000fe20003f24070 */
[----:B-1----:R-:W-:Y:S01]  /*c340*/  IMAD.MOV.U32 R4, RZ, RZ, R9 ;  /* 0x000000ffff047224 */ /* 0x002fe200078e0009 */
[----:B------:R-:W1:Y:S01]  /*c350*/  F2I.FTZ.U32.TRUNC.NTZ R21, R20 ;  /* 0x0000001400157305 */ /* 0x000e62000021f000 */
[----:B------:R-:W-:-:S04]  /*c360*/  IMAD.HI.U32 R9, R14, R0, RZ ;  /* 0x000000000e097227 */ /* 0x000fc800078e00ff */
[----:B------:R-:W-:Y:S02]  /*c370*/  IMAD.MOV R9, RZ, RZ, -R9 ;  /* 0x000000ffff097224 */ /* 0x000fe400078e0a09 */
[----:B0-----:R-:W-:Y:S02]  /*c380*/  IMAD.MOV.U32 R3, RZ, RZ, R17 ;  /* 0x000000ffff037224 */ /* 0x001fe400078e0011 */
[----:B------:R-:W-:Y:S02]  /*c390*/  VIADD R5, R11, 0x2e ;  /* 0x0000002e0b057836 */ /* 0x000fe40000000000 */
[C---:B------:R-:W-:Y:S02]  /*c3a0*/  IMAD R0, R2.reuse, R9, R0 ;  /* 0x0000000902007224 */ /* 0x040fe400078e0200 */
[----:B------:R-:W-:Y:S01]  /*c3b0*/  @!P0 IMAD.MOV R3, RZ, RZ, -R3 ;  /* 0x000000ffff038224 */ /* 0x000fe200078e0a03 */
[C---:B------:R-:W-:Y:S01]  /*c3c0*/  ISETP.GT.U32.AND P0, PT, R2.reuse, R8, PT ;  /* 0x000000080200720c */ /* 0x040fe20003f04070 */
[----:B------:R-:W-:Y:S01]  /*c3d0*/  @!P2 IMAD.MOV R4, RZ, RZ, -R4 ;  /* 0x000000ffff04a224 */ /* 0x000fe200078e0a04 */
[----:B------:R-:W-:Y:S01]  /*c3e0*/  ISETP.GE.AND P2, PT, R5, RZ, PT ;  /* 0x000000ff0500720c */ /* 0x000fe20003f46270 */
[----:B------:R-:W-:Y:S01]  /*c3f0*/  @!P1 IMAD.IADD R15, R15, 0x1, -R2 ;  /* 0x000000010f0f9824 */ /* 0x000fe200078e0a02 */
[----:B------:R-:W-:Y:S01]  /*c400*/  ISETP.GT.U32.AND P1, PT, R2, R0, PT ;  /* 0x000000000200720c */ /* 0x000fe20003f24070 */
[C---:B------:R-:W-:Y:S01]  /*c410*/  VIADD R7, R11.reuse, 0x2a ;  /* 0x0000002a0b077836 */ /* 0x040fe20000000000 */
[----:B------:R-:W-:Y:S01]  /*c420*/  IABS R5, R5 ;  /* 0x0000000500057213 */ /* 0x000fe20000000000 */
[----:B------:R-:W-:Y:S01]  /*c430*/  STL [R1+0xc4], R4 ;  /* 0x0000c40401007387 */ /* 0x000fe20000100800 */
[----:B------:R-:W-:-:S02]  /*c440*/  VIADD R6, R11, 0x2c ;  /* 0x0000002c0b067836 */ /* 0x000fc40000000000 */
[----:B------:R-:W-:Y:S01]  /*c450*/  IABS R9, R7 ;  /* 0x0000000700097213 */ /* 0x000fe20000000000 */
[----:B------:R0:W-:Y:S01]  /*c460*/  STL [R1+0x58], R3 ;  /* 0x0000580301007387 */ /* 0x0001e20000100800 */
[----:B------:R-:W-:-:S04]  /*c470*/  IMAD.HI.U32 R17, R14, R5, RZ ;  /* 0x000000050e117227 */ /* 0x000fc800078e00ff */
[--C-:B------:R-:W-:Y:S01]  /*c480*/  @!P0 IMAD.IADD R8, R8, 0x1, -R2.reuse ;  /* 0x0000000108088824 */ /* 0x100fe200078e0a02 */
[----:B------:R-:W-:Y:S01]  /*c490*/  ISETP.GE.AND P0, PT, R7, RZ, PT ;  /* 0x000000ff0700720c */ /* 0x000fe20003f06270 */
[----:B------:R-:W-:Y:S02]  /*c4a0*/  IMAD.MOV R17, RZ, RZ, -R17 ;  /* 0x000000ffff117224 */ /* 0x000fe400078e0a11 */
[----:B------:R-:W-:Y:S02]  /*c4b0*/  @!P1 IMAD.IADD R0, R0, 0x1, -R2 ;  /* 0x0000000100009824 */ /* 0x000fe400078e0a02 */
[----:B0-----:R-:W-:Y:S02]  /*c4c0*/  IMAD.MOV.U32 R3, RZ, RZ, R16 ;  /* 0x000000ffff037224 */ /* 0x001fe400078e0010 */
[C---:B------:R-:W-:Y:S01]  /*c4d0*/  IMAD R5, R2.reuse, R17, R5 ;  /* 0x0000001102057224 */ /* 0x040fe200078e0205 */
[----:B------:R-:W-:Y:S01]  /*c4e0*/  ISETP.GT.U32.AND P1, PT, R2, R0, PT ;  /* 0x000000000200720c */ /* 0x000fe20003f24070 */
[----:B------:R-:W-:Y:S01]  /*c4f0*/  @!P5 IMAD.MOV R3, RZ, RZ, -R3 ;  /* 0x000000ffff03d224 */ /* 0x000fe200078e0a03 */
[----:B------:R-:W-:Y:S01]  /*c500*/  ISETP.GE.AND P5, PT, R6, RZ, PT ;  /* 0x000000ff0600720c */ /* 0x000fe20003fa6270 */
[----:B------:R-:W-:Y:S01]  /*c510*/  IMAD.MOV.U32 R7, RZ, RZ, R9 ;  /* 0x000000ffff077224 */ /* 0x000fe200078e0009 */
[----:B------:R-:W-:Y:S01]  /*c520*/  IABS R6, R6 ;  /* 0x0000000600067213 */ /* 0x000fe20000000000 */
[----:B------:R-:W-:Y:S01]  /*c530*/  IMAD.MOV.U32 R4, RZ, RZ, R15 ;  /* 0x000000ffff047224 */ /* 0x000fe200078e000f */
[----:B------:R0:W-:Y:S01]  /*c540*/  STL [R1+0xb8], R3 ;  /* 0x0000b80301007387 */ /* 0x0001e20000100800 */
[----:B------:R-:W-:-:S04]  /*c550*/  IMAD.HI.U32 R9, R14, R7, RZ ;  /* 0x000000070e097227 */ /* 0x000fc800078e00ff */
[----:B------:R-:W-:-:S04]  /*c560*/  IMAD.HI.U32 R16, R14, R6, RZ ;  /* 0x000000060e107227 */ /* 0x000fc800078e00ff */
[----:B------:R-:W-:Y:S02]  /*c570*/  IMAD.MOV R16, RZ, RZ, -R16 ;  /* 0x000000ffff107224 */ /* 0x000fe400078e0a10 */
[----:B0-----:R-:W-:Y:S02]  /*c580*/  IMAD.MOV.U32 R3, RZ, RZ, R8 ;  /* 0x000000ffff037224 */ /* 0x001fe400078e0008 */
[----:B------:R-:W-:Y:S02]  /*c590*/  IMAD.MOV R9, RZ, RZ, -R9 ;  /* 0x000000ffff097224 */ /* 0x000fe400078e0a09 */
[----:B------:R-:W-:Y:S01]  /*c5a0*/  @!P6 IMAD.MOV R3, RZ, RZ, -R3 ;  /* 0x000000ffff03e224 */ /* 0x000fe200078e0a03 */
[C---:B------:R-:W-:Y:S01]  /*c5b0*/  ISETP.GT.U32.AND P6, PT, R2.reuse, R5, PT ;  /* 0x000000050200720c */ /* 0x040fe20003fc4070 */
[C---:B------:R-:W-:Y:S02]  /*c5c0*/  IMAD R6, R2.reuse, R16, R6 ;  /* 0x0000001002067224 */ /* 0x040fe400078e0206 */
[----:B------:R-:W-:-:S02]  /*c5d0*/  IMAD R7, R2, R9, R7 ;  /* 0x0000000902077224 */ /* 0x000fc400078e0207 */
[----:B------:R-:W-:Y:S02]  /*c5e0*/  VIADD R9, R11, 0x28 ;  /* 0x000000280b097836 */ /* 0x000fe40000000000 */
[----:B------:R-:W-:Y:S01]  /*c5f0*/  @!P1 IMAD.IADD R0, R0, 0x1, -R2 ;  /* 0x0000000100009824 */ /* 0x000fe200078e0a02 */
[----:B------:R-:W-:Y:S01]  /*c600*/  ISETP.GT.U32.AND P1, PT, R2, R6, PT ;  /* 0x000000060200720c */ /* 0x000fe20003f24070 */
[----:B------:R-:W-:Y:S01]  /*c610*/  @!P4 IMAD.MOV R4, RZ, RZ, -R4 ;  /* 0x000000ffff04c224 */ /* 0x000fe200078e0a04 */
[----:B------:R-:W-:Y:S01]  /*c620*/  IABS R8, R9 ;  /* 0x0000000900087213 */ /* 0x000fe20000000000 */
[----:B-1----:R-:W-:Y:S01]  /*c630*/  IMAD.MOV R18, RZ, RZ, -R21 ;  /* 0x000000ffff127224 */ /* 0x002fe200078e0a15 */
[----:B------:R-:W-:Y:S01]  /*c640*/  ISETP.GE.AND P4, PT, R9, RZ, PT ;  /* 0x000000ff0900720c */ /* 0x000fe20003f86270 */
[----:B------:R-:W-:Y:S01]  /*c650*/  @!P6 IMAD.IADD R5, R5, 0x1, -R2 ;  /* 0x000000010505e824 */ /* 0x000fe200078e0a02 */
[----:B------:R-:W-:Y:S01]  /*c660*/  STL [R1+0x4c], R4 ;  /* 0x00004c0401007387 */ /* 0x000fe20000100800 */
[----:B------:R-:W-:Y:S01]  /*c670*/  IMAD.HI.U32 R22, R14, R8, RZ ;  /* 0x000000080e167227 */ /* 0x000fe200078e00ff */
[----:B------:R-:W-:-:S02]  /*c680*/  IABS R9, R23 ;  /* 0x0000001700097213 */ /* 0x000fc40000000000 */
[----:B------:R-:W-:Y:S01]  /*c690*/  ISETP.GT.U32.AND P6, PT, R2, R5, PT ;  /* 0x000000050200720c */ /* 0x000fe20003fc4070 */
[----:B------:R-:W-:Y:S01]  /*c6a0*/  VIADD R17, R11, 0x22 ;  /* 0x000000220b117836 */ /* 0x000fe20000000000 */
[----:B------:R0:W-:Y:S01]  /*c6b0*/  STL [R1+0x94], R3 ;  /* 0x0000940301007387 */ /* 0x0001e20000100800 */
[----:B------:R-:W-:Y:S02]  /*c6c0*/  IMAD.MOV R22, RZ, RZ, -R22 ;  /* 0x000000ffff167224 */ /* 0x000fe400078e0a16 */
[----:B------:R-:W-:Y:S01]  /*c6d0*/  @!P1 IMAD.IADD R6, R6, 0x1, -R2 ;  /* 0x0000000106069824 */ /* 0x000fe200078e0a02 */
[----:B------:R-:W-:Y:S01]  /*c6e0*/  IABS R15, R17 ;  /* 0x00000011000f7213 */ /* 0x000fe20000000000 */
[----:B------:R-:W-:Y:S02]  /*c6f0*/  IMAD.MOV.U32 R20, RZ, RZ, RZ ;  /* 0x000000ffff147224 */ /* 0x000fe400078e00ff */
[----:B------:R-:W-:Y:S01]  /*c700*/  IMAD R18, R18, R10, RZ ;  /* 0x0000000a12127224 */ /* 0x000fe200078e02ff */
[C---:B------:R-:W-:Y:S01]  /*c710*/  ISETP.GT.U32.AND P1, PT, R2.reuse, R6, PT ;  /* 0x000000060200720c */ /* 0x040fe20003f24070 */
[----:B------:R-:W-:-:S02]  /*c720*/  IMAD R8, R2, R22, R8 ;  /* 0x0000001602087224 */ /* 0x000fc400078e0208 */
[----:B0-----:R-:W-:Y:S02]  /*c730*/  IMAD.MOV.U32 R3, RZ, RZ, R0 ;  /* 0x000000ffff037224 */ /* 0x001fe400078e0000 */
[----:B------:R-:W-:-:S04]  /*c740*/  IMAD.HI.U32 R20, R21, R18, R20 ;  /* 0x0000001215147227 */ /* 0x000fc800078e0014 */
[----:B------:R-:W-:Y:S01]  /*c750*/  @!P3 IMAD.MOV R3, RZ, RZ, -R3 ;  /* 0x000000ffff03b224 */ /* 0x000fe200078e0a03 */
[C---:B------:R-:W-:Y:S01]  /*c760*/  ISETP.GT.U32.AND P3, PT, R2.reuse, R7, PT ;  /* 0x000000070200720c */ /* 0x040fe20003f64070 */
[----:B------:R-:W-:Y:S01]  /*c770*/  @!P6 IMAD.IADD R5, R5, 0x1, -R2 ;  /* 0x000000010505e824 */ /* 0x000fe200078e0a02 */
[----:B------:R-:W-:Y:S01]  /*c780*/  ISETP.GT.U32.AND P6, PT, R2, R8, PT ;  /* 0x000000080200720c */ /* 0x000fe20003fc4070 */
[C---:B------:R-:W-:Y:S01]  /*c790*/  IMAD.HI.U32 R21, R14.reuse, R9, RZ ;  /* 0x000000090e157227 */ /* 0x040fe200078e00ff */
[----:B------:R0:W-:Y:S03]  /*c7a0*/  STL [R1+0x90], R3 ;  /* 0x0000900301007387 */ /* 0x0001e60000100800 */
[----:B------:R-:W-:-:S04]  /*c7b0*/  IMAD.HI.U32 R0, R14, R15, RZ ;  /* 0x0000000f0e007227 */ /* 0x000fc800078e00ff */
[----:B------:R-:W-:Y:S02]  /*c7c0*/  IMAD.MOV R21, RZ, RZ, -R21 ;  /* 0x000000ffff157224 */ /* 0x000fe400078e0a15 */
[----:B------:R-:W-:Y:S02]  /*c7d0*/  IMAD.MOV R0, RZ, RZ, -R0 ;  /* 0x000000ffff007224 */ /* 0x000fe400078e0a00 */
[----:B------:R-:W-:Y:S02]  /*c7e0*/  VIADD R18, R11, 0x24 ;  /* 0x000000240b127836 */ /* 0x000fe40000000000 */
[C---:B------:R-:W-:Y:S02]  /*c7f0*/  IMAD R9, R2.reuse, R21, R9 ;  /* 0x0000001502097224 */ /* 0x040fe400078e0209 */
[----:B------:R-:W-:Y:S01]  /*c800*/  IMAD R15, R2, R0, R15 ;  /* 0x00000000020f7224 */ /* 0x000fe200078e020f */
[----:B------:R-:W-:Y:S01]  /*c810*/  IABS R19, R18 ;  /* 0x0000001200137213 */ /* 0x000fe20000000000 */
[--C-:B------:R-:W-:Y:S01]  /*c820*/  @!P1 IMAD.IADD R6, R6, 0x1, -R2.reuse ;  /* 0x0000000106069824 */ /* 0x100fe200078e0a02 */
[----:B------:R-:W-:Y:S01]  /*c830*/  ISETP.GT.U32.AND P1, PT, R2, R9, PT ;  /* 0x000000090200720c */ /* 0x000fe20003f24070 */
[----:B------:R-:W-:-:S02]  /*c840*/  @!P3 IMAD.IADD R7, R7, 0x1, -R2 ;  /* 0x000000010707b824 */ /* 0x000fc400078e0a02 */
[----:B------:R-:W-:Y:S01]  /*c850*/  @!P6 IMAD.IADD R8, R8, 0x1, -R2 ;  /* 0x000000010808e824 */ /* 0x000fe200078e0a02 */
[----:B------:R-:W-:Y:S01]  /*c860*/  ISETP.GT.U32.AND P6, PT, R2, R15, PT ;  /* 0x0000000f0200720c */ /* 0x000fe20003fc4070 */
[----:B------:R-:W-:Y:S01]  /*c870*/  IMAD.HI.U32 R16, R14, R19, RZ ;  /* 0x000000130e107227 */ /* 0x000fe200078e00ff */
[----:B------:R-:W-:-:S03]  /*c880*/  ISETP.GT.U32.AND P3, PT, R2, R7, PT ;  /* 0x000000070200720c */ /* 0x000fc60003f64070 */
[----:B0-----:R-:W-:Y:S02]  /*c890*/  VIADD R3, R11, 0x20 ;  /* 0x000000200b037836 */ /* 0x001fe40000000000 */
[----:B------:R-:W-:Y:S02]  /*c8a0*/  IMAD.MOV R16, RZ, RZ, -R16 ;  /* 0x000000ffff107224 */ /* 0x000fe400078e0a10 */
[--C-:B------:R-:W-:Y:S01]  /*c8b0*/  @!P1 IMAD.IADD R9, R9, 0x1, -R2.reuse ;  /* 0x0000000109099824 */ /* 0x100fe200078e0a02 */
[----:B------:R-:W-:Y:S01]  /*c8c0*/  IABS R0, R3 ;  /* 0x0000000300007213 */ /* 0x000fe20000000000 */
[----:B------:R-:W-:Y:S01]  /*c8d0*/  IMAD R19, R2, R16, R19 ;  /* 0x0000001002137224 */ /* 0x000fe200078e0213 */
[----:B------:R-:W-:Y:S01]  /*c8e0*/  IABS R16, R11 ;  /* 0x0000000b00107213 */ /* 0x000fe20000000000 */
[--C-:B------:R-:W-:Y:S01]  /*c8f0*/  @!P6 IMAD.IADD R15, R15, 0x1, -R2.reuse ;  /* 0x000000010f0fe824 */ /* 0x100fe200078e0a02 */
[----:B------:R-:W-:Y:S01]  /*c900*/  ISETP.GE.AND P1, PT, R23, RZ, PT ;  /* 0x000000ff1700720c */ /* 0x000fe20003f26270 */
[----:B------:R-:W-:Y:S01]  /*c910*/  IMAD.HI.U32 R22, R14, R0, RZ ;  /* 0x000000000e167227 */ /* 0x000fe200078e00ff */
[----:B------:R0:W-:Y:S03]  /*c920*/  STL [R1+0x7c], R3 ;  /* 0x00007c0301007387 */ /* 0x0001e60000100800 */
[----:B------:R-:W-:Y:S01]  /*c930*/  @!P2 IMAD.MOV R5, RZ, RZ, -R5 ;  /* 0x000000ffff05a224 */ /* 0x000fe200078e0a05 */
[C---:B------:R-:W-:Y:S01]  /*c940*/  ISETP.GT.U32.AND P2, PT, R2.reuse, R9, PT ;  /* 0x000000090200720c */ /* 0x040fe20003f44070 */
[----:B------:R-:W-:Y:S01]  /*c950*/  @!P3 IMAD.IADD R7, R7, 0x1, -R2 ;  /* 0x000000010707b824 */ /* 0x000fe200078e0a02 */
[C---:B------:R-:W-:Y:S01]  /*c960*/  ISETP.GT.U32.AND P3, PT, R2.reuse, R19, PT ;  /* 0x000000130200720c */ /* 0x040fe20003f64070 */
[----:B------:R-:W-:Y:S01]  /*c970*/  @!P5 IMAD.MOV R6, RZ, RZ, -R6 ;  /* 0x000000ffff06d224 */ /* 0x000fe200078e0a06 */
[----:B------:R-:W-:Y:S01]  /*c980*/  ISETP.GT.U32.AND P5, PT, R2, R15, PT ;  /* 0x0000000f0200720c */ /* 0x000fe20003fa4070 */
[----:B------:R-:W-:Y:S01]  /*c990*/  IMAD.HI.U32 R21, R14, R16, RZ ;  /* 0x000000100e157227 */ /* 0x000fe200078e00ff */
[----:B------:R1:W-:Y:S03]  /*c9a0*/  STL [R1+0xb30], R5 ;  /* 0x000b300501007387 */ /* 0x0003e60000100800 */
[----:B------:R-:W-:Y:S01]  /*c9b0*/  IMAD.MOV R22, RZ, RZ, -R22 ;  /* 0x000000ffff167224 */ /* 0x000fe200078e0a16 */
[----:B------:R-:W-:Y:S01]  /*c9c0*/  STL [R1+0xb34], R6 ;  /* 0x000b340601007387 */ /* 0x000fe20000100800 */
[----:B------:R-:W-:-:S04]  /*c9d0*/  IMAD.HI.U32 R20, R20, R26, RZ ;  /* 0x0000001a14147227 */ /* 0x000fc800078e00ff */
[----:B------:R-:W-:Y:S02]  /*c9e0*/  IMAD.MOV R21, RZ, RZ, -R21 ;  /* 0x000000ffff157224 */ /* 0x000fe400078e0a15 */
[C---:B------:R-:W-:Y:S02]  /*c9f0*/  IMAD R0, R2.reuse, R22, R0 ;  /* 0x0000001602007224 */ /* 0x040fe400078e0200 */
[----:B------:R-:W-:Y:S02]  /*ca00*/  IMAD.MOV R20, RZ, RZ, -R20 ;  /* 0x000000ffff147224 */ /* 0x000fe400078e0a14 */
[C---:B------:R-:W-:Y:S02]  /*ca10*/  IMAD R16, R2.reuse, R21, R16 ;  /* 0x0000001502107224 */ /* 0x040fe400078e0210 */
[----:B------:R-:W-:Y:S01]  /*ca20*/  @!P0 IMAD.MOV R7, RZ, RZ, -R7 ;  /* 0x000000ffff078224 */ /* 0x000fe200078e0a07 */
[----:B------:R-:W-:Y:S01]  /*ca30*/  ISETP.GT.U32.AND P0, PT, R2, R0, PT ;  /* 0x000000000200720c */ /* 0x000fe20003f04070 */
[----:B------:R-:W-:Y:S01]  /*ca40*/  IMAD R26, R10, R20, R26 ;  /* 0x000000140a1a7224 */ /* 0x000fe200078e021a */
[----:B------:R-:W-:Y:S01]  /*ca50*/  IABS R20, R24 ;  /* 0x0000001800147213 */ /* 0x000fe20000000000 */
[--C-:B------:R-:W-:Y:S01]  /*ca60*/  @!P2 IMAD.IADD R9, R9, 0x1, -R2.reuse ;  /* 0x000000010909a824 */ /* 0x100fe200078e0a02 */
[C---:B------:R-:W-:Y:S01]  /*ca70*/  ISETP.GT.U32.AND P2, PT, R2.reuse, R16, PT ;  /* 0x000000100200720c */ /* 0x040fe20003f44070 */
[--C-:B------:R-:W-:Y:S01]  /*ca80*/  @!P3 IMAD.IADD R19, R19, 0x1, -R2.reuse ;  /* 0x000000011313b824 */ /* 0x100fe200078e0a02 */
[----:B------:R-:W-:Y:S01]  /*ca90*/  ISETP.GT.U32.AND P3, PT, R2, R8, PT ;  /* 0x000000080200720c */ /* 0x000fe20003f64070 */
[--C-:B------:R-:W-:Y:S01]  /*caa0*/  @!P5 IMAD.IADD R15, R15, 0x1, -R2.reuse ;  /* 0x000000010f0fd824 */ /* 0x100fe200078e0a02 */
[----:B------:R-:W-:Y:S01]  /*cab0*/  ISETP.GT.U32.AND P5, PT, R10, R26, PT ;  /* 0x0000001a0a00720c */ /* 0x000fe20003fa4070 */
[C---:B------:R-:W-:Y:S01]  /*cac0*/  VIADD R21, R11.reuse, 0x1e ;  /* 0x0000001e0b157836 */ /* 0x040fe20000000000 */
[----:B------:R-:W-:Y:S01]  /*cad0*/  ISETP.GT.U32.AND P6, PT, R2, R19, PT ;  /* 0x000000130200720c */ /* 0x000fe20003fc4070 */
[----:B0-----:R-:W-:Y:S01]  /*cae0*/  VIADD R3, R11, 0x18 ;  /* 0x000000180b037836 */ /* 0x001fe20000000000 */
[----:B------:R-:W-:Y:S01]  /*caf0*/  STL [R1+0xb38], R7 ;  /* 0x000b380701007387 */ /* 0x000fe20000100800 */
[--C-:B------:R-:W-:Y:S01]  /*cb00*/  @!P0 IMAD.IADD R0, R0, 0x1, -R2.reuse ;  /* 0x0000000100008824 */ /* 0x100fe200078e0a02 */
[----:B------:R-:W-:Y:S01]  /*cb10*/  IABS R23, R21 ;  /* 0x0000001500177213 */ /* 0x000fe20000000000 */
[----:B------:R-:W-:Y:S01]  /*cb20*/  @!P1 IMAD.MOV R9, RZ, RZ, -R9 ;  /* 0x000000ffff099224 */ /* 0x000fe200078e0a09 */
[----:B------:R-:W-:Y:S01]  /*cb30*/  ISETP.GE.AND P1, PT, R27, RZ, PT ;  /* 0x000000ff1b00720c */ /* 0x000fe20003f26270 */
[--C-:B------:R-:W-:Y:S01]  /*cb40*/  @!P2 IMAD.IADD R16, R16, 0x1, -R2.reuse ;  /* 0x000000011010a824 */ /* 0x100fe200078e0a02 */
[----:B------:R-:W-:Y:S01]  /*cb50*/  ISETP.GT.U32.AND P0, PT, R2, R0, PT ;  /* 0x000000000200720c */ /* 0x000fe20003f04070 */
[----:B------:R-:W-:Y:S01]  /*cb60*/  @!P3 IMAD.IADD R8, R8, 0x1, -R2 ;  /* 0x000000010808b824 */ /* 0x000fe200078e0a02 */
[----:B------:R-:W-:Y:S01]  /*cb70*/  ISETP.GE.AND P3, PT, R18, RZ, PT ;  /* 0x000000ff1200720c */ /* 0x000fe20003f66270 */
[----:B------:R-:W-:Y:S01]  /*cb80*/  @!P5 IMAD.IADD R26, R26, 0x1, -R10 ;  /* 0x000000011a1ad824 */ /* 0x000fe200078e0a0a */
[----:B------:R-:W-:Y:S01]  /*cb90*/  ISETP.GT.U32.AND P2, PT, R2, R16, PT ;  /* 0x000000100200720c */ /* 0x000fe20003f44070 */
[----:B------:R-:W-:Y:S01]  /*cba0*/  @!P4 IMAD.MOV R8, RZ, RZ, -R8 ;  /* 0x000000ffff08c224 */ /* 0x000fe200078e0a08 */
[----:B------:R-:W-:Y:S01]  /*cbb0*/  ISETP.GE.AND P5, PT, R21, RZ, PT ;  /* 0x000000ff1500720c */ /* 0x000fe20003fa6270 */
[----:B------:R-:W-:Y:S01]  /*cbc0*/  @!P6 IMAD.IADD R19, R19, 0x1, -R2 ;  /* 0x000000011313e824 */ /* 0x000fe200078e0a02 */
[----:B------:R-:W-:Y:S01]  /*cbd0*/  ISETP.GT.U32.AND P4, PT, R10, R26, PT ;  /* 0x0000001a0a00720c */ /* 0x000fe20003f84070 */
[----:B------:R-:W-:Y:S01]  /*cbe0*/  IMAD.HI.U32 R25, R14, R23, RZ ;  /* 0x000000170e197227 */ /* 0x000fe200078e00ff */
[----:B------:R-:W-:Y:S01]  /*cbf0*/  ISETP.GE.AND P6, PT, R17, RZ, PT ;  /* 0x000000ff1100720c */ /* 0x000fe20003fc6270 */
[----:B------:R-:W-:Y:S02]  /*cc00*/  STL [R1+0xb3c], R8 ;  /* 0x000b3c0801007387 */ /* 0x000fe40000100800 */
[----:B------:R-:W-:-:S02]  /*cc10*/  VIADD R17, R11, 0x1a ;  /* 0x0000001a0b117836 */ /* 0x000fc40000000000 */
[--C-:B------:R-:W-:Y:S01]  /*cc20*/  @!P0 IMAD.IADD R0, R0, 0x1, -R2.reuse ;  /* 0x0000000100008824 */ /* 0x100fe200078e0a02 */
[----:B------:R-:W-:Y:S01]  /*cc30*/  ISETP.GE.AND P0, PT, R24, RZ, PT ;  /* 0x000000ff1800720c */ /* 0x000fe20003f06270 */
[----:B------:R-:W-:Y:S01]  /*cc40*/  IMAD.MOV R24, RZ, RZ, -R25 ;  /* 0x000000ffff187224 */ /* 0x000fe200078e0a19 */
[----:B------:R-:W-:Y:S01]  /*cc50*/  IABS R18, R17 ;  /* 0x0000001100127213 */ /* 0x000fe20000000000 */
[----:B------:R-:W-:Y:S01]  /*cc60*/  @!P2 IMAD.IADD R16, R16, 0x1, -R2 ;  /* 0x000000011010a824 */ /* 0x000fe200078e0a02 */
[----:B------:R-:W-:Y:S01]  /*cc70*/  ISETP.GE.AND P2, PT, R17, RZ, PT ;  /* 0x000000ff1100720c */ /* 0x000fe20003f46270 */
[----:B------:R-:W-:Y:S01]  /*cc80*/  @!P4 IMAD.IADD R26, R26, 0x1, -R10 ;  /* 0x000000011a1ac824 */ /* 0x000fe200078e0a0a */
[----:B------:R-:W-:Y:S01]  /*cc90*/  ISETP.NE.AND P4, PT, R12, RZ, PT ;  /* 0x000000ff0c00720c */ /* 0x000fe20003f85270 */
[----:B------:R-:W-:Y:S01]  /*cca0*/  IMAD R17, R2, R24, R23 ;  /* 0x0000001802117224 */ /* 0x000fe200078e0217 */
[----:B------:R0:W-:Y:S01]  /*ccb0*/  STL [R1+0xbbc], R0 ;  /* 0x000bbc0001007387 */ /* 0x0001e20000100800 */
[----:B------:R-:W-:Y:S01]  /*ccc0*/  IMAD.MOV.U32 R10, RZ, RZ, R19 ;  /* 0x000000ffff0a7224 */ /* 0x000fe200078e0013 */
[----:B------:R-:W-:Y:S01]  /*ccd0*/  IABS R19, R3 ;  /* 0x0000000300137213 */ /* 0x000fe20000000000 */
[----:B------:R-:W-:Y:S01]  /*cce0*/  IMAD.HI.U32 R21, R14, R18, RZ ;  /* 0x000000120e157227 */ /* 0x000fe200078e00ff */
[----:B------:R-:W-:Y:S03]  /*ccf0*/  STL [R1+0xbc0], R16 ;  /* 0x000bc01001007387 */ /* 0x000fe60000100800 */
[----:B------:R-:W-:Y:S01]  /*cd00*/  @!P3 IMAD.MOV R10, RZ, RZ, -R10 ;  /* 0x000000ffff0ab224 */ /* 0x000fe200078e0a0a */
[----:B------:R-:W-:Y:S01]  /*cd10*/  ISETP.GT.U32.AND P3, PT, R2, R17, PT ;  /* 0x000000110200720c */ /* 0x000fe20003f64070 */
[----:B------:R-:W-:Y:S01]  /*cd20*/  IMAD.MOV R21, RZ, RZ, -R21 ;  /* 0x000000ffff157224 */ /* 0x000fe200078e0a15 */
[----:B------:R-:W-:Y:S01]  /*cd30*/  STL [R1+0xb40], R9 ;  /* 0x000b400901007387 */ /* 0x000fe20000100800 */
[----:B------:R-:W-:-:S03]  /*cd40*/  IMAD.HI.U32 R27, R14, R19, RZ ;  /* 0x000000130e1b7227 */ /* 0x000fc600078e00ff */
[----:B------:R-:W-:Y:S01]  /*cd50*/  STL [R1+0xb44], R10 ;  /* 0x000b440a01007387 */ /* 0x000fe20000100800 */
[----:B-1----:R-:W-:Y:S02]  /*cd60*/  IMAD.MOV.U32 R5, RZ, RZ, R26 ;  /* 0x000000ffff057224 */ /* 0x002fe400078e001a */
[C---:B------:R-:W-:Y:S01]  /*cd70*/  IMAD R18, R2.reuse, R21, R18 ;  /* 0x0000001502127224 */ /* 0x040fe200078e0212 */
[----:B------:R-:W-:Y:S01]  /*cd80*/  STL [R1+0xbc4], R29 ;  /* 0x000bc41d01007387 */ /* 0x000fe20000100800 */
[----:B------:R-:W-:Y:S02]  /*cd90*/  IMAD.MOV R26, RZ, RZ, -R27 ;  /* 0x000000ffff1a7224 */ /* 0x000fe400078e0a1b */
[----:B------:R-:W-:Y:S02]  /*cda0*/  @!P3 IMAD.IADD R17, R17, 0x1, -R2 ;  /* 0x000000011111b824 */ /* 0x000fe400078e0a02 */
[----:B------:R-:W-:Y:S01]  /*cdb0*/  @!P1 IMAD.MOV R5, RZ, RZ, -R5 ;  /* 0x000000ffff059224 */ /* 0x000fe200078e0a05 */
[----:B------:R-:W-:Y:S01]  /*cdc0*/  @!P4 LOP3.LUT R5, RZ, R12, RZ, 0x33, !PT ;  /* 0x0000000cff05c212 */ /* 0x000fe200078e33ff */
[C---:B------:R-:W-:Y:S01]  /*cdd0*/  IMAD R19, R2.reuse, R26, R19 ;  /* 0x0000001a02137224 */ /* 0x040fe200078e0213 */
[----:B------:R-:W-:Y:S01]  /*cde0*/  ISETP.GT.U32.AND P3, PT, R2, R17, PT ;  /* 0x000000110200720c */ /* 0x000fe20003f64070 */
[----:B------:R-:W-:Y:S01]  /*cdf0*/  IMAD.HI.U32 R22, R14, R20, RZ ;  /* 0x000000140e167227 */ /* 0x000fe200078e00ff */
[----:B------:R-:W-:-:S03]  /*ce00*/  ISETP.GT.U32.AND P4, PT, R2, R18, PT ;  /* 0x000000120200720c */ /* 0x000fc60003f84070 */
[C---:B------:R-:W-:Y:S02]  /*ce10*/  VIADD R4, R11.reuse, 0x12 ;  /* 0x000000120b047836 */ /* 0x040fe40000000000 */
[----:B------:R-:W-:Y:S02]  /*ce20*/  IMAD.MOV R22, RZ, RZ, -R22 ;  /* 0x000000ffff167224 */ /* 0x000fe400078e0a16 */
[----:B0-----:R-:W-:Y:S01]  /*ce30*/  VIADD R0, R11, 0x16 ;  /* 0x000000160b007836 */ /* 0x001fe20000000000 */
[----:B------:R-:W-:Y:S01]  /*ce40*/  IABS R24, R4 ;  /* 0x0000000400187213 */ /* 0x000fe20000000000 */
[C---:B------:R-:W-:Y:S01]  /*ce50*/  IMAD R20, R2.reuse, R22, R20 ;  /* 0x0000001602147224 */ /* 0x040fe200078e0214 */
[----:B------:R-:W-:Y:S01]  /*ce60*/  IABS R22, R29 ;  /* 0x0000001d00167213 */ /* 0x000fe20000000000 */
[--C-:B------:R-:W-:Y:S01]  /*ce70*/  @!P3 IMAD.IADD R17, R17, 0x1, -R2.reuse ;  /* 0x000000011111b824 */ /* 0x100fe200078e0a02 */
[----:B------:R-:W-:Y:S01]  /*ce80*/  ISETP.GT.U32.AND P3, PT, R2, R19, PT ;  /* 0x000000130200720c */ /* 0x000fe20003f64070 */
[----:B------:R-:W-:Y:S01]  /*ce90*/  @!P4 IMAD.IADD R18, R18, 0x1, -R2 ;  /* 0x000000011212c824 */ /* 0x000fe200078e0a02 */
[----:B------:R-:W-:Y:S01]  /*cea0*/  IABS R21, R0 ;  /* 0x0000000000157213 */ /* 0x000fe20000000000 */
[----:B------:R-:W-:Y:S01]  /*ceb0*/  IMAD.HI.U32 R12, R14, R24, RZ ;  /* 0x000000180e0c7227 */ /* 0x000fe200078e00ff */
[----:B------:R-:W-:Y:S01]  /*cec0*/  STL [R1+0xbc8], R4 ;  /* 0x000bc80401007387 */ /* 0x000fe20000100800 */
[----:B------:R-:W-:-:S02]  /*ced0*/  ISETP.GT.U32.AND P1, PT, R2, R20, PT ;  /* 0x000000140200720c */ /* 0x000fc40003f24070 */
[----:B------:R-:W-:Y:S01]  /*cee0*/  IMAD.HI.U32 R23, R14, R22, RZ ;  /* 0x000000160e177227 */ /* 0x000fe200078e00ff */
[----:B------:R0:W-:Y:S03]  /*cef0*/  STL [R1+0x18], R5 ;  /* 0x0000180501007387 */ /* 0x0001e60000100800 */
[----:B------:R-:W-:Y:S02]  /*cf00*/  IMAD.MOV R12, RZ, RZ, -R12 ;  /* 0x000000ffff0c7224 */ /* 0x000fe400078e0a0c */
[----:B------:R-:W-:Y:S01]  /*cf10*/  @!P3 IMAD.IADD R19, R19, 0x1, -R2 ;  /* 0x000000011313b824 */ /* 0x000fe200078e0a02 */
[----:B------:R-:W-:Y:S01]  /*cf20*/  ISETP.GT.U32.AND P3, PT, R2, R18, PT ;  /* 0x000000120200720c */ /* 0x000fe20003f64070 */
[----:B------:R-:W-:Y:S02]  /*cf30*/  IMAD.MOV R23, RZ, RZ, -R23 ;  /* 0x000000ffff177224 */ /* 0x000fe400078e0a17 */
[----:B------:R-:W-:-:S02]  /*cf40*/  VIADD R13, R11, 0x10 ;  /* 0x000000100b0d7836 */ /* 0x000fc40000000000 */
[----:B------:R-:W-:-:S04]  /*cf50*/  IMAD.HI.U32 R25, R14, R21, RZ ;  /* 0x000000150e197227 */ /* 0x000fc800078e00ff */
[C---:B------:R-:W-:Y:S02]  /*cf60*/  IMAD R24, R2.reuse, R12, R24 ;  /* 0x0000000c02187224 */ /* 0x040fe400078e0218 */
[----:B------:R-:W-:Y:S01]  /*cf70*/  IMAD R22, R2, R23, R22 ;  /* 0x0000001702167224 */ /* 0x000fe200078e0216 */
[----:B------:R-:W-:Y:S01]  /*cf80*/  IABS R23, R13 ;  /* 0x0000000d00177213 */ /* 0x000fe20000000000 */
[----:B------:R-:W-:Y:S02]  /*cf90*/  IMAD.MOV R25, RZ, RZ, -R25 ;  /* 0x000000ffff197224 */ /* 0x000fe400078e0a19 */
[C---:B------:R-:W-:Y:S02]  /*cfa0*/  VIADD R6, R11.reuse, 0xe ;  /* 0x0000000e0b067836 */ /* 0x040fe40000000000 */
[----:B------:R-:W-:Y:S01]  /*cfb0*/  @!P3 IMAD.IADD R18, R18, 0x1, -R2 ;  /* 0x000000011212b824 */ /* 0x000fe200078e0a02 */
[C---:B------:R-:W-:Y:S01]  /*cfc0*/  ISETP.GT.U32.AND P3, PT, R2.reuse, R24, PT ;  /* 0x000000180200720c */ /* 0x040fe20003f64070 */
[----:B0-----:R-:W-:Y:S01]  /*cfd0*/  VIADD R5, R11, 0xc ;  /* 0x0000000c0b057836 */ /* 0x001fe20000000000 */
[----:B------:R-:W-:Y:S01]  /*cfe0*/  IABS R26, R6 ;  /* 0x00000006001a7213 */ /* 0x000fe20000000000 */
[----:B------:R-:W-:-:S02]  /*cff0*/  IMAD R21, R2, R25, R21 ;  /* 0x0000001902157224 */ /* 0x000fc400078e0215 */
[----:B------:R-:W-:Y:S01]  /*d000*/  IMAD.HI.U32 R25, R14, R23, RZ ;  /* 0x000000170e197227 */ /* 0x000fe200078e00ff */
[----:B------:R-:W-:-:S03]  /*d010*/  IABS R27, R5 ;  /* 0x00000005001b7213 */ /* 0x000fc60000000000 */
[----:B------:R-:W-:Y:S01]  /*d020*/  @!P6 IMAD.MOV R15, RZ, RZ, -R15 ;  /* 0x000000ffff0fe224 */ /* 0x000fe200078e0a0f */
[----:B------:R-:W-:Y:S01]  /*d030*/  ISETP.GT.U32.AND P6, PT, R2, R19, PT ;  /* 0x000000130200720c */ /* 0x000fe20003fc4070 */
[----:B------:R-:W-:Y:S02]  /*d040*/  IMAD.MOV R25, RZ, RZ, -R25 ;  /* 0x000000ffff197224 */ /* 0x000fe400078e0a19 */
[C---:B------:R-:W-:Y:S01]  /*d050*/  IMAD.HI.U32 R12, R14.reuse, R26, RZ ;  /* 0x0000001a0e0c7227 */ /* 0x040fe200078e00ff */
[----:B------:R0:W-:Y:S03]  /*d060*/  STL [R1+0xb48], R15 ;  /* 0x000b480f01007387 */ /* 0x0001e60000100800 */
[----:B------:R-:W-:-:S04]  /*d070*/  IMAD.HI.U32 R28, R14, R27, RZ ;  /* 0x0000001b0e1c7227 */ /* 0x000fc800078e00ff */
[----:B------:R-:W-:Y:S02]  /*d080*/  IMAD R25, R2, R25, R23 ;  /* 0x0000001902197224 */ /* 0x000fe400078e0217 */
[C---:B------:R-:W-:Y:S02]  /*d090*/  VIADD R10, R11.reuse, 0x8 ;  /* 0x000000080b0a7836 */ /* 0x040fe40000000000 */
[C---:B0-----:R-:W-:Y:S02]  /*d0a0*/  VIADD R15, R11.reuse, 0xa ;  /* 0x0000000a0b0f7836 */ /* 0x041fe40000000000 */
[----:B------:R-:W-:Y:S02]  /*d0b0*/  IMAD.MOV R23, RZ, RZ, -R12 ;  /* 0x000000ffff177224 */ /* 0x000fe400078e0a0c */
[C---:B------:R-:W-:Y:S02]  /*d0c0*/  VIADD R9, R11.reuse, 0x6 ;  /* 0x000000060b097836 */ /* 0x040fe40000000000 */
[----:B------:R-:W-:Y:S01]  /*d0d0*/  @!P3 IMAD.IADD R24, R24, 0x1, -R2 ;  /* 0x000000011818b824 */ /* 0x000fe200078e0a02 */
[C---:B------:R-:W-:Y:S01]  /*d0e0*/  ISETP.GE.AND P3, PT, R11.reuse, RZ, PT ;  /* 0x000000ff0b00720c */ /* 0x040fe20003f66270 */
[----:B------:R-:W-:-:S02]  /*d0f0*/  VIADD R8, R11, 0x4 ;  /* 0x000000040b087836 */ /* 0x000fc40000000000 */
[----:B------:R-:W-:Y:S01]  /*d100*/  VIADD R7, R11, 0x2 ;  /* 0x000000020b077836 */ /* 0x000fe20000000000 */
[----:B------:R-:W-:Y:S01]  /*d110*/  IABS R11, R15 ;  /* 0x0000000f000b7213 */ /* 0x000fe20000000000 */
[----:B------:R-:W-:Y:S01]  /*d120*/  IMAD.MOV R12, RZ, RZ, -R28 ;  /* 0x000000ffff0c7224 */ /* 0x000fe200078e0a1c */
[----:B------:R-:W-:Y:S01]  /*d130*/  IABS R28, R10 ;  /* 0x0000000a001c7213 */ /* 0x000fe20000000000 */
[----:B------:R-:W-:Y:S01]  /*d140*/  IMAD R26, R2, R23, R26 ;  /* 0x00000017021a7224 */ /* 0x000fe200078e021a */
[----:B------:R-:W-:Y:S01]  /*d150*/  IABS R23, R9 ;  /* 0x0000000900177213 */ /* 0x000fe20000000000 */
[----:B------:R-:W-:-:S04]  /*d160*/  IMAD.HI.U32 R4, R14, R11, RZ ;  /* 0x0000000b0e047227 */ /* 0x000fc800078e00ff */
[----:B------:R-:W-:-:S04]  /*d170*/  IMAD.HI.U32 R29, R14, R28, RZ ;  /* 0x0000001c0e1d7227 */ /* 0x000fc800078e00ff */
[----:B------:R-:W-:-:S04]  /*d180*/  IMAD.HI.U32 R16, R14, R23, RZ ;  /* 0x000000170e107227 */ /* 0x000fc800078e00ff */
[----:B------:R-:W-:Y:S02]  /*d190*/  IMAD.MOV R4, RZ, RZ, -R4 ;  /* 0x000000ffff047224 */ /* 0x000fe400078e0a04 */
[----:B------:R-:W-:Y:S02]  /*d1a0*/  IMAD.MOV R29, RZ, RZ, -R29 ;  /* 0x000000ffff1d7224 */ /* 0x000fe400078e0a1d */
[----:B------:R-:W-:Y:S02]  /*d1b0*/  IMAD.MOV R16, RZ, RZ, -R16 ;  /* 0x000000ffff107224 */ /* 0x000fe400078e0a10 */
[C---:B------:R-:W-:Y:S02]  /*d1c0*/  IMAD R11, R2.reuse, R4, R11 ;  /* 0x00000004020b7224 */ /* 0x040fe400078e020b */
[----:B------:R-:W2:Y:S01]  /*d1d0*/  LDL.LU R4, [R1+0xbc8] ;  /* 0x000bc80001047983 */ /* 0x000ea20000300800 */
[C---:B------:R-:W-:Y:S02]  /*d1e0*/  IMAD R28, R2.reuse, R29, R28 ;  /* 0x0000001d021c7224 */ /* 0x040fe400078e021c */
[----:B------:R-:W-:Y:S01]  /*d1f0*/  IMAD R23, R2, R16, R23 ;  /* 0x0000001002177224 */ /* 0x000fe200078e0217 */
[----:B------:R-:W3:Y:S01]  /*d200*/  LDL.LU R29, [R1+0xbc4] ;  /* 0x000bc400011d7983 */ /* 0x000ee20000300800 */
[--C-:B------:R-:W-:Y:S01]  /*d210*/  @!P1 IMAD.IADD R20, R20, 0x1, -R2.reuse ;  /* 0x0000000114149824 */ /* 0x100fe200078e0a02 */
[C---:B------:R-:W-:Y:S01]  /*d220*/  ISETP.GT.U32.AND P1, PT, R2.reuse, R21, PT ;  /* 0x000000150200720c */ /* 0x040fe20003f24070 */
[C---:B------:R-:W-:Y:S01]  /*d230*/  IMAD R27, R2.reuse, R12, R27 ;  /* 0x0000000c021b7224 */ /* 0x040fe200078e021b */
[----:B------:R-:W4:Y:S01]  /*d240*/  LDL.LU R16, [R1+0xbc0] ;  /* 0x000bc00001107983 */ /* 0x000f220000300800 */
[----:B------:R-:W-:Y:S01]  /*d250*/  IABS R12, R8 ;  /* 0x00000008000c7213 */ /* 0x000fe20000000000 */
[----:B------:R-:W-:Y:S01]  /*d260*/  @!P5 IMAD.MOV R17, RZ, RZ, -R17 ;  /* 0x000000ffff11d224 */ /* 0x000fe200078e0a11 */
[----:B------:R-:W-:Y:S01]  /*d270*/  ISETP.GT.U32.AND P4, PT, R2, R20, PT ;  /* 0x000000140200720c */ /* 0x000fe20003f84070 */
[----:B------:R-:W-:Y:S01]  /*d280*/  @!P6 IMAD.IADD R19, R19, 0x1, -R2 ;  /* 0x000000011313e824 */ /* 0x000fe200078e0a02 */
[----:B------:R-:W-:Y:S01]  /*d290*/  ISETP.GE.AND P6, PT, R3, RZ, PT ;  /* 0x000000ff0300720c */ /* 0x000fe20003fc6270 */
[----:B------:R-:W-:Y:S01]  /*d2a0*/  @!P2 IMAD.MOV R18, RZ, RZ, -R18 ;  /* 0x000000ffff12a224 */ /* 0x000fe200078e0a12 */
[----:B------:R-:W-:-:S04]  /*d2b0*/  IABS R3, R7 ;  /* 0x0000000700037213 */ /* 0x000fc80000000000 */
[----:B------:R-:W-:-:S05]  /*d2c0*/  @!P1 IMAD.IADD R21, R21, 0x1, -R2 ;  /* 0x0000000115159824 */ /* 0x000fca00078e0a02 */
[----:B------:R-:W-:Y:S01]  /*d2d0*/  @!P4 IMAD.IADD R20, R20, 0x1, -R2 ;  /* 0x000000011414c824 */ /* 0x000fe200078e0a02 */
[C---:B------:R-:W-:Y:S02]  /*d2e0*/  ISETP.GT.U32.AND P4, PT, R2.reuse, R22, PT ;  /* 0x000000160200720c */ /* 0x040fe40003f84070 */
[----:B------:R-:W-:-:S11]  /*d2f0*/  ISETP.GT.U32.AND P1, PT, R2, R21, PT ;  /* 0x000000150200720c */ /* 0x000fd60003f24070 */
[----:B------:R-:W-:Y:S01]  /*d300*/  @!P4 IMAD.IADD R22, R22, 0x1, -R2 ;  /* 0x000000011616c824 */ /* 0x000fe200078e0a02 */
[----:B------:R-:W-:Y:S01]  /*d310*/  ISETP.GE.AND P4, PT, R0, RZ, PT ;  /* 0x000000ff0000720c */ /* 0x000fe20003f86270 */
[----:B------:R-:W-:-:S04]  /*d320*/  IMAD.HI.U32 R0, R14, R12, RZ ;  /* 0x0000000c0e007227 */ /* 0x000fc800078e00ff */
[----:B------:R-:W-:Y:S02]  /*d330*/  IMAD.MOV R0, RZ, RZ, -R0 ;  /* 0x000000ffff007224 */ /* 0x000fe400078e0a00 */
[----:B------:R-:W-:Y:S01]  /*d340*/  @!P1 IMAD.IADD R21, R21, 0x1, -R2 ;  /* 0x0000000115159824 */ /* 0x000fe200078e0a02 */
[C---:B------:R-:W-:Y:S01]  /*d350*/  ISETP.GT.U32.AND P1, PT, R2.reuse, R25, PT ;  /* 0x000000190200720c */ /* 0x040fe20003f24070 */
[C---:B------:R-:W-:Y:S02]  /*d360*/  IMAD R12, R2.reuse, R0, R12 ;  /* 0x00000000020c7224 */ /* 0x040fe400078e020c */
[----:B------:R-:W5:Y:S10]  /*d370*/  LDL.LU R0, [R1+0xbbc] ;  /* 0x000bbc0001007983 */ /* 0x000f740000300800 */
[----:B------:R-:W-:Y:S01]  /*d380*/  @!P1 IMAD.IADD R25, R25, 0x1, -R2 ;  /* 0x0000000119199824 */ /* 0x000fe200078e0a02 */
[----:B------:R-:W-:-:S13]  /*d390*/  ISETP.GT.U32.AND P1, PT, R2, R26, PT ;  /* 0x0000001a0200720c */ /* 0x000fda0003f24070 */
[----:B------:R-:W-:Y:S01]  /*d3a0*/  @!P1 IMAD.IADD R26, R26, 0x1, -R2 ;  /* 0x000000011a1a9824 */ /* 0x000fe200078e0a02 */
[----:B------:R-:W-:Y:S01]  /*d3b0*/  ISETP.GT.U32.AND P1, PT, R2, R27, PT ;  /* 0x0000001b0200720c */ /* 0x000fe20003f24070 */
[----:B----4-:R-:W-:-:S05]  /*d3c0*/  @!P3 IMAD.MOV R16, RZ, RZ, -R16 ;  /* 0x000000ffff10b224 */ /* 0x010fca00078e0a10 */
[----:B------:R0:W-:Y:S04]  /*d3d0*/  STL [R1+0xb4c], R16 ;  /* 0x000b4c1001007387 */ /* 0x0001e80000100800 */
[----:B0-----:R-:W4:Y:S03]  /*d3e0*/  LDL.LU R16, [R1+0x7c] ;  /* 0x00007c0001107983 */ /* 0x001f260000300800 */
[----:B------:R-:W-:-:S05]  /*d3f0*/  @!P1 IMAD.IADD R27, R27, 0x1, -R2 ;  /* 0x000000011b1b9824 */ /* 0x000fca00078e0a02 */
[C---:B------:R-:W-:Y:S01]  /*d400*/  ISETP.GT.U32.AND P5, PT, R2.reuse, R27, PT ;  /* 0x0000001b0200720c */ /* 0x040fe20003fa4070 */
[----:B------:R-:W-:Y:S01]  /*d410*/  @!P0 IMAD.MOV R20, RZ, RZ, -R20 ;  /* 0x000000ffff148224 */ /* 0x000fe200078e0a14 */
[C---:B------:R-:W-:Y:S02]  /*d420*/  ISETP.GT.U32.AND P0, PT, R2.reuse, R25, PT ;  /* 0x000000190200720c */ /* 0x040fe40003f04070 */
[----:B------:R-:W-:-:S09]  /*d430*/  ISETP.GT.U32.AND P1, PT, R2, R22, PT ;  /* 0x000000160200720c */ /* 0x000fd20003f24070 */
[--C-:B------:R-:W-:Y:S01]  /*d440*/  @!P5 IMAD.IADD R27, R27, 0x1, -R2.reuse ;  /* 0x000000011b1bd824 */ /* 0x100fe200078e0a02 */
[----:B--2---:R-:W-:Y:S02]  /*d450*/  ISETP.GE.AND P5, PT, R4, RZ, PT ;  /* 0x000000ff0400720c */ /* 0x004fe40003fa6270 */
[----:B------:R-:W0:Y:S01]  /*d460*/  S2R R4, SR_TID.X ;  /* 0x0000000000047919 */ /* 0x000e220000002100 */
[C---:B------:R-:W-:Y:S01]  /*d470*/  ISETP.GT.U32.AND P2, PT, R2.reuse, R26, PT ;  /* 0x0000001a0200720c */ /* 0x040fe20003f44070 */
[--C-:B------:R-:W-:Y:S01]  /*d480*/  @!P0 IMAD.IADD R25, R25, 0x1, -R2.reuse ;  /* 0x0000000119198824 */ /* 0x100fe200078e0a02 */
[----:B------:R-:W-:Y:S01]  /*d490*/  ISETP.GT.U32.AND P0, PT, R2, R12, PT ;  /* 0x0000000c0200720c */ /* 0x000fe20003f04070 */
[----:B------:R-:W-:Y:S01]  /*d4a0*/  @!P1 IMAD.IADD R22, R22, 0x1, -R2 ;  /* 0x0000000116169824 */ /* 0x000fe200078e0a02 */
[C---:B------:R-:W-:Y:S01]  /*d4b0*/  ISETP.GT.U32.AND P1, PT, R2.reuse, R23, PT ;  /* 0x000000170200720c */ /* 0x040fe20003f24070 */
[----:B------:R-:W-:Y:S01]  /*d4c0*/  @!P4 IMAD.MOV R21, RZ, RZ, -R21 ;  /* 0x000000ffff15c224 */ /* 0x000fe200078e0a15 */
[C---:B------:R-:W-:Y:S01]  /*d4d0*/  ISETP.GT.U32.AND P4, PT, R2.reuse, R28, PT ;  /* 0x0000001c0200720c */ /* 0x040fe20003f84070 */
[----:B------:R-:W-:Y:S01]  /*d4e0*/  @!P6 IMAD.MOV R19, RZ, RZ, -R19 ;  /* 0x000000ffff13e224 */ /* 0x000fe200078e0a13 */
[----:B------:R-:W-:-:S02]  /*d4f0*/  ISETP.GT.U32.AND P6, PT, R2, R11, PT ;  /* 0x0000000b0200720c */ /* 0x000fc40003fc4070 */
[----:B------:R-:W-:-:S03]  /*d500*/  ISETP.GT.U32.AND P3, PT, R2, R24, PT ;  /* 0x000000180200720c */ /* 0x000fc60003f64070 */
[--C-:B------:R-:W-:Y:S01]  /*d510*/  @!P2 IMAD.IADD R26, R26, 0x1, -R2.reuse ;  /* 0x000000011a1aa824 */ /* 0x100fe200078e0a02 */
[----:B---3--:R-:W-:Y:S01]  /*d520*/  ISETP.GE.AND P2, PT, R29, RZ, PT ;  /* 0x000000ff1d00720c */ /* 0x008fe20003f46270 */
[--C-:B------:R-:W-:Y:S01]  /*d530*/  @!P0 IMAD.IADD R12, R12, 0x1, -R2.reuse ;  /* 0x000000010c0c8824 */ /* 0x100fe200078e0a02 */
[----:B------:R-:W-:Y:S01]  /*d540*/  ISETP.GE.AND P0, PT, R5, RZ, PT ;  /* 0x000000ff0500720c */ /* 0x000fe20003f06270 */
[--C-:B------:R-:W-:Y:S01]  /*d550*/  @!P1 IMAD.IADD R23, R23, 0x1, -R2.reuse ;  /* 0x0000000117179824 */ /* 0x100fe200078e0a02 */
[----:B------:R-:W-:Y:S01]  /*d560*/  ISETP.GE.AND P1, PT, R6, RZ, PT ;  /* 0x000000ff0600720c */ /* 0x000fe20003f26270 */
[--C-:B------:R-:W-:Y:S01]  /*d570*/  @!P4 IMAD.IADD R28, R28, 0x1, -R2.reuse ;  /* 0x000000011c1cc824 */ /* 0x100fe200078e0a02 */
[----:B------:R-:W-:Y:S01]  /*d580*/  ISETP.GE.AND P4, PT, R13, RZ, PT ;  /* 0x000000ff0d00720c */ /* 0x000fe20003f86270 */
[--C-:B------:R-:W-:Y:S02]  /*d590*/  @!P6 IMAD.IADD R11, R11, 0x1, -R2.reuse ;  /* 0x000000010b0be824 */ /* 0x100fe400078e0a02 */
[----:B------:R-:W-:Y:S01]  /*d5a0*/  @!P3 IMAD.IADD R24, R24, 0x1, -R2 ;  /* 0x000000011818b824 */ /* 0x000fe200078e0a02 */
[----:B------:R1:W-:Y:S01]  /*d5b0*/  STL [R1+0xb50], R17 ;  /* 0x000b501101007387 */ /* 0x0003e20000100800 */
[----:B------:R-:W-:-:S04]  /*d5c0*/  IMAD.HI.U32 R14, R14, R3, RZ ;  /* 0x000000030e0e7227 */ /* 0x000fc800078e00ff */
[C---:B0-----:R-:W-:Y:S01]  /*d5d0*/  IMAD.SHL.U32 R6, R4.reuse, 0x40, RZ ;  /* 0x0000004004067824 */ /* 0x041fe200078e00ff */
[----:B------:R-:W-:Y:S01]  /*d5e0*/  LOP3.LUT R5, R4, 0x7, RZ, 0xc0, !PT ;  /* 0x0000000704057812 */ /* 0x000fe200078ec0ff */
[----:B------:R-:W-:Y:S01]  /*d5f0*/  @!P2 IMAD.MOV R22, RZ, RZ, -R22 ;  /* 0x000000ffff16a224 */ /* 0x000fe200078e0a16 */
[----:B------:R-:W-:Y:S01]  /*d600*/  ISETP.GT.U32.AND P2, PT, R2, R11, PT ;  /* 0x0000000b0200720c */ /* 0x000fe20003f44070 */
[----:B-1----:R-:W-:Y:S01]  /*d610*/  IMAD.SHL.U32 R17, R4, 0x2, RZ ;  /* 0x0000000204117824 */ /* 0x002fe200078e00ff */
[----:B------:R0:W-:Y:S01]  /*d620*/  STL [R1+0xb54], R20 ;  /* 0x000b541401007387 */ /* 0x0001e20000100800 */
[----:B------:R-:W-:Y:S02]  /*d630*/  IMAD.MOV R14, RZ, RZ, -R14 ;  /* 0x000000ffff0e7224 */ /* 0x000fe400078e0a0e */
[----:B------:R-:W-:Y:S01]  /*d640*/  @!P0 IMAD.MOV R27, RZ, RZ, -R27 ;  /* 0x000000ffff1b8224 */ /* 0x000fe200078e0a1b */
[----:B------:R-:W-:Y:S01]  /*d650*/  STL [R1+0xb58], R18 ;  /* 0x000b581201007387 */ /* 0x000fe20000100800 */
[----:B------:R-:W-:Y:S01]  /*d660*/  ISETP.GE.AND P0, PT, R15, RZ, PT ;  /* 0x000000ff0f00720c */ /* 0x000fe20003f06270 */
[----:B------:R-:W-:-:S02]  /*d670*/  IMAD R14, R2, R14, R3 ;  /* 0x0000000e020e7224 */ /* 0x000fc400078e0203 */
[----:B------:R-:W-:Y:S01]  /*d680*/  STL [R1+0xb60], R19 ;  /* 0x000b601301007387 */ /* 0x000fe20000100800 */
[----:B------:R-:W-:Y:S02]  /*d690*/  @!P5 IMAD.MOV R24, RZ, RZ, -R24 ;  /* 0x000000ffff18d224 */ /* 0x000fe400078e0a18 */
[----:B------:R-:W-:Y:S01]  /*d6a0*/  @!P4 IMAD.MOV R25, RZ, RZ, -R25 ;  /* 0x000000ffff19c224 */ /* 0x000fe200078e0a19 */
[----:B------:R-:W-:Y:S01]  /*d6b0*/  STL [R1+0xb64], R21 ;  /* 0x000b641501007387 */ /* 0x000fe20000100800 */
[----:B------:R-:W-:-:S03]  /*d6c0*/  @!P1 IMAD.MOV R26, RZ, RZ, -R26 ;  /* 0x000000ffff1a9224 */ /* 0x000fc600078e0a1a */
[----:B------:R-:W2:Y:S04]  /*d6d0*/  LDL.LU R3, [R1+0xbb8] ;  /* 0x000bb80001037983 */ /* 0x000ea80000300800 */
[----:B------:R-:W3:Y:S04]  /*d6e0*/  LDL.LU R29, [R1+0xbb4] ;  /* 0x000bb400011d7983 */ /* 0x000ee80000300800 */
[----:B------:R-:W5:Y:S01]  /*d6f0*/  LDL.LU R13, [R1+0xbb0] ;  /* 0x000bb000010d7983 */ /* 0x000f620000300800 */
[----:B------:R-:W-:-:S03]  /*d700*/  @!P2 IMAD.IADD R11, R11, 0x1, -R2 ;  /* 0x000000010b0ba824 */ /* 0x000fc600078e0a02 */
[----:B------:R-:W-:Y:S04]  /*d710*/  STL [R1+0xb68], R22 ;  /* 0x000b681601007387 */ /* 0x000fe80000100800 */
[----:B------:R-:W-:Y:S04]  /*d720*/  STL [R1+0xb6c], R24 ;  /* 0x000b6c1801007387 */ /* 0x000fe80000100800 */
[----:B------:R-:W-:Y:S04]  /*d730*/  STL [R1+0xb70], R25 ;  /* 0x000b701901007387 */ /* 0x000fe80000100800 */
[----:B------:R-:W-:Y:S01]  /*d740*/  STL [R1+0xb74], R26 ;  /* 0x000b741a01007387 */ /* 0x000fe20000100800 */
[----:B------:R-:W-:-:S03]  /*d750*/  @!P0 IMAD.MOV R11, RZ, RZ, -R11 ;  /* 0x000000ffff0b8224 */ /* 0x000fc600078e0a0b */
[----:B------:R-:W-:Y:S01]  /*d760*/  STL [R1+0xb78], R27 ;  /* 0x000b781b01007387 */ /* 0x000fe20000100800 */
[C---:B------:R-:W-:Y:S02]  /*d770*/  ISETP.GT.U32.AND P5, PT, R2.reuse, R28, PT ;  /* 0x0000001c0200720c */ /* 0x040fe40003fa4070 */
[----:B------:R-:W-:Y:S02]  /*d780*/  ISETP.GT.U32.AND P4, PT, R2, R23, PT ;  /* 0x000000170200720c */ /* 0x000fe40003f84070 */
[----:B------:R-:W-:-:S09]  /*d790*/  ISETP.GE.AND P2, PT, R10, RZ, PT ;  /* 0x000000ff0a00720c */ /* 0x000fd20003f46270 */
[--C-:B------:R-:W-:Y:S01]  /*d7a0*/  @!P5 IMAD.IADD R28, R28, 0x1, -R2.reuse ;  /* 0x000000011c1cd824 */ /* 0x100fe200078e0a02 */
[----:B------:R-:W-:Y:S01]  /*d7b0*/  ISETP.GE.AND P5, PT, R9, RZ, PT ;  /* 0x000000ff0900720c */ /* 0x000fe20003fa6270 */
[----:B------:R-:W-:Y:S01]  /*d7c0*/  @!P4 IMAD.IADD R23, R23, 0x1, -R2 ;  /* 0x000000011717c824 */ /* 0x000fe200078e0a02 */
[----:B------:R-:W-:Y:S02]  /*d7d0*/  ISETP.GE.AND P4, PT, R8, RZ, PT ;  /* 0x000000ff0800720c */ /* 0x000fe40003f86270 */
[----:B----4-:R-:W-:Y:S02]  /*d7e0*/  ISETP.GE.AND P3, PT, R16, RZ, PT ;  /* 0x000000ff1000720c */ /* 0x010fe40003f66270 */
[----:B------:R-:W-:Y:S01]  /*d7f0*/  LOP3.LUT R16, R6, 0x3800, RZ, 0xc0, !PT ;  /* 0x0000380006107812 */ /* 0x000fe200078ec0ff */
[----:B------:R-:W-:-:S04]  /*d800*/  IMAD.SHL.U32 R6, R5, 0x10, RZ ;  /* 0x0000001005067824 */ /* 0x000fc800078e00ff */
[----:B------:R-:W-:Y:S01]  /*d810*/  IMAD R5, R5, 0x100, R16 ;  /* 0x0000010005057824 */ /* 0x000fe200078e0210 */
[----:B------:R-:W-:-:S05]  /*d820*/  LOP3.LUT R6, R6, 0x30, R17, 0x78, !PT ;  /* 0x0000003006067812 */ /* 0x000fca00078e7811 */
[----:B------:R-:W-:-:S05]  /*d830*/  IMAD.IADD R5, R5, 0x1, R6 ;  /* 0x0000000105057824 */ /* 0x000fca00078e0206 */
[----:B------:R1:W-:Y:S04]  /*d840*/  STL [R1+0x100], R5 ;  /* 0x0001000501007387 */ /* 0x0003e80000100800 */
[----:B0-----:R-:W4:Y:S04]  /*d850*/  LDL.LU R20, [R1+0x14] ;  /* 0x0000140001147983 */ /* 0x001f280000300800 */
[----:B------:R-:W4:Y:S04]  /*d860*/  LDL.LU R17, [R1+0x4] ;  /* 0x0000040001117983 */ /* 0x000f280000300800 */
[----:B------:R-:W-:Y:S04]  /*d870*/  STL [R1+0xb7c], R11 ;  /* 0x000b7c0b01007387 */ /* 0x000fe80000100800 */
[----:B------:R-:W4:Y:S04]  /*d880*/  LDL.LU R6, [R1+0x80] ;  /* 0x0000800001067983 */ /* 0x000f280000300800 */
[----:B-1----:R-:W4:Y:S04]  /*d890*/  LDL.LU R5, [R1+0x88] ;  /* 0x0000880001057983 */ /* 0x002f280000300800 */
[----:B------:R-:W4:Y:S04]  /*d8a0*/  LDL.LU R16, [R1+0x8c] ;  /* 0x00008c0001107983 */ /* 0x000f280000300800 */
[----:B------:R-:W4:Y:S04]  /*d8b0*/  LDL.LU R15, [R1+0xa4] ;  /* 0x0000a400010f7983 */ /* 0x000f280000300800 */
[----:B------:R-:W4:Y:S04]  /*d8c0*/  LDL.LU R10, [R1+0x348] ;  /* 0x00034800010a7983 */ /* 0x000f280000300800 */
[----:B------:R-:W4:Y:S04]  /*d8d0*/  LDL.LU R9, [R1+0x3d0] ;  /* 0x0003d00001097983 */ /* 0x000f280000300800 */
[----:B------:R-:W4:Y:S01]  /*d8e0*/  LDL.LU R8, [R1+0x3d4] ;  /* 0x0003d40001087983 */ /* 0x000f220000300800 */
[----:B------:R-:W-:-:S13]  /*d8f0*/  ISETP.GT.U32.AND P6, PT, R2, R14, PT ;  /* 0x0000000e0200720c */ /* 0x000fda0003fc4070 */
[----:B------:R-:W-:Y:S01]  /*d900*/  @!P6 IMAD.IADD R14, R14, 0x1, -R2 ;  /* 0x000000010e0ee824 */ /* 0x000fe200078e0a02 */
[----:B------:R-:W-:-:S04]  /*d910*/  ISETP.GT.U32.AND P6, PT, R2, R12, PT ;  /* 0x0000000c0200720c */ /* 0x000fc80003fc4070 */
[----:B------:R-:W-:-:S09]  /*d920*/  ISETP.GT.U32.AND P1, PT, R2, R14, PT ;  /* 0x0000000e0200720c */ /* 0x000fd20003f24070 */
[----:B------:R-:W-:Y:S01]  /*d930*/  @!P6 IMAD.IADD R12, R12, 0x1, -R2 ;  /* 0x000000010c0ce824 */ /* 0x000fe200078e0a02 */
[----:B------:R-:W-:Y:S01]  /*d940*/  ISETP.GE.AND P6, PT, R7, RZ, PT ;  /* 0x000000ff0700720c */ /* 0x000fe20003fc6270 */
[----:B------:R-:W-:Y:S01]  /*d950*/  @!P2 IMAD.MOV R28, RZ, RZ, -R28 ;  /* 0x000000ffff1ca224 */ /* 0x000fe200078e0a1c */
[----:B-----5:R-:W-:Y:S01]  /*d960*/  ISETP.NE.AND P0, PT, R13, RZ, PT ;  /* 0x000000ff0d00720c */ /* 0x020fe20003f05270 */
[----:B------:R-:W-:Y:S01]  /*d970*/  @!P1 IMAD.IADD R14, R14, 0x1, -R2 ;  /* 0x000000010e0e9824 */ /* 0x000fe200078e0a02 */
[----:B------:R-:W-:Y:S01]  /*d980*/  LOP3.LUT R2, R4, 0x7f, RZ, 0xc0, !PT ;  /* 0x0000007f04027812 */ /* 0x000fe200078ec0ff */
[----:B------:R-:W-:Y:S01]  /*d990*/  @!P5 IMAD.MOV R23, RZ, RZ, -R23 ;  /* 0x000000ffff17d224 */ /* 0x000fe200078e0a17 */
[----:B------:R-:W5:Y:S03]  /*d9a0*/  LDL.LU R7, [R1+0x3d8] ;  /* 0x0003d80001077983 */ /* 0x000f660000300800 */
[----:B------:R-:W-:Y:S01]  /*d9b0*/  IMAD R4, R2, UR4, RZ ;  /* 0x0000000402047c24 */ /* 0x000fe2000f8e02ff */
[----:B------:R-:W-:Y:S01]  /*d9c0*/  LOP3.LUT R13, RZ, R13, RZ, 0x33, !PT ;  /* 0x0000000dff0d7212 */ /* 0x000fe200078e33ff */
[----:B------:R-:W-:Y:S01]  /*d9d0*/  @!P4 IMAD.MOV R12, RZ, RZ, -R12 ;  /* 0x000000ffff0cc224 */ /* 0x000fe200078e0a0c */
[----:B------:R-:W-:-:S02]  /*d9e0*/  ULDC UR4, c[0x0][0x23c] ;  /* 0x00008f0000047ab9 */ /* 0x000fc40000000800 */
[----:B------:R-:W-:Y:S01]  /*d9f0*/  LEA R2, P1, R4, UR6, 0x1 ;  /* 0x0000000604027c11 */ /* 0x000fe2000f8208ff */
[----:B------:R-:W-:Y:S01]  /*da00*/  @!P6 IMAD.MOV R14, RZ, RZ, -R14 ;  /* 0x000000ffff0ee224 */ /* 0x000fe200078e0a0e */
[----:B------:R-:W5:Y:S01]  /*da10*/  LDL.LU R4, [R1+0x3cc] ;  /* 0x0003cc0001047983 */ /* 0x000f620000300800 */
[----:B------:R-:W-:Y:S01]  /*da20*/  @!P3 IMAD.MOV R0, RZ, RZ, -R0 ;  /* 0x000000ffff00b224 */ /* 0x000fe200078e0a00 */
[C---:B--2---:R-:W-:Y:S01]  /*da30*/  SEL R3, R13.reuse, R3, !P0 ;  /* 0x000000030d037207 */ /* 0x044fe20004000000 */
[----:B------:R-:W-:Y:S01]  /*da40*/  ULDC UR6, c[0x0][0x234] ;  /* 0x00008d0000067ab9 */ /* 0x000fe20000000800 */
[----:B------:R-:W-:Y:S04]  /*da50*/  STL [R1+0xa80], R2 ;  /* 0x000a800201007387 */ /* 0x000fe80000100800 */
[----:B------:R-:W-:Y:S04]  /*da60*/  STL [R1+0xb80], R28 ;  /* 0x000b801c01007387 */ /* 0x000fe80000100800 */
[----:B------:R-:W-:Y:S04]  /*da70*/  STL [R1+0xb84], R23 ;  /* 0x000b841701007387 */ /* 0x000fe80000100800 */
[----:B------:R-:W-:Y:S04]  /*da80*/  STL [R1+0xb88], R12 ;  /* 0x000b880c01007387 */ /* 0x000fe80000100800 */
[----:B------:R-:W-:Y:S04]  /*da90*/  STL [R1+0xb8c], R14 ;  /* 0x000b8c0e01007387 */ /* 0x000fe80000100800 */
[----:B------:R3:W-:Y:S02]  /*daa0*/  STL [R1+0xb90], R0 ;  /* 0x000b900001007387 */ /* 0x0007e40000100800 */
[----:B---3--:R-:W-:-:S02]  /*dab0*/  SEL R0, R13, R29, !P0 ;  /* 0x0000001d0d007207 */ /* 0x008fc40004000000 */
[C---:B----4-:R-:W-:Y:S02]  /*dac0*/  SEL R11, R13.reuse, R20, !P0 ;  /* 0x000000140d0b7207 */ /* 0x050fe40004000000 */
[----:B------:R-:W-:-:S03]  /*dad0*/  SEL R2, R13, R17, !P0 ;  /* 0x000000110d027207 */ /* 0x000fc60004000000 */
[----:B------:R-:W-:Y:S04]  /*dae0*/  STL [R1+0x1c], R11 ;  /* 0x00001c0b01007387 */ /* 0x000fe80000100800 */
[----:B------:R0:W-:Y:S04]  /*daf0*/  STL [R1+0x14], R2 ;  /* 0x0000140201007387 */ /* 0x0001e80000100800 */
[----:B------:R1:W-:Y:S01]  /*db00*/  STL [R1+0x10], R0 ;  /* 0x0000100001007387 */ /* 0x0003e20000100800 */
[----:B0-----:R-:W-:-:S03]  /*db10*/  SEL R2, R13, R6, !P0 ;  /* 0x000000060d027207 */ /* 0x001fc60004000000 */
[----:B------:R0:W-:Y:S01]  /*db20*/  STL [R1+0xc], R3 ;  /* 0x00000c0301007387 */ /* 0x0001e20000100800 */
[----:B-1----:R-:W-:-:S03]  /*db30*/  SEL R0, R13, R5, !P0 ;  /* 0x000000050d007207 */ /* 0x002fc60004000000 */
[----:B------:R-:W2:Y:S04]  /*db40*/  LDL.LU R6, [R1+0xa8] ;  /* 0x0000a80001067983 */ /* 0x000ea80000300800 */
[----:B------:R1:W-:Y:S04]  /*db50*/  STL [R1+0x24], R2 ;  /* 0x0000240201007387 */ /* 0x0003e80000100800 */
[----:B------:R-:W3:Y:S01]  /*db60*/  LDL.LU R5, [R1+0xac] ;  /* 0x0000ac0001057983 */ /* 0x000ee20000300800 */
[----:B0-----:R-:W-:-:S03]  /*db70*/  SEL R3, R13, R15, !P0 ;  /* 0x0000000f0d037207 */ /* 0x001fc60004000000 */
[----:B------:R0:W-:Y:S01]  /*db80*/  STL [R1+0x34], R0 ;  /* 0x0000340001007387 */ /* 0x0001e20000100800 */
[C---:B-1----:R-:W-:Y:S02]  /*db90*/  SEL R2, R13.reuse, R10, !P0 ;  /* 0x0000000a0d027207 */ /* 0x042fe40004000000 */
[----:B0-----:R-:W-:-:S05]  /*dba0*/  SEL R0, R13, R16, !P0 ;  /* 0x000000100d007207 */ /* 0x001fca0004000000 */
[----:B------:R0:W-:Y:S04]  /*dbb0*/  STL [R1+0x3c], R0 ;  /* 0x00003c0001007387 */ /* 0x0001e80000100800 */
[----:B------:R1:W-:Y:S01]  /*dbc0*/  STL [R1+0x78], R3 ;  /* 0x0000780301007387 */ /* 0x0003e20000100800 */
[----:B0-----:R-:W-:-:S03]  /*dbd0*/  SEL R0, R13, R9, !P0 ;  /* 0x000000090d007207 */ /* 0x001fc60004000000 */
[----:B------:R-:W-:Y:S01]  /*dbe0*/  STL [R1+0x7c], R2 ;  /* 0x00007c0201007387 */ /* 0x000fe20000100800 */
[----:B-1----:R-:W-:-:S03]  /*dbf0*/  SEL R3, R13, R8, !P0 ;  /* 0x000000080d037207 */ /* 0x002fc60004000000 */
[----:B------:R-:W-:Y:S04]  /*dc00*/  STL [R1+0x80], R0 ;  /* 0x0000800001007387 */ /* 0x000fe80000100800 */
[----:B------:R0:W-:Y:S04]  /*dc10*/  STL [R1+0x88], R3 ;  /* 0x0000880301007387 */ /* 0x0001e80000100800 */
[----:B0-----:R-:W4:Y:S01]  /*dc20*/  LDL.LU R3, [R1+0xb4] ;  /* 0x0000b40001037983 */ /* 0x001f220000300800 */
[C---:B-----5:R-:W-:Y:S02]  /*dc30*/  SEL R2, R13.reuse, R7, !P0 ;  /* 0x000000070d027207 */ /* 0x060fe40004000000 */
[----:B------:R-:W-:-:S03]  /*dc40*/  SEL R0, R13, R4, !P0 ;  /* 0x000000040d007207 */ /* 0x000fc60004000000 */
[----:B------:R-:W-:Y:S04]  /*dc50*/  STL [R1+0x8c], R2 ;  /* 0x00008c0201007387 */ /* 0x000fe80000100800 */
[----:B----4-:R0:W-:Y:S04]  /*dc60*/  STL [R1+0xbac], R3 ;  /* 0x000bac0301007387 */ /* 0x0101e80000100800 */
[----:B------:R1:W-:Y:S04]  /*dc70*/  STL [R1+0xa4], R0 ;  /* 0x0000a40001007387 */ /* 0x0003e80000100800 */
[----:B0-----:R-:W4:Y:S04]  /*dc80*/  LDL.LU R3, [R1+0xb0] ;  /* 0x0000b00001037983 */ /* 0x001f280000300800 */
[----:B------:R-:W5:Y:S04]  /*dc90*/  LDL.LU R29, [R1+0xc0] ;  /* 0x0000c000011d7983 */ /* 0x000f680000300800 */
[----:B-1----:R-:W5:Y:S04]  /*dca0*/  LDL.LU R0, [R1+0xe8] ;  /* 0x0000e80001007983 */ /* 0x002f680000300800 */
[----:B------:R-:W5:Y:S04]  /*dcb0*/  LDL.LU R14, [R1+0xec] ;  /* 0x0000ec00010e7983 */ /* 0x000f680000300800 */
        /* <DEDUP_REMOVED lines=8> */
[----:B------:R-:W5:Y:S01]  /*dd40*/  LDL.LU R24, [R1+0x160] ;  /* 0x0001600001187983 */ /* 0x000f620000300800 */
[----:B--2---:R-:W-:-:S03]  /*dd50*/  SEL R6, R13, R6, !P0 ;  /* 0x000000060d067207 */ /* 0x004fc60004000000 */
[----:B------:R-:W2:Y:S04]  /*dd60*/  LDL.LU R22, [R1+0x164] ;  /* 0x0001640001167983 */ /* 0x000ea80000300800 */
[----:B------:R-:W2:Y:S01]  /*dd70*/  LDL.LU R21, [R1+0x168] ;  /* 0x0001680001157983 */ /* 0x000ea20000300800 */
[----:B---3--:R-:W-:-:S03]  /*dd80*/  SEL R5, R13, R5, !P0 ;  /* 0x000000050d057207 */ /* 0x008fc60004000000 */
[----:B------:R-:W3:Y:S04]  /*dd90*/  LDL.LU R19, [R1+0x16c] ;  /* 0x00016c0001137983 */ /* 0x000ee80000300800 */
[----:B------:R-:W3:Y:S04]  /*dda0*/  LDL.LU R18, [R1+0x170] ;  /* 0x0001700001127983 */ /* 0x000ee80000300800 */
[----:B------:R-:W3:Y:S04]  /*ddb0*/  LDL.LU R20, [R1+0x174] ;  /* 0x0001740001147983 */ /* 0x000ee80000300800 */
[----:B------:R-:W3:Y:S04]  /*ddc0*/  LDL.LU R7, [R1+0x178] ;  /* 0x0001780001077983 */ /* 0x000ee80000300800 */
[----:B------:R-:W3:Y:S04]  /*ddd0*/  LDL.LU R4, [R1+0x17c] ;  /* 0x00017c0001047983 */ /* 0x000ee80000300800 */
[----:B------:R-:W3:Y:S04]  /*dde0*/  LDL.LU R17, [R1+0x1a4] ;  /* 0x0001a40001117983 */ /* 0x000ee80000300800 */
[----:B------:R0:W-:Y:S04]  /*ddf0*/  STL [R1+0xa8], R6 ;  /* 0x0000a80601007387 */ /* 0x0001e80000100800 */
[----:B------:R-:W3:Y:S04]  /*de00*/  LDL.LU R16, [R1+0x1a8] ;  /* 0x0001a80001107983 */ /* 0x000ee80000300800 */
[----:B------:R1:W-:Y:S04]  /*de10*/  STL [R1+0xac], R5 ;  /* 0x0000ac0501007387 */ /* 0x0003e80000100800 */
[----:B------:R-:W3:Y:S04]  /*de20*/  LDL.LU R15, [R1+0x1ac] ;  /* 0x0001ac00010f7983 */ /* 0x000ee80000300800 */
[----:B------:R-:W3:Y:S04]  /*de30*/  LDL.LU R10, [R1+0x1b0] ;  /* 0x0001b000010a7983 */ /* 0x000ee80000300800 */
[----:B------:R-:W3:Y:S04]  /*de40*/  LDL.LU R9, [R1+0x1b4] ;  /* 0x0001b40001097983 */ /* 0x000ee80000300800 */
[----:B------:R-:W3:Y:S04]  /*de50*/  LDL.LU R8, [R1+0x1b8] ;  /* 0x0001b80001087983 */ /* 0x000ee80000300800 */
[----:B0-----:R-:W3:Y:S04]  /*de60*/  LDL.LU R6, [R1+0x1bc] ;  /* 0x0001bc0001067983 */ /* 0x001ee80000300800 */
[----:B-1----:R-:W3:Y:S01]  /*de70*/  LDL.LU R5, [R1+0x1c4] ;  /* 0x0001c40001057983 */ /* 0x002ee20000300800 */
[----:B----4-:R-:W-:-:S05]  /*de80*/  SEL R3, R13, R3, !P0 ;  /* 0x000000030d037207 */ /* 0x010fca0004000000 */
[----:B------:R0:W-:Y:S04]  /*de90*/  STL [R1+0xb0], R3 ;  /* 0x0000b00301007387 */ /* 0x0001e80000100800 */
[----:B0-----:R-:W4:Y:S01]  /*dea0*/  LDL.LU R3, [R1+0xbac] ;  /* 0x000bac0001037983 */ /* 0x001f220000300800 */
[C---:B-----5:R-:W-:Y:S02]  /*deb0*/  SEL R29, R13.reuse, R29, !P0 ;  /* 0x0000001d0d1d7207 */ /* 0x060fe40004000000 */
[C---:B------:R-:W-:Y:S02]  /*dec0*/  SEL R14, R13.reuse, R14, !P0 ;  /* 0x0000000e0d0e7207 */ /* 0x040fe40004000000 */
[----:B----4-:R-:W-:-:S05]  /*ded0*/  SEL R3, R13, R3, !P0 ;  /* 0x000000030d037207 */ /* 0x010fca0004000000 */
[----:B------:R0:W-:Y:S04]  /*dee0*/  STL [R1+0xb4], R3 ;  /* 0x0000b40301007387 */ /* 0x0001e80000100800 */
[----:B------:R-:W-:Y:S01]  /*def0*/  STL [R1+0xc0], R29 ;  /* 0x0000c01d01007387 */ /* 0x000fe20000100800 */
[C---:B0-----:R-:W-:Y:S02]  /*df00*/  SEL R3, R13.reuse, R0, !P0 ;  /* 0x000000000d037207 */ /* 0x041fe40004000000 */
[----:B------:R-:W-:-:S03]  /*df10*/  SEL R0, R13, R12, !P0 ;  /* 0x0000000c0d007207 */ /* 0x000fc60004000000 */
[----:B------:R0:W-:Y:S01]  /*df20*/  STL [R1+0xe8], R3 ;  /* 0x0000e80301007387 */ /* 0x0001e20000100800 */
[----:B------:R-:W-:-:S03]  /*df30*/  SEL R12, R13, R28, !P0 ;  /* 0x0000001c0d0c7207 */ /* 0x000fc60004000000 */
[----:B------:R-:W-:Y:S01]  /*df40*/  STL [R1+0xec], R14 ;  /* 0x0000ec0e01007387 */ /* 0x000fe20000100800 */
[----:B0-----:R-:W-:-:S03]  /*df50*/  SEL R3, R13, R23, !P0 ;  /* 0x000000170d037207 */ /* 0x001fc60004000000 */
[----:B------:R0:W-:Y:S04]  /*df60*/  STL [R1+0xfc], R0 ;  /* 0x0000fc0001007387 */ /* 0x0001e80000100800 */
[----:B------:R1:W-:Y:S01]  /*df70*/  STL [R1+0x118], R3 ;  /* 0x0001180301007387 */ /* 0x0003e20000100800 */
[----:B0-----:R-:W-:-:S03]  /*df80*/  SEL R0, R13, R2, !P0 ;  /* 0x000000020d007207 */ /* 0x001fc60004000000 */
[----:B------:R-:W-:Y:S01]  /*df90*/  STL [R1+0x11c], R12 ;  /* 0x00011c0c01007387 */ /* 0x000fe20000100800 */
[C---:B------:R-:W-:Y:S02]  /*dfa0*/  SEL R2, R13.reuse, R27, !P0 ;  /* 0x0000001b0d027207 */ /* 0x040fe40004000000 */
[C---:B-1----:R-:W-:Y:S01]  /*dfb0*/  SEL R3, R13.reuse, R11, !P0 ;  /* 0x0000000b0d037207 */ /* 0x042fe20004000000 */
[----:B------:R0:W-:Y:S04]  /*dfc0*/  STL [R1+0x14c], R0 ;  /* 0x00014c0001007387 */ /* 0x0001e80000100800 */
[----:B------:R1:W-:Y:S01]  /*dfd0*/  STL [R1+0x150], R3 ;  /* 0x0001500301007387 */ /* 0x0003e20000100800 */
[----:B0-----:R-:W-:-:S03]  /*dfe0*/  SEL R0, R13, R26, !P0 ;  /* 0x0000001a0d007207 */ /* 0x001fc60004000000 */
[----:B------:R0:W-:Y:S01]  /*dff0*/  STL [R1+0x154], R2 ;  /* 0x0001540201007387 */ /* 0x0001e20000100800 */
[----:B-1----:R-:W-:-:S03]  /*e000*/  SEL R3, R13, R25, !P0 ;  /* 0x000000190d037207 */ /* 0x002fc60004000000 */
[----:B------:R2:W-:Y:S01]  /*e010*/  STL [R1+0x158], R0 ;  /* 0x0001580001007387 */ /* 0x0005e20000100800 */
[----:B0-----:R-:W-:-:S03]  /*e020*/  SEL R2, R13, R24, !P0 ;  /* 0x000000180d027207 */ /* 0x001fc60004000000 */
[----:B------:R0:W-:Y:S01]  /*e030*/  STL [R1+0x15c], R3 ;  /* 0x00015c0301007387 */ /* 0x0001e20000100800 */
[----:B--2---:R-:W-:-:S03]  /*e040*/  SEL R0, R13, R22, !P0 ;  /* 0x000000160d007207 */ /* 0x004fc60004000000 */
[----:B------:R3:W-:Y:S01]  /*e050*/  STL [R1+0x160], R2 ;  /* 0x0001600201007387 */ /* 0x0007e20000100800 */
[----:B0-----:R-:W-:-:S03]  /*e060*/  SEL R3, R13, R21, !P0 ;  /* 0x000000150d037207 */ /* 0x001fc60004000000 */
[----:B------:R0:W-:Y:S01]  /*e070*/  STL [R1+0x164], R0 ;  /* 0x0001640001007387 */ /* 0x0001e20000100800 */
[----:B---3--:R-:W-:-:S03]  /*e080*/  SEL R2, R13, R19, !P0 ;  /* 0x000000130d027207 */ /* 0x008fc60004000000 */
[----:B------:R1:W-:Y:S01]  /*e090*/  STL [R1+0x168], R3 ;  /* 0x0001680301007387 */ /* 0x0003e20000100800 */
[----:B0-----:R-:W-:-:S03]  /*e0a0*/  SEL R0, R13, R18, !P0 ;  /* 0x000000120d007207 */ /* 0x001fc60004000000 */
[----:B------:R0:W-:Y:S01]  /*e0b0*/  STL [R1+0x16c], R2 ;  /* 0x00016c0201007387 */ /* 0x0001e20000100800 */
[----:B-1----:R-:W-:-:S03]  /*e0c0*/  SEL R3, R13, R20, !P0 ;  /* 0x000000140d037207 */ /* 0x002fc60004000000 */
        /* <DEDUP_REMOVED lines=10> */
[----:B0-----:R-:W-:-:S03]  /*e170*/  SEL R0, R13, R16, !P0 ;  /* 0x000000100d007207 */ /* 0x001fc60004000000 */
[----:B------:R0:W-:Y:S04]  /*e180*/  STL [R1+0x1a4], R2 ;  /* 0x0001a40201007387 */ /* 0x0001e80000100800 */
[----:B------:R1:W-:Y:S04]  /*e190*/  STL [R1+0x1a8], R0 ;  /* 0x0001a80001007387 */ /* 0x0003e80000100800 */
[----:B------:R4:W-:Y:S01]  /*e1a0*/  STL [R1+0x1ac], R3 ;  /* 0x0001ac0301007387 */ /* 0x0009e20000100800 */
[C---:B0-----:R-:W-:Y:S02]  /*e1b0*/  SEL R2, R13.reuse, R10, !P0 ;  /* 0x0000000a0d027207 */ /* 0x041fe40004000000 */
[----:B-1----:R-:W-:-:S03]  /*e1c0*/  SEL R0, R13, R9, !P0 ;  /* 0x000000090d007207 */ /* 0x002fc60004000000 */
[----:B------:R-:W-:Y:S01]  /*e1d0*/  STL [R1+0x1b0], R2 ;  /* 0x0001b00201007387 */ /* 0x000fe20000100800 */
[----:B----4-:R-:W-:-:S03]  /*e1e0*/  SEL R3, R13, R8, !P0 ;  /* 0x000000080d037207 */ /* 0x010fc60004000000 */
[----:B------:R-:W-:Y:S04]  /*e1f0*/  STL [R1+0x1b4], R0 ;  /* 0x0001b40001007387 */ /* 0x000fe80000100800 */
[----:B------:R0:W-:Y:S04]  /*e200*/  STL [R1+0x1b8], R3 ;  /* 0x0001b80301007387 */ /* 0x0001e80000100800 */
[----:B0-----:R-:W4:Y:S01]  /*e210*/  LDL.LU R3, [R1+0x1d4] ;  /* 0x0001d40001037983 */ /* 0x001f220000300800 */
[C---:B------:R-:W-:Y:S02]  /*e220*/  SEL R2, R13.reuse, R6, !P0 ;  /* 0x000000060d027207 */ /* 0x040fe40004000000 */
        /* <DEDUP_REMOVED lines=38> */
[----:B0-----:R-:W4:Y:S02]  /*e490*/  LDL.LU R3, [R1+0xba8] ;  /* 0x000ba80001037983 */ /* 0x001f240000300800 */
[----:B----4-:R-:W-:-:S05]  /*e4a0*/  SEL R3, R13, R3, !P0 ;  /* 0x000000030d037207 */ /* 0x010fca0004000000 */
[----:B------:R5:W-:Y:S02]  /*e4b0*/  STL [R1+0x1d4], R3 ;  /* 0x0001d40301007387 */ /* 0x000be40000100800 */
[C---:B-----5:R-:W-:Y:S02]  /*e4c0*/  SEL R3, R13.reuse, R29, !P0 ;  /* 0x0000001d0d037207 */ /* 0x060fe40004000000 */
[C---:B------:R-:W-:Y:S02]  /*e4d0*/  SEL R29, R13.reuse, R0, !P0 ;  /* 0x000000000d1d7207 */ /* 0x040fe40004000000 */
[C---:B------:R-:W-:Y:S01]  /*e4e0*/  SEL R0, R13.reuse, R14, !P0 ;  /* 0x0000000e0d007207 */ /* 0x040fe20004000000 */
[----:B------:R0:W-:Y:S04]  /*e4f0*/  STL [R1+0x1d8], R3 ;  /* 0x0001d80301007387 */ /* 0x0001e80000100800 */
[----:B------:R-:W-:Y:S01]  /*e500*/  STL [R1+0x1e0], R29 ;  /* 0x0001e01d01007387 */ /* 0x000fe20000100800 */
[----:B0-----:R-:W-:-:S03]  /*e510*/  SEL R3, R13, R12, !P0 ;  /* 0x0000000c0d037207 */ /* 0x001fc60004000000 */
[----:B------:R0:W-:Y:S01]  /*e520*/  STL [R1+0x1e4], R0 ;  /* 0x0001e40001007387 */ /* 0x0001e20000100800 */
[----:B------:R-:W-:-:S03]  /*e530*/  SEL R12, R13, R23, !P0 ;  /* 0x000000170d0c7207 */ /* 0x000fc60004000000 */
[----:B------:R1:W-:Y:S01]  /*e540*/  STL [R1+0x1e8], R3 ;  /* 0x0001e80301007387 */ /* 0x0003e20000100800 */
[----:B0-----:R-:W-:-:S03]  /*e550*/  SEL R0, R13, R28, !P0 ;  /* 0x0000001c0d007207 */ /* 0x001fc60004000000 */
[----:B------:R-:W-:Y:S01]  /*e560*/  STL [R1+0x1ec], R12 ;  /* 0x0001ec0c01007387 */ /* 0x000fe20000100800 */
[----:B-1----:R-:W-:-:S03]  /*e570*/  SEL R3, R13, R2, !P0 ;  /* 0x000000020d037207 */ /* 0x002fc60004000000 */
[----:B------:R0:W-:Y:S01]  /*e580*/  STL [R1+0x1f0], R0 ;  /* 0x0001f00001007387 */ /* 0x0001e20000100800 */
[----:B------:R-:W-:-:S03]  /*e590*/  SEL R2, R13, R11, !P0 ;  /* 0x0000000b0d027207 */ /* 0x000fc60004000000 */
[----:B------:R1:W-:Y:S01]  /*e5a0*/  STL [R1+0x1f4], R3 ;  /* 0x0001f40301007387 */ /* 0x0003e20000100800 */
[----:B0-----:R-:W-:-:S03]  /*e5b0*/  SEL R0, R13, R27, !P0 ;  /* 0x0000001b0d007207 */ /* 0x001fc60004000000 */
[----:B------:R0:W-:Y:S01]  /*e5c0*/  STL [R1+0x1f8], R2 ;  /* 0x0001f80201007387 */ /* 0x0001e20000100800 */
[----:B-1----:R-:W-:-:S03]  /*e5d0*/  SEL R3, R13, R26, !P0 ;  /* 0x0000001a0d037207 */ /* 0x002fc60004000000 */
[----:B------:R2:W-:Y:S04]  /*e5e0*/  STL [R1+0x1fc], R0 ;  /* 0x0001fc0001007387 */ /* 0x0005e80000100800 */
[----:B------:R1:W-:Y:S01]  /*e5f0*/  STL [R1+0x200], R3 ;  /* 0x0002000301007387 */ /* 0x0003e20000100800 */
[C---:B0-----:R-:W-:Y:S02]  /*e600*/  SEL R2, R13.reuse, R25, !P0 ;  /* 0x000000190d027207 */ /* 0x041fe40004000000 */
[----:B--2---:R-:W-:-:S03]  /*e610*/  SEL R0, R13, R24, !P0 ;  /* 0x000000180d007207 */ /* 0x004fc60004000000 */
[----:B------:R3:W-:Y:S01]  /*e620*/  STL [R1+0x204], R2 ;  /* 0x0002040201007387 */ /* 0x0007e20000100800 */
[----:B-1----:R-:W-:-:S03]  /*e630*/  SEL R3, R13, R22, !P0 ;  /* 0x000000160d037207 */ /* 0x002fc60004000000 */
[----:B------:R0:W-:Y:S04]  /*e640*/  STL [R1+0x208], R0 ;  /* 0x0002080001007387 */ /* 0x0001e80000100800 */
[----:B------:R1:W-:Y:S01]  /*e650*/  STL [R1+0x210], R3 ;  /* 0x0002100301007387 */ /* 0x0003e20000100800 */
[C---:B---3--:R-:W-:Y:S02]  /*e660*/  SEL R2, R13.reuse, R21, !P0 ;  /* 0x000000150d027207 */ /* 0x048fe40004000000 */
[----:B0-----:R-:W-:-:S03]  /*e670*/  SEL R0, R13, R19, !P0 ;  /* 0x000000130d007207 */ /* 0x001fc60004000000 */
[----:B------:R0:W-:Y:S01]  /*e680*/  STL [R1+0x214], R2 ;  /* 0x0002140201007387 */ /* 0x0001e20000100800 */
[----:B-1----:R-:W-:-:S03]  /*e690*/  SEL R3, R13, R18, !P0 ;  /* 0x000000120d037207 */ /* 0x002fc60004000000 */
[----:B------:R1:W-:Y:S04]  /*e6a0*/  STL [R1+0x218], R0 ;  /* 0x0002180001007387 */ /* 0x0003e80000100800 */
[----:B------:R2:W-:Y:S01]  /*e6b0*/  STL [R1+0x220], R3 ;  /* 0x0002200301007387 */ /* 0x0005e20000100800 */
[----:B0-----:R-:W-:-:S03]  /*e6c0*/  SEL R2, R13, R6, !P0 ;  /* 0x000000060d027207 */ /* 0x001fc60004000000 */
[----:B------:R-:W3:Y:S01]  /*e6d0*/  LDL.LU R6, [R1+0x2f0] ;  /* 0x0002f00001067983 */ /* 0x000ee20000300800 */
[----:B-1----:R-:W-:-:S03]  /*e6e0*/  SEL R0, R13, R5, !P0 ;  /* 0x000000050d007207 */ /* 0x002fc60004000000 */
[----:B------:R0:W-:Y:S01]  /*e6f0*/  STL [R1+0x230], R2 ;  /* 0x0002300201007387 */ /* 0x0001e20000100800 */
[----:B--2---:R-:W-:-:S03]  /*e700*/  SEL R3, R13, R20, !P0 ;  /* 0x000000140d037207 */ /* 0x004fc60004000000 */
[----:B------:R-:W2:Y:S04]  /*e710*/  LDL.LU R5, [R1+0x2f4] ;  /* 0x0002f40001057983 */ /* 0x000ea80000300800 */
[----:B------:R1:W-:Y:S01]  /*e720*/  STL [R1+0x298], R0 ;  /* 0x0002980001007387 */ /* 0x0003e20000100800 */
[----:B0-----:R-:W-:-:S03]  /*e730*/  SEL R2, R13, R17, !P0 ;  /* 0x000000110d027207 */ /* 0x001fc60004000000 */
[----:B------:R0:W-:Y:S01]  /*e740*/  STL [R1+0x29c], R3 ;  /* 0x00029c0301007387 */ /* 0x0001e20000100800 */
[----:B-1----:R-:W-:-:S03]  /*e750*/  SEL R0, R13, R16, !P0 ;  /* 0x000000100d007207 */ /* 0x002fc60004000000 */
[----:B------:R1:W-:Y:S01]  /*e760*/  STL [R1+0x2a0], R2 ;  /* 0x0002a00201007387 */ /* 0x0003e20000100800 */
[----:B0-----:R-:W-:-:S03]  /*e770*/  SEL R3, R13, R15, !P0 ;  /* 0x0000000f0d037207 */ /* 0x001fc60004000000 */
[----:B------:R0:W-:Y:S04]  /*e780*/  STL [R1+0x2a8], R0 ;  /* 0x0002a80001007387 */ /* 0x0001e80000100800 */
[----:B------:R4:W-:Y:S01]  /*e790*/  STL [R1+0x2ac], R3 ;  /* 0x0002ac0301007387 */ /* 0x0009e20000100800 */
[C---:B-1----:R-:W-:Y:S02]  /*e7a0*/  SEL R2, R13.reuse, R10, !P0 ;  /* 0x0000000a0d027207 */ /* 0x042fe40004000000 */
[----:B0-----:R-:W-:-:S03]  /*e7b0*/  SEL R0, R13, R9, !P0 ;  /* 0x000000090d007207 */ /* 0x001fc60004000000 */
        /* <DEDUP_REMOVED lines=21> */
[----:B---3--:R-:W-:-:S03]  /*e910*/  SEL R6, R13, R6, !P0 ;  /* 0x000000060d067207 */ /* 0x008fc60004000000 */
[----:B------:R-:W3:Y:S04]  /*e920*/  LDL.LU R25, [R1+0x350] ;  /* 0x0003500001197983 */ /* 0x000ee80000300800 */
[----:B------:R-:W3:Y:S01]  /*e930*/  LDL.LU R24, [R1+0x380] ;  /* 0x0003800001187983 */ /* 0x000ee20000300800 */
[----:B--2---:R-:W-:-:S03]  /*e940*/  SEL R5, R13, R5, !P0 ;  /* 0x000000050d057207 */ /* 0x004fc60004000000 */
[----:B------:R-:W2:Y:S04]  /*e950*/  LDL.LU R22, [R1+0x388] ;  /* 0x0003880001167983 */ /* 0x000ea80000300800 */
[----:B------:R-:W2:Y:S04]  /*e960*/  LDL.LU R21, [R1+0x38c] ;  /* 0x00038c0001157983 */ /* 0x000ea80000300800 */
[----:B------:R-:W2:Y:S04]  /*e970*/  LDL.LU R19, [R1+0x3c0] ;  /* 0x0003c00001137983 */ /* 0x000ea80000300800 */
[----:B------:R-:W2:Y:S04]  /*e980*/  LDL.LU R7, [R1+0x3c4] ;  /* 0x0003c40001077983 */ /* 0x000ea80000300800 */
[----:B------:R-:W2:Y:S04]  /*e990*/  LDL.LU R4, [R1+0x3bc] ;  /* 0x0003bc0001047983 */ /* 0x000ea80000300800 */
[----:B------:R-:W2:Y:S04]  /*e9a0*/  LDL.LU R18, [R1+0x3c8] ;  /* 0x0003c80001127983 */ /* 0x000ea80000300800 */
[----:B------:R0:W-:Y:S04]  /*e9b0*/  STL [R1+0x2f0], R6 ;  /* 0x0002f00601007387 */ /* 0x0001e80000100800 */
[----:B------:R-:W2:Y:S04]  /*e9c0*/  LDL.LU R20, [R1+0x3b8] ;  /* 0x0003b80001147983 */ /* 0x000ea80000300800 */
[----:B------:R1:W-:Y:S04]  /*e9d0*/  STL [R1+0x2f4], R5 ;  /* 0x0002f40501007387 */ /* 0x0003e80000100800 */
[----:B------:R-:W2:Y:S04]  /*e9e0*/  LDL.LU R17, [R1+0x3b4] ;  /* 0x0003b40001117983 */ /* 0x000ea80000300800 */
[----:B------:R-:W2:Y:S04]  /*e9f0*/  LDL.LU R16, [R1+0x3b0] ;  /* 0x0003b00001107983 */ /* 0x000ea80000300800 */
[----:B------:R-:W2:Y:S04]  /*ea00*/  LDL.LU R15, [R1+0x3ac] ;  /* 0x0003ac00010f7983 */ /* 0x000ea80000300800 */
[----:B------:R-:W2:Y:S04]  /*ea10*/  LDL.LU R10, [R1+0x378] ;  /* 0x00037800010a7983 */ /* 0x000ea80000300800 */
[----:B------:R-:W2:Y:S04]  /*ea20*/  LDL.LU R9, [R1+0x37c] ;  /* 0x00037c0001097983 */ /* 0x000ea80000300800 */
[----:B------:R-:W2:Y:S04]  /*ea30*/  LDL.LU R8, [R1+0x3a8] ;  /* 0x0003a80001087983 */ /* 0x000ea80000300800 */
[----:B0-----:R-:W2:Y:S04]  /*ea40*/  LDL.LU R6, [R1+0x394] ;  /* 0x0003940001067983 */ /* 0x001ea80000300800 */
[----:B-1----:R-:W2:Y:S01]  /*ea50*/  LDL.LU R5, [R1+0x3a4] ;  /* 0x0003a40001057983 */ /* 0x002ea20000300800 */
[----:B----4-:R-:W-:-:S05]  /*ea60*/  SEL R3, R13, R3, !P0 ;  /* 0x000000030d037207 */ /* 0x010fca0004000000 */
[----:B------:R0:W-:Y:S04]  /*ea70*/  STL [R1+0x2f8], R3 ;  /* 0x0002f80301007387 */ /* 0x0001e80000100800 */
[----:B0-----:R-:W4:Y:S01]  /*ea80*/  LDL.LU R3, [R1+0xba4] ;  /* 0x000ba40001037983 */ /* 0x001f220000300800 */
[C---:B-----5:R-:W-:Y:S02]  /*ea90*/  SEL R29, R13.reuse, R29, !P0 ;  /* 0x0000001d0d1d7207 */ /* 0x060fe40004000000 */
[C---:B------:R-:W-:Y:S02]  /*eaa0*/  SEL R0, R13.reuse, R0, !P0 ;  /* 0x000000000d007207 */ /* 0x040fe40004000000 */
[C---:B------:R-:W-:Y:S02]  /*eab0*/  SEL R12, R13.reuse, R12, !P0 ;  /* 0x0000000c0d0c7207 */ /* 0x040fe40004000000 */
[----:B------:R-:W-:-:S02]  /*eac0*/  SEL R2, R13, R2, !P0 ;  /* 0x000000020d027207 */ /* 0x000fc40004000000 */
[----:B----4-:R-:W-:-:S05]  /*ead0*/  SEL R3, R13, R3, !P0 ;  /* 0x000000030d037207 */ /* 0x010fca0004000000 */
[----:B------:R0:W-:Y:S04]  /*eae0*/  STL [R1+0x2fc], R3 ;  /* 0x0002fc0301007387 */ /* 0x0001e80000100800 */
[----:B------:R-:W-:Y:S01]  /*eaf0*/  STL [R1+0x300], R29 ;  /* 0x0003001d01007387 */ /* 0x000fe20000100800 */
[----:B0-----:R-:W-:-:S03]  /*eb00*/  SEL R3, R13, R14, !P0 ;  /* 0x0000000e0d037207 */ /* 0x001fc60004000000 */
[----:B------:R0:W-:Y:S04]  /*eb10*/  STL [R1+0x304], R0 ;  /* 0x0003040001007387 */ /* 0x0001e80000100800 */
[----:B------:R1:W-:Y:S01]  /*eb20*/  STL [R1+0x308], R3 ;  /* 0x0003080301007387 */ /* 0x0003e20000100800 */
[----:B0-----:R-:W-:-:S03]  /*eb30*/  SEL R0, R13, R23, !P0 ;  /* 0x000000170d007207 */ /* 0x001fc60004000000 */
[----:B------:R-:W-:Y:S01]  /*eb40*/  STL [R1+0x30c], R12 ;  /* 0x00030c0c01007387 */ /* 0x000fe20000100800 */
[----:B-1----:R-:W-:-:S03]  /*eb50*/  SEL R3, R13, R28, !P0 ;  /* 0x0000001c0d037207 */ /* 0x002fc60004000000 */
        /* <DEDUP_REMOVED lines=8> */
[----:B---3--:R-:W-:-:S03]  /*ebe0*/  SEL R0, R13, R25, !P0 ;  /* 0x000000190d007207 */ /* 0x008fc60004000000 */
[----:B------:R2:W-:Y:S01]  /*ebf0*/  STL [R1+0x344], R2 ;  /* 0x0003440201007387 */ /* 0x0005e20000100800 */
[----:B0-----:R-:W-:-:S03]  /*ec00*/  SEL R3, R13, R24, !P0 ;  /* 0x000000180d037207 */ /* 0x001fc60004000000 */
[----:B------:R0:W-:Y:S01]  /*ec10*/  STL [R1+0x350], R0 ;  /* 0x0003500001007387 */ /* 0x0001e20000100800 */
[----:B--2---:R-:W-:-:S03]  /*ec20*/  SEL R2, R13, R22, !P0 ;  /* 0x000000160d027207 */ /* 0x004fc60004000000 */
        /* <DEDUP_REMOVED lines=18> */
[----:B------:R0:W-:Y:S01]  /*ed50*/  STL [R1+0x3e0], R2 ;  /* 0x0003e00201007387 */ /* 0x0001e20000100800 */
[----:B-1----:R-:W-:-:S03]  /*ed60*/  SEL R3, R13, R15, !P0 ;  /* 0x0000000f0d037207 */ /* 0x002fc60004000000 */
        /* <DEDUP_REMOVED lines=79> */
[----:B------:R0:W-:Y:S04]  /*f260*/  STL [R1+0x360], R3 ;  /* 0x0003600301007387 */ /* 0x0001e80000100800 */
[----:B------:R-:W2:Y:S01]  /*f270*/  LDL.LU R6, [R1+0x294] ;  /* 0x0002940001067983 */ /* 0x000ea20000300800 */
[----:B-1----:R-:W-:-:S03]  /*f280*/  SEL R0, R13, R5, !P0 ;  /* 0x000000050d007207 */ /* 0x002fc60004000000 */
        /* <DEDUP_REMOVED lines=11> */
[----:B------:R0:W-:Y:S01]  /*f340*/  STL [R1+0x33c], R2 ;  /* 0x00033c0201007387 */ /* 0x0001e20000100800 */
[----:B----4-:R-:W-:-:S03]  /*f350*/  SEL R3, R13, R15, !P0 ;  /* 0x0000000f0d037207 */ /* 0x010fc60004000000 */
        /* <DEDUP_REMOVED lines=66> */
[----:B--2---:R-:W-:-:S03]  /*f780*/  SEL R0, R13, R27, !P0 ;  /* 0x0000001b0d007207 */ /* 0x004fc60004000000 */
[----:B------:R3:W-:Y:S01]  /*f790*/  STL [R1+0x2a4], R2 ;  /* 0x0002a40201007387 */ /* 0x0007e20000100800 */
[----:B0-----:R-:W-:-:S03]  /*f7a0*/  SEL R3, R13, R26, !P0 ;  /* 0x0000001a0d037207 */ /* 0x001fc60004000000 */
        /* <DEDUP_REMOVED lines=101> */
[----:B------:R-:W-:Y:S04]  /*fe00*/  STL [R1+0x198], R3 ;  /* 0x0001980301007387 */ /* 0x000fe80000100800 */
[----:B------:R-:W2:Y:S01]  /*fe10*/  LDL.LU R6, [R1+0xf8] ;  /* 0x0000f80001067983 */ /* 0x000ea20000300800 */
[----:B-1----:R-:W-:-:S03]  /*fe20*/  SEL R0, R13, R5, !P0 ;  /* 0x000000050d007207 */ /* 0x002fc60004000000 */
[----:B------:R0:W-:Y:S04]  /*fe30*/  STL [R1+0x194], R2 ;  /* 0x0001940201007387 */ /* 0x0001e80000100800 */
[----:B------:R-:W3:Y:S04]  /*fe40*/  LDL.LU R5, [R1+0x108] ;  /* 0x0001080001057983 */ /* 0x000ee80000300800 */
[----:B------:R1:W-:Y:S01]  /*fe50*/  STL [R1+0x190], R0 ;  /* 0x0001900001007387 */ /* 0x0003e20000100800 */
[C---:B0-----:R-:W-:Y:S02]  /*fe60*/  SEL R2, R13.reuse, R22, !P0 ;  /* 0x000000160d027207 */ /* 0x041fe40004000000 */
[----:B------:R-:W-:-:S02]  /*fe70*/  SEL R3, R13, R19, !P0 ;  /* 0x000000130d037207 */ /* 0x000fc40004000000 */
[C---:B-1----:R-:W-:Y:S01]  /*fe80*/  SEL R0, R13.reuse, R21, !P0 ;  /* 0x000000150d007207 */ /* 0x042fe20004000000 */
        /* <DEDUP_REMOVED lines=55> */
[----:B------:R-:W3:Y:S04]  /*10200*/  LDL.LU R29, [R1+0x94] ;  /* 0x00009400011d7983 */ /* 0x000ee80000300800 */
[----:B-1----:R-:W3:Y:S01]  /*10210*/  LDL.LU R2, [R1+0x90] ;  /* 0x0000900001027983 */ /* 0x002ee20000300800 */
[----:B----4-:R-:W-:-:S05]  /*10220*/  SEL R0, R13, R0, !P0 ;  /* 0x000000000d007207 */ /* 0x010fca0004000000 */
[----:B------:R0:W-:Y:S04]  /*10230*/  STL [R1+0x10c], R0 ;  /* 0x00010c0001007387 */ /* 0x0001e80000100800 */
[----:B0-----:R-:W4:Y:S01]  /*10240*/  LDL.LU R0, [R1+0xb94] ;  /* 0x000b940001007983 */ /* 0x001f220000300800 */
[C---:B-----5:R-:W-:Y:S02]  /*10250*/  SEL R14, R13.reuse, R14, !P0 ;  /* 0x0000000e0d0e7207 */ /* 0x060fe40004000000 */
[C---:B------:R-:W-:Y:S02]  /*10260*/  SEL R12, R13.reuse, R12, !P0 ;  /* 0x0000000c0d0c7207 */ /* 0x040fe40004000000 */
[C---:B------:R-:W-:Y:S02]  /*10270*/  SEL R23, R13.reuse, R23, !P0 ;  /* 0x000000170d177207 */ /* 0x040fe40004000000 */
[----:B------:R-:W-:-:S02]  /*10280*/  SEL R28, R13, R28, !P0 ;  /* 0x0000001c0d1c7207 */ /* 0x000fc40004000000 */
[C---:B------:R-:W-:Y:S02]  /*10290*/  SEL R11, R13.reuse, R11, !P0 ;  /* 0x0000000b0d0b7207 */ /* 0x040fe40004000000 */
[C---:B------:R-:W-:Y:S02]  /*102a0*/  SEL R27, R13.reuse, R27, !P0 ;  /* 0x0000001b0d1b7207 */ /* 0x040fe40004000000 */
[C---:B--2---:R-:W-:Y:S02]  /*102b0*/  SEL R26, R13.reuse, R26, !P0 ;  /* 0x0000001a0d1a7207 */ /* 0x044fe40004000000 */
[C---:B------:R-:W-:Y:S02]  /*102c0*/  SEL R25, R13.reuse, R25, !P0 ;  /* 0x000000190d197207 */ /* 0x040fe40004000000 */
[C---:B---3--:R-:W-:Y:S02]  /*102d0*/  SEL R24, R13.reuse, R24, !P0 ;  /* 0x000000180d187207 */ /* 0x048fe40004000000 */
[----:B------:R-:W-:-:S02]  /*102e0*/  SEL R22, R13, R22, !P0 ;  /* 0x000000160d167207 */ /* 0x000fc40004000000 */
[C---:B------:R-:W-:Y:S02]  /*102f0*/  SEL R21, R13.reuse, R21, !P0 ;  /* 0x000000150d157207 */ /* 0x040fe40004000000 */
[C---:B------:R-:W-:Y:S02]  /*10300*/  SEL R19, R13.reuse, R19, !P0 ;  /* 0x000000130d137207 */ /* 0x040fe40004000000 */
[C---:B------:R-:W-:Y:S02]  /*10310*/  SEL R4, R13.reuse, R4, !P0 ;  /* 0x000000040d047207 */ /* 0x040fe40004000000 */
[----:B----4-:R-:W-:-:S05]  /*10320*/  SEL R0, R13, R0, !P0 ;  /* 0x000000000d007207 */ /* 0x010fca0004000000 */
[----:B------:R0:W-:Y:S04]  /*10330*/  STL [R1+0x108], R0 ;  /* 0x0001080001007387 */ /* 0x0001e80000100800 */
[----:B0-----:R-:W2:Y:S04]  /*10340*/  LDL.LU R0, [R1+0xb90] ;  /* 0x000b900001007983 */ /* 0x001ea80000300800 */
[----:B------:R0:W-:Y:S04]  /*10350*/  STL [R1+0x104], R14 ;  /* 0x0001040e01007387 */ /* 0x0001e80000100800 */
[----:B0-----:R-:W3:Y:S04]  /*10360*/  LDL.LU R14, [R1+0xb8c] ;  /* 0x000b8c00010e7983 */ /* 0x001ee80000300800 */
[----:B------:R0:W-:Y:S04]  /*10370*/  STL [R1+0xf8], R12 ;  /* 0x0000f80c01007387 */ /* 0x0001e80000100800 */
[----:B0-----:R-:W4:Y:S04]  /*10380*/  LDL.LU R12, [R1+0xb88] ;  /* 0x000b8800010c7983 */ /* 0x001f280000300800 */
[----:B------:R0:W-:Y:S04]  /*10390*/  STL [R1+0xf4], R23 ;  /* 0x0000f41701007387 */ /* 0x0001e80000100800 */
[----:B0-----:R-:W5:Y:S04]  /*103a0*/  LDL.LU R23, [R1+0xb84] ;  /* 0x000b840001177983 */ /* 0x001f680000300800 */
        /* <DEDUP_REMOVED lines=19> */
[----:B0-----:R-:W3:Y:S01]  /*104e0*/  LDL.LU R4, [R1+0xb5c] ;  /* 0x000b5c0001047983 */ /* 0x001ee20000300800 */
[----:B------:R-:W-:-:S02]  /*104f0*/  SEL R18, R13, R18, !P0 ;  /* 0x000000120d127207 */ /* 0x000fc40004000000 */
[C---:B------:R-:W-:Y:S02]  /*10500*/  SEL R20, R13.reuse, R20, !P0 ;  /* 0x000000140d147207 */ /* 0x040fe40004000000 */
[C---:B------:R-:W-:Y:S02]  /*10510*/  SEL R17, R13.reuse, R17, !P0 ;  /* 0x000000110d117207 */ /* 0x040fe40004000000 */
[C---:B------:R-:W-:Y:S02]  /*10520*/  SEL R16, R13.reuse, R16, !P0 ;  /* 0x000000100d107207 */ /* 0x040fe40004000000 */
[C---:B------:R-:W-:Y:S02]  /*10530*/  SEL R15, R13.reuse, R15, !P0 ;  /* 0x0000000f0d0f7207 */ /* 0x040fe40004000000 */
[C---:B------:R-:W-:Y:S02]  /*10540*/  SEL R10, R13.reuse, R10, !P0 ;  /* 0x0000000a0d0a7207 */ /* 0x040fe40004000000 */
[----:B------:R-:W-:-:S02]  /*10550*/  SEL R9, R13, R9, !P0 ;  /* 0x000000090d097207 */ /* 0x000fc40004000000 */
[C---:B------:R-:W-:Y:S02]  /*10560*/  SEL R8, R13.reuse, R8, !P0 ;  /* 0x000000080d087207 */ /* 0x040fe40004000000 */
[C---:B------:R-:W-:Y:S02]  /*10570*/  SEL R7, R13.reuse, R7, !P0 ;  /* 0x000000070d077207 */ /* 0x040fe40004000000 */
[C---:B------:R-:W-:Y:S02]  /*10580*/  SEL R6, R13.reuse, R6, !P0 ;  /* 0x000000060d067207 */ /* 0x040fe40004000000 */
[C---:B------:R-:W-:Y:S02]  /*10590*/  SEL R5, R13.reuse, R5, !P0 ;  /* 0x000000050d057207 */ /* 0x040fe40004000000 */
[----:B---3--:R-:W-:-:S05]  /*105a0*/  SEL R4, R13, R4, !P0 ;  /* 0x000000040d047207 */ /* 0x008fca0004000000 */
        /* <DEDUP_REMOVED lines=23> */
[----:B0-----:R-:W5:Y:S01]  /*10720*/  LDL.LU R5, [R1+0xb30] ;  /* 0x000b300001057983 */ /* 0x001f620000300800 */
[----:B------:R-:W-:-:S02]  /*10730*/  SEL R3, R13, R3, !P0 ;  /* 0x000000030d037207 */ /* 0x000fc40004000000 */
[C---:B------:R-:W-:Y:S02]  /*10740*/  SEL R29, R13.reuse, R29, !P0 ;  /* 0x0000001d0d1d7207 */ /* 0x040fe40004000000 */
[----:B---3--:R-:W-:-:S05]  /*10750*/  SEL R4, R13, R4, !P0 ;  /* 0x000000040d047207 */ /* 0x008fca0004000000 */
[----:B------:R0:W-:Y:S04]  /*10760*/  STL [R1+0x54], R4 ;  /* 0x0000540401007387 */ /* 0x0001e80000100800 */
[----:B------:R-:W-:Y:S01]  /*10770*/  STL [R1+0x50], R3 ;  /* 0x0000500301007387 */ /* 0x000fe20000100800 */
[----:B0-----:R-:W-:-:S03]  /*10780*/  SEL R4, R13, R2, !P0 ;  /* 0x000000020d047207 */ /* 0x001fc60004000000 */
[----:B------:R-:W-:Y:S04]  /*10790*/  STL [R1+0x4c], R29 ;  /* 0x00004c1d01007387 */ /* 0x000fe80000100800 */
[----:B------:R2:W-:Y:S02]  /*107a0*/  STL [R1+0x48], R4 ;  /* 0x0000480401007387 */ /* 0x0005e40000100800 */
[C---:B--2---:R-:W-:Y:S02]  /*107b0*/  SEL R4, R13.reuse, R7, !P0 ;  /* 0x000000070d047207 */ /* 0x044fe40004000000 */
[C---:B----4-:R-:W-:Y:S02]  /*107c0*/  SEL R2, R13.reuse, R6, !P0 ;  /* 0x000000060d027207 */ /* 0x050fe40004000000 */
[----:B-----5:R-:W-:-:S05]  /*107d0*/  SEL R3, R13, R5, !P0 ;  /* 0x000000050d037207 */ /* 0x020fca0004000000 */
[----:B------:R0:W-:Y:S04]  /*107e0*/  STL [R1+0x44], R3 ;  /* 0x0000440301007387 */ /* 0x0001e80000100800 */
[----:B------:R1:W-:Y:S04]  /*107f0*/  STL [R1+0x40], R2 ;  /* 0x0000400201007387 */ /* 0x0003e80000100800 */
[----:B------:R2:W-:Y:S01]  /*10800*/  STL [R1+0x38], R4 ;  /* 0x0000380401007387 */ /* 0x0005e20000100800 */
[C---:B0-----:R-:W-:Y:S02]  /*10810*/  SEL R3, R13.reuse, R8, !P0 ;  /* 0x000000080d037207 */ /* 0x041fe40004000000 */
[----:B-1----:R-:W-:-:S03]  /*10820*/  SEL R2, R13, R9, !P0 ;  /* 0x000000090d027207 */ /* 0x002fc60004000000 */
[----:B------:R0:W-:Y:S01]  /*10830*/  STL [R1+0x30], R3 ;  /* 0x0000300301007387 */ /* 0x0001e20000100800 */
[----:B--2---:R-:W-:-:S03]  /*10840*/  SEL R4, R13, R10, !P0 ;  /* 0x0000000a0d047207 */ /* 0x004fc60004000000 */
[----:B------:R-:W-:Y:S04]  /*10850*/  STL [R1+0x2c], R2 ;  /* 0x00002c0201007387 */ /* 0x000fe80000100800 */
[----:B------:R1:W-:Y:S01]  /*10860*/  STL [R1+0x28], R4 ;  /* 0x0000280401007387 */ /* 0x0003e20000100800 */
[----:B0-----:R-:W-:-:S03]  /*10870*/  SEL R3, R13, R15, !P0 ;  /* 0x0000000f0d037207 */ /* 0x001fc60004000000 */
[----:B-1----:R-:W2:Y:S04]  /*10880*/  LDL.LU R4, [R1+0x1c] ;  /* 0x00001c0001047983 */ /* 0x002ea80000300800 */
[----:B------:R0:W-:Y:S04]  /*10890*/  STL [R1+0x20], R3 ;  /* 0x0000200301007387 */ /* 0x0001e80000100800 */
[----:B------:R-:W3:Y:S01]  /*108a0*/  LDL.LU R5, [R1+0x14] ;  /* 0x0000140001057983 */ /* 0x000ee20000300800 */
[----:B0-----:R-:W0:Y:S01]  /*108b0*/  S2R R3, SR_TID.X ;  /* 0x0000000000037919 */ /* 0x001e220000002100 */
[----:B------:R-:W-:-:S02]  /*108c0*/  SEL R2, R13, R16, !P0 ;  /* 0x000000100d027207 */ /* 0x000fc40004000000 */
[----:B------:R-:W-:-:S03]  /*108d0*/  SEL R29, R13, R20, !P0 ;  /* 0x000000140d1d7207 */ /* 0x000fc60004000000 */
[----:B------:R1:W-:Y:S01]  /*108e0*/  STL [R1+0x8], R2 ;  /* 0x0000080201007387 */ /* 0x0003e20000100800 */
[C---:B------:R-:W-:Y:S02]  /*108f0*/  SEL R18, R13.reuse, R18, !P0 ;  /* 0x000000120d127207 */ /* 0x040fe40004000000 */
[C---:B------:R-:W-:Y:S01]  /*10900*/  SEL R19, R13.reuse, R19, !P0 ;  /* 0x000000130d137207 */ /* 0x040fe20004000000 */
[----:B------:R-:W4:Y:S01]  /*10910*/  LDL.LU R6, [R1+0x10] ;  /* 0x0000100001067983 */ /* 0x000f220000300800 */
[C---:B------:R-:W-:Y:S02]  /*10920*/  SEL R21, R13.reuse, R21, !P0 ;  /* 0x000000150d157207 */ /* 0x040fe40004000000 */
[C---:B-1----:R-:W-:Y:S02]  /*10930*/  SEL R2, R13.reuse, R17, !P0 ;  /* 0x000000110d027207 */ /* 0x042fe40004000000 */
[C---:B------:R-:W-:Y:S02]  /*10940*/  SEL R22, R13.reuse, R22, !P0 ;  /* 0x000000160d167207 */ /* 0x040fe40004000000 */
[C---:B------:R-:W-:Y:S01]  /*10950*/  SEL R24, R13.reuse, R24, !P0 ;  /* 0x000000180d187207 */ /* 0x040fe20004000000 */
[----:B------:R-:W-:Y:S01]  /*10960*/  STL [R1+0xa84], R2 ;  /* 0x000a840201007387 */ /* 0x000fe20000100800 */
[----:B------:R-:W-:-:S03]  /*10970*/  SEL R25, R13, R25, !P0 ;  /* 0x000000190d197207 */ /* 0x000fc60004000000 */
[----:B------:R-:W-:Y:S01]  /*10980*/  STL [R1+0xa88], R29 ;  /* 0x000a881d01007387 */ /* 0x000fe20000100800 */
[----:B------:R-:W-:-:S03]  /*10990*/  SEL R26, R13, R26, !P0 ;  /* 0x0000001a0d1a7207 */ /* 0x000fc60004000000 */
[----:B------:R-:W-:Y:S01]  /*109a0*/  STL [R1+0xa8c], R18 ;  /* 0x000a8c1201007387 */ /* 0x000fe20000100800 */
[----:B0-----:R-:W-:-:S03]  /*109b0*/  SHF.R.U32.HI R7, RZ, 0x4, R3 ;  /* 0x00000004ff077819 */ /* 0x001fc60000011603 */
[----:B------:R-:W-:Y:S01]  /*109c0*/  STL [R1+0xa90], R19 ;  /* 0x000a901301007387 */ /* 0x000fe20000100800 */
[----:B------:R-:W-:Y:S02]  /*109d0*/  LOP3.LUT R3, R3, 0x7f, RZ, 0xc0, !PT ;  /* 0x0000007f03037812 */ /* 0x000fe400078ec0ff */
[----:B------:R-:W-:Y:S01]  /*109e0*/  SGXT.U32 R7, R7, 0x4 ;  /* 0x000000040707781a */ /* 0x000fe20000000000 */
[----:B------:R-:W-:Y:S01]  /*109f0*/  STL [R1+0xa94], R21 ;  /* 0x000a941501007387 */ /* 0x000fe20000100800 */
[C---:B------:R-:W-:Y:S02]  /*10a00*/  SEL R27, R13.reuse, R27, !P0 ;  /* 0x0000001b0d1b7207 */ /* 0x040fe40004000000 */
[C---:B------:R-:W-:Y:S01]  /*10a10*/  SEL R11, R13.reuse, R11, !P0 ;  /* 0x0000000b0d0b7207 */ /* 0x040fe20004000000 */
[----:B------:R-:W-:Y:S01]  /*10a20*/  STL [R1+0xa98], R22 ;  /* 0x000a981601007387 */ /* 0x000fe20000100800 */
[----:B------:R-:W-:Y:S01]  /*10a30*/  SEL R28, R13, R28, !P0 ;  /* 0x0000001c0d1c7207 */ /* 0x000fe20004000000 */
[----:B------:R-:W-:Y:S01]  /*10a40*/  IMAD R3, R3, UR4, RZ ;  /* 0x0000000403037c24 */ /* 0x000fe2000f8e02ff */
[----:B------:R-:W-:Y:S01]  /*10a50*/  SEL R23, R13, R23, !P0 ;  /* 0x000000170d177207 */ /* 0x000fe20004000000 */
[----:B------:R-:W-:Y:S01]  /*10a60*/  STL [R1+0xa9c], R24 ;  /* 0x000a9c1801007387 */ /* 0x000fe20000100800 */
[----:B------:R-:W-:-:S02]  /*10a70*/  LOP3.LUT R7, R7, 0x60, RZ, 0xfc, !PT ;  /* 0x0000006007077812 */ /* 0x000fc400078efcff */
[C---:B------:R-:W-:Y:S01]  /*10a80*/  SEL R12, R13.reuse, R12, !P0 ;  /* 0x0000000c0d0c7207 */ /* 0x040fe20004000000 */
[----:B------:R-:W-:Y:S01]  /*10a90*/  STL [R1+0xaa0], R25 ;  /* 0x000aa01901007387 */ /* 0x000fe20000100800 */
[C---:B------:R-:W-:Y:S02]  /*10aa0*/  SEL R14, R13.reuse, R14, !P0 ;  /* 0x0000000e0d0e7207 */ /* 0x040fe40004000000 */
[----:B------:R-:W-:Y:S01]  /*10ab0*/  SEL R0, R13, R0, !P0 ;  /* 0x000000000d007207 */ /* 0x000fe20004000000 */
[----:B------:R-:W-:Y:S01]  /*10ac0*/  STL [R1+0xaa4], R26 ;  /* 0x000aa41a01007387 */ /* 0x000fe20000100800 */
[----:B------:R-:W-:Y:S01]  /*10ad0*/  IMAD R15, RZ, RZ, -UR8 ;  /* 0x80000008ff0f7e24 */ /* 0x000fe2000f8e02ff */
[----:B------:R-:W-:Y:S02]  /*10ae0*/  ULDC UR4, c[0x0][0x240] ;  /* 0x0000900000047ab9 */ /* 0x000fe40000000800 */
[----:B------:R-:W-:Y:S01]  /*10af0*/  STL [R1+0xaa8], R27 ;  /* 0x000aa81b01007387 */ /* 0x000fe20000100800 */
[----:B------:R-:W-:Y:S01]  /*10b00*/  IMAD R7, R7, UR8, RZ ;  /* 0x0000000807077c24 */ /* 0x000fe2000f8e02ff */
[----:B------:R-:W-:-:S02]  /*10b10*/  LEA.HI.X.SX32 R3, R3, UR7, 0x1, P1 ;  /* 0x0000000703037c11 */ /* 0x000fc400088f0eff */
[----:B------:R-:W-:Y:S04]  /*10b20*/  STL [R1+0xaac], R11 ;  /* 0x000aac0b01007387 */ /* 0x000fe80000100800 */
[----:B------:R-:W-:Y:S04]  /*10b30*/  STL [R1+0xab0], R28 ;  /* 0x000ab01c01007387 */ /* 0x000fe80000100800 */
[----:B------:R-:W-:Y:S04]  /*10b40*/  STL [R1+0xab4], R23 ;  /* 0x000ab41701007387 */ /* 0x000fe80000100800 */
[----:B------:R-:W-:Y:S04]  /*10b50*/  STL [R1+0xab8], R12 ;  /* 0x000ab80c01007387 */ /* 0x000fe80000100800 */
[----:B------:R-:W-:Y:S04]  /*10b60*/  STL [R1+0xabc], R14 ;  /* 0x000abc0e01007387 */ /* 0x000fe80000100800 */
[----:B------:R0:W-:Y:S04]  /*10b70*/  STL [R1+0xac0], R0 ;  /* 0x000ac00001007387 */ /* 0x0001e80000100800 */
[----:B------:R-:W-:Y:S01]  /*10b80*/  STL [R1+0xac4], R3 ;  /* 0x000ac40301007387 */ /* 0x000fe20000100800 */
[----:B0-----:R-:W-:-:S03]  /*10b90*/  IMAD R0, R15, 0x10, R7 ;  /* 0x000000100f007824 */ /* 0x001fc600078e0207 */
[----:B------:R-:W5:Y:S04]  /*10ba0*/  LDL.LU R7, [R1+0xc] ;  /* 0x00000c0001077983 */ /* 0x000f680000300800 */
[----:B------:R-:W5:Y:S04]  /*10bb0*/  LDL.LU R8, [R1+0x24] ;  /* 0x0000240001087983 */ /* 0x000f680000300800 */
[----:B------:R-:W5:Y:S04]  /*10bc0*/  LDL.LU R9, [R1+0x34] ;  /* 0x0000340001097983 */ /* 0x000f680000300800 */
[----:B------:R0:W-:Y:S04]  /*10bd0*/  STL [R1+0xa44], R0 ;  /* 0x000a440001007387 */ /* 0x0001e80000100800 */
[----:B------:R-:W5:Y:S04]  /*10be0*/  LDL.LU R10, [R1+0x3c] ;  /* 0x00003c00010a7983 */ /* 0x000f680000300800 */
[----:B------:R-:W5:Y:S01]  /*10bf0*/  LDL.LU R23, [R1+0x78] ;  /* 0x0000780001177983 */ /* 0x000f620000300800 */
[----:B0-----:R-:W-:-:S05]  /*10c00*/  IMAD R0, R15, 0x10, R0 ;  /* 0x000000100f007824 */ /* 0x001fca00078e0200 */
[----:B------:R-:W-:Y:S04]  /*10c10*/  STL [R1+0xa48], R0 ;  /* 0x000a480001007387 */ /* 0x000fe80000100800 */
[----:B------:R-:W5:Y:S04]  /*10c20*/  LDL.LU R15, [R1+0x7c] ;  /* 0x00007c00010f7983 */ /* 0x000f680000300800 */
[----:B------:R-:W5:Y:S01]  /*10c30*/  LDL.LU R16, [R1+0x80] ;  /* 0x0000800001107983 */ /* 0x000f620000300800 */
[----:B--2---:R-:W-:-:S05]  /*10c40*/  IMAD R4, R4, UR4, RZ ;  /* 0x0000000404047c24 */ /* 0x004fca000f8e02ff */
[----:B------:R0:W-:Y:S01]  /*10c50*/  STL [R1+0xac8], R4 ;  /* 0x000ac80401007387 */ /* 0x0001e20000100800 */
[----:B---3--:R-:W-:-:S03]  /*10c60*/  IMAD R5, R5, UR4, RZ ;  /* 0x0000000405057c24 */ /* 0x008fc6000f8e02ff */
[----:B------:R-:W2:Y:S04]  /*10c70*/  LDL.LU R17, [R1+0x88] ;  /* 0x0000880001117983 */ /* 0x000ea80000300800 */
[----:B------:R-:W3:Y:S04]  /*10c80*/  LDL.LU R20, [R1+0x8c] ;  /* 0x00008c0001147983 */ /* 0x000ee80000300800 */
[----:B------:R-:W-:Y:S04]  /*10c90*/  STL [R1+0xacc], R5 ;  /* 0x000acc0501007387 */ /* 0x000fe80000100800 */
[----:B------:R-:W0:Y:S04]  /*10ca0*/  LDL.LU R28, [R1+0xa4] ;  /* 0x0000a400011c7983 */ /* 0x000e280000300800 */
        /* <DEDUP_REMOVED lines=8> */
[----:B------:R-:W3:Y:S01]  /*10d30*/  LDL.LU R18, [R1+0x118] ;  /* 0x0001180001127983 */ /* 0x000ee20000300800 */
[----:B----4-:R-:W-:-:S03]  /*10d40*/  IMAD R6, R6, UR4, RZ ;  /* 0x0000000406067c24 */ /* 0x010fc6000f8e02ff */
[----:B------:R-:W4:Y:S04]  /*10d50*/  LDL.LU R29, [R1+0x11c] ;  /* 0x00011c00011d7983 */ /* 0x000f280000300800 */
[----:B------:R-:W4:Y:S04]  /*10d60*/  LDL.LU R2, [R1+0x14c] ;  /* 0x00014c0001027983 */ /* 0x000f280000300800 */
[----:B------:R-:W-:Y:S01]  /*10d70*/  STL [R1+0xad0], R6 ;  /* 0x000ad00601007387 */ /* 0x000fe20000100800 */
[----:B-----5:R-:W-:Y:S02]  /*10d80*/  IMAD R7, R7, UR4, RZ ;  /* 0x0000000407077c24 */ /* 0x020fe4000f8e02ff */
[----:B------:R-:W-:-:S03]  /*10d90*/  IMAD R8, R8, UR4, RZ ;  /* 0x0000000408087c24 */ /* 0x000fc6000f8e02ff */
[----:B------:R-:W-:Y:S01]  /*10da0*/  STL [R1+0xad4], R7 ;  /* 0x000ad40701007387 */ /* 0x000fe20000100800 */
[----:B------:R-:W-:-:S03]  /*10db0*/  IMAD R9, R9, UR4, RZ ;  /* 0x0000000409097c24 */ /* 0x000fc6000f8e02ff */
[----:B------:R-:W-:Y:S01]  /*10dc0*/  STL [R1+0xad8], R8 ;  /* 0x000ad80801007387 */ /* 0x000fe20000100800 */
[----:B------:R-:W-:-:S03]  /*10dd0*/  IMAD R10, R10, UR4, RZ ;  /* 0x000000040a0a7c24 */ /* 0x000fc6000f8e02ff */
[----:B------:R-:W-:Y:S01]  /*10de0*/  STL [R1+0xadc], R9 ;  /* 0x000adc0901007387 */ /* 0x000fe20000100800 */
[----:B------:R-:W-:-:S03]  /*10df0*/  IMAD R13, R23, UR4, RZ ;  /* 0x00000004170d7c24 */ /* 0x000fc6000f8e02ff */
[----:B------:R-:W-:Y:S04]  /*10e00*/  STL [R1+0xae0], R10 ;  /* 0x000ae00a01007387 */ /* 0x000fe80000100800 */
[----:B------:R-:W-:Y:S01]  /*10e10*/  STL [R1+0xae4], R13 ;  /* 0x000ae40d01007387 */ /* 0x000fe20000100800 */
[----:B------:R-:W-:Y:S02]  /*10e20*/  IMAD R15, R15, UR4, RZ ;  /* 0x000000040f0f7c24 */ /* 0x000fe4000f8e02ff */
[----:B------:R-:W-:-:S03]  /*10e30*/  IMAD R16, R16, UR4, RZ ;  /* 0x0000000410107c24 */ /* 0x000fc6000f8e02ff */
[----:B------:R-:W-:Y:S04]  /*10e40*/  STL [R1+0xae8], R15 ;  /* 0x000ae80f01007387 */ /* 0x000fe80000100800 */
[----:B------:R-:W-:Y:S01]  /*10e50*/  STL [R1+0xaec], R16 ;  /* 0x000aec1001007387 */ /* 0x000fe20000100800 */
[----:B--2---:R-:W-:Y:S02]  /*10e60*/  IMAD R17, R17, UR4, RZ ;  /* 0x0000000411117c24 */ /* 0x004fe4000f8e02ff */
[----:B---3--:R-:W-:-:S03]  /*10e70*/  IMAD R20, R20, UR4, RZ ;  /* 0x0000000414147c24 */ /* 0x008fc6000f8e02ff */
[----:B------:R-:W-:Y:S01]  /*10e80*/  STL [R1+0xaf0], R17 ;  /* 0x000af01101007387 */ /* 0x000fe20000100800 */
[----:B0-----:R-:W-:-:S03]  /*10e90*/  IMAD R4, R28, UR4, RZ ;  /* 0x000000041c047c24 */ /* 0x001fc6000f8e02ff */
[----:B------:R-:W-:Y:S01]  /*10ea0*/  STL [R1+0xaf4], R20 ;  /* 0x000af41401007387 */ /* 0x000fe20000100800 */
[----:B------:R-:W-:-:S03]  /*10eb0*/  IMAD R3, R11, UR4, RZ ;  /* 0x000000040b037c24 */ /* 0x000fc6000f8e02ff */
[----:B------:R0:W-:Y:S01]  /*10ec0*/  STL [R1], R4 ;  /* 0x0000000401007387 */ /* 0x0001e20000100800 */
[----:B------:R-:W-:-:S03]  /*10ed0*/  IMAD R0, R27, UR4, RZ ;  /* 0x000000041b007c24 */ /* 0x000fc6000f8e02ff */
[----:B------:R1:W-:Y:S01]  /*10ee0*/  STL [R1+0xc], R3 ;  /* 0x00000c0301007387 */ /* 0x0003e20000100800 */
[----:B0-----:R-:W-:-:S03]  /*10ef0*/  IMAD R4, R26, UR4, RZ ;  /* 0x000000041a047c24 */ /* 0x001fc6000f8e02ff */
[----:B------:R0:W-:Y:S01]  /*10f00*/  STL [R1+0x10], R0 ;  /* 0x0000100001007387 */ /* 0x0001e20000100800 */
[----:B-1----:R-:W-:-:S03]  /*10f10*/  IMAD R3, R25, UR4, RZ ;  /* 0x0000000419037c24 */ /* 0x002fc6000f8e02ff */
[----:B------:R1:W-:Y:S01]  /*10f20*/  STL [R1+0x14], R4 ;  /* 0x0000140401007387 */ /* 0x0003e20000100800 */
[----:B0-----:R-:W-:-:S03]  /*10f30*/  IMAD R0, R24, UR4, RZ ;  /* 0x0000000418007c24 */ /* 0x001fc6000f8e02ff */
[----:B------:R0:W-:Y:S01]  /*10f40*/  STL [R1+0x1c], R3 ;  /* 0x00001c0301007387 */ /* 0x0001e20000100800 */
[----:B-1----:R-:W-:-:S03]  /*10f50*/  IMAD R4, R22, UR4, RZ ;  /* 0x0000000416047c24 */ /* 0x002fc6000f8e02ff */
[----:B------:R1:W-:Y:S04]  /*10f60*/  STL [R1+0x24], R0 ;  /* 0x0000240001007387 */ /* 0x0003e80000100800 */
[----:B------:R2:W-:Y:S01]  /*10f70*/  STL [R1+0x34], R4 ;  /* 0x0000340401007387 */ /* 0x0005e20000100800 */
[----:B0-----:R-:W-:Y:S02]  /*10f80*/  IMAD R3, R21, UR4, RZ ;  /* 0x0000000415037c24 */ /* 0x001fe4000f8e02ff */
[----:B-1----:R-:W-:-:S03]  /*10f90*/  IMAD R0, R19, UR4, RZ ;  /* 0x0000000413007c24 */ /* 0x002fc6000f8e02ff */
[----:B------:R4:W-:Y:S01]  /*10fa0*/  STL [R1+0x3c], R3 ;  /* 0x00003c0301007387 */ /* 0x0009e20000100800 */
[----:B--2---:R-:W-:-:S03]  /*10fb0*/  IMAD R4, R18, UR4, RZ ;  /* 0x0000000412047c24 */ /* 0x004fc6000f8e02ff */
[----:B------:R0:W-:Y:S04]  /*10fc0*/  STL [R1+0x78], R0 ;  /* 0x0000780001007387 */ /* 0x0001e80000100800 */
[----:B------:R-:W-:Y:S04]  /*10fd0*/  STL [R1+0x7c], R4 ;  /* 0x00007c0401007387 */ /* 0x000fe80000100800 */
[----:B------:R-:W2:Y:S01]  /*10fe0*/  LDL.LU R20, [R1+0x158] ;  /* 0x0001580001147983 */ /* 0x000ea20000300800 */
[----:B----4-:R-:W-:Y:S02]  /*10ff0*/  IMAD R3, R29, UR4, RZ ;  /* 0x000000041d037c24 */ /* 0x010fe4000f8e02ff */
[----:B0-----:R-:W-:-:S03]  /*11000*/  IMAD R0, R2, UR4, RZ ;  /* 0x0000000402007c24 */ /* 0x001fc6000f8e02ff */
[----:B------:R-:W-:Y:S04]  /*11010*/  STL [R1+0x80], R3 ;  /* 0x0000800301007387 */ /* 0x000fe80000100800 */
[----:B--2---:R0:W-:Y:S04]  /*11020*/  STL [R1+0xb28], R20 ;  /* 0x000b281401007387 */ /* 0x0041e80000100800 */
[----:B------:R-:W-:Y:S04]  /*11030*/  STL [R1+0x88], R0 ;  /* 0x0000880001007387 */ /* 0x000fe80000100800 */
[----:B0-----:R-:W2:Y:S04]  /*11040*/  LDL.LU R20, [R1+0x154] ;  /* 0x0001540001147983 */ /* 0x001ea80000300800 */
[----:B--2---:R0:W-:Y:S04]  /*11050*/  STL [R1+0xb2c], R20 ;  /* 0x000b2c1401007387 */ /* 0x0041e80000100800 */
[----:B0-----:R-:W2:Y:S04]  /*11060*/  LDL.LU R20, [R1+0x150] ;  /* 0x0001500001147983 */ /* 0x001ea80000300800 */
[----:B------:R-:W3:Y:S04]  /*11070*/  LDL.LU R17, [R1+0x15c] ;  /* 0x00015c0001117983 */ /* 0x000ee80000300800 */
[----:B------:R-:W4:Y:S04]  /*11080*/  LDL.LU R16, [R1+0x160] ;  /* 0x0001600001107983 */ /* 0x000f280000300800 */
        /* <DEDUP_REMOVED lines=26> */
[----:B--2---:R-:W-:-:S05]  /*11230*/  IMAD R20, R20, UR4, RZ ;  /* 0x0000000414147c24 */ /* 0x004fca000f8e02ff */
[----:B------:R0:W-:Y:S04]  /*11240*/  STL [R1+0x8c], R20 ;  /* 0x00008c1401007387 */ /* 0x0001e80000100800 */
[----:B0-----:R-:W2:Y:S02]  /*11250*/  LDL.LU R20, [R1+0xb2c] ;  /* 0x000b2c0001147983 */ /* 0x001ea40000300800 */
[----:B--2---:R-:W-:-:S05]  /*11260*/  IMAD R20, R20, UR4, RZ ;  /* 0x0000000414147c24 */ /* 0x004fca000f8e02ff */
[----:B------:R0:W-:Y:S04]  /*11270*/  STL [R1+0x90], R20 ;  /* 0x0000901401007387 */ /* 0x0001e80000100800 */
[----:B0-----:R-:W2:Y:S01]  /*11280*/  LDL.LU R20, [R1+0xb28] ;  /* 0x000b280001147983 */ /* 0x001ea20000300800 */
[----:B---3--:R-:W-:Y:S02]  /*11290*/  IMAD R17, R17, UR4, RZ ;  /* 0x0000000411117c24 */ /* 0x008fe4000f8e02ff */
[----:B----4-:R-:W-:Y:S02]  /*112a0*/  IMAD R16, R16, UR4, RZ ;  /* 0x0000000410107c24 */ /* 0x010fe4000f8e02ff */
[----:B-----5:R-:W-:Y:S02]  /*112b0*/  IMAD R15, R15, UR4, RZ ;  /* 0x000000040f0f7c24 */ /* 0x020fe4000f8e02ff */
[----:B------:R-:W-:-:S02]  /*112c0*/  IMAD R13, R13, UR4, RZ ;  /* 0x000000040d0d7c24 */ /* 0x000fc4000f8e02ff */
[----:B------:R-:W-:Y:S02]  /*112d0*/  IMAD R10, R10, UR4, RZ ;  /* 0x000000040a0a7c24 */ /* 0x000fe4000f8e02ff */
[----:B------:R-:W-:Y:S02]  /*112e0*/  IMAD R9, R9, UR4, RZ ;  /* 0x0000000409097c24 */ /* 0x000fe4000f8e02ff */
[----:B------:R-:W-:Y:S02]  /*112f0*/  IMAD R8, R8, UR4, RZ ;  /* 0x0000000408087c24 */ /* 0x000fe4000f8e02ff */
[----:B------:R-:W-:Y:S02]  /*11300*/  IMAD R7, R7, UR4, RZ ;  /* 0x0000000407077c24 */ /* 0x000fe4000f8e02ff */
[----:B------:R-:W-:Y:S02]  /*11310*/  IMAD R6, R6, UR4, RZ ;  /* 0x0000000406067c24 */ /* 0x000fe4000f8e02ff */
[----:B------:R-:W-:-:S02]  /*11320*/  IMAD R5, R5, UR4, RZ ;  /* 0x0000000405057c24 */ /* 0x000fc4000f8e02ff */
[----:B------:R-:W-:Y:S02]  /*11330*/  IMAD R4, R4, UR4, RZ ;  /* 0x0000000404047c24 */ /* 0x000fe4000f8e02ff */
[----:B------:R-:W-:Y:S02]  /*11340*/  IMAD R3, R3, UR4, RZ ;  /* 0x0000000403037c24 */ /* 0x000fe4000f8e02ff */
[----:B------:R-:W-:Y:S02]  /*11350*/  IMAD R0, R0, UR4, RZ ;  /* 0x0000000400007c24 */ /* 0x000fe4000f8e02ff */
[----:B--2---:R-:W-:-:S05]  /*11360*/  IMAD R20, R20, UR4, RZ ;  /* 0x0000000414147c24 */ /* 0x004fca000f8e02ff */
[----:B------:R-:W-:Y:S04]  /*11370*/  STL [R1+0x94], R20 ;  /* 0x0000941401007387 */ /* 0x000fe80000100800 */
        /* <DEDUP_REMOVED lines=10> */
[----:B------:R0:W-:Y:S04]  /*11420*/  STL [R1+0xfc], R4 ;  /* 0x0000fc0401007387 */ /* 0x0001e80000100800 */
        /* <DEDUP_REMOVED lines=29> */
[----:B0-----:R-:W-:Y:S02]  /*11600*/  IMAD R3, R29, UR4, RZ ;  /* 0x000000041d037c24 */ /* 0x001fe4000f8e02ff */
[----:B-1----:R-:W-:-:S03]  /*11610*/  IMAD R0, R2, UR4, RZ ;  /* 0x0000000402007c24 */ /* 0x002fc6000f8e02ff */
        /* <DEDUP_REMOVED lines=553> */
[----:B--2---:R-:W-:-:S05]  /*138b0*/  IMAD R20, R20, UR4, RZ ;  /* 0x0000000414147c24 */ /* 0x004fca000f8e02ff */
        /* <DEDUP_REMOVED lines=57> */
[----:B0-----:R-:W5:Y:S02]  /*13c50*/  LDL.LU R2, [R1+0xa84] ;  /* 0x000a840001027983 */ /* 0x001f640000300800 */
[----:B-----5:R-:W-:-:S05]  /*13c60*/  IMAD R2, R2, UR4, RZ ;  /* 0x0000000402027c24 */ /* 0x020fca000f8e02ff */
[----:B------:R0:W-:Y:S04]  /*13c70*/  STL [R1+0x4], R2 ;  /* 0x0000040201007387 */ /* 0x0001e80000100800 */
[----:B0-----:R-:W5:Y:S01]  /*13c80*/  LDL.LU R2, [R1+0xa80] ;  /* 0x000a800001027983 */ /* 0x001f620000300800 */
[----:B----4-:R-:W-:Y:S02]  /*13c90*/  IMAD R29, R29, UR4, RZ ;  /* 0x000000041d1d7c24 */ /* 0x010fe4000f8e02ff */
[----:B---3--:R-:W-:Y:S02]  /*13ca0*/  IMAD R18, R18, UR4, RZ ;  /* 0x0000000412127c24 */ /* 0x008fe4000f8e02ff */
[----:B--2---:R-:W-:Y:S02]  /*13cb0*/  IMAD R19, R19, UR4, RZ ;  /* 0x0000000413137c24 */ /* 0x004fe4000f8e02ff */
[----:B------:R-:W-:Y:S01]  /*13cc0*/  IMAD R21, R21, UR4, RZ ;  /* 0x0000000415157c24 */ /* 0x000fe2000f8e02ff */
[----:B------:R-:W-:Y:S01]  /*13cd0*/  STL [R1+0xa58], R29 ;  /* 0x000a581d01007387 */ /* 0x000fe20000100800 */
[----:B------:R-:W-:-:S02]  /*13ce0*/  IMAD R22, R22, UR4, RZ ;  /* 0x0000000416167c24 */ /* 0x000fc4000f8e02ff */
[----:B------:R-:W-:Y:S01]  /*13cf0*/  IMAD R24, R24, UR4, RZ ;  /* 0x0000000418187c24 */ /* 0x000fe2000f8e02ff */
[----:B------:R-:W-:Y:S01]  /*13d00*/  STL [R1+0xa5c], R18 ;  /* 0x000a5c1201007387 */ /* 0x000fe20000100800 */
[----:B------:R-:W-:Y:S02]  /*13d10*/  IMAD R25, R25, UR4, RZ ;  /* 0x0000000419197c24 */ /* 0x000fe4000f8e02ff */
[----:B------:R-:W-:Y:S01]  /*13d20*/  IMAD R26, R26, UR4, RZ ;  /* 0x000000041a1a7c24 */ /* 0x000fe2000f8e02ff */
[----:B------:R-:W-:Y:S01]  /*13d30*/  STL [R1+0xa60], R19 ;  /* 0x000a601301007387 */ /* 0x000fe20000100800 */
[----:B------:R-:W-:Y:S02]  /*13d40*/  IMAD R27, R27, UR4, RZ ;  /* 0x000000041b1b7c24 */ /* 0x000fe4000f8e02ff */
[----:B------:R-:W-:Y:S01]  /*13d50*/  IMAD R11, R11, UR4, RZ ;  /* 0x000000040b0b7c24 */ /* 0x000fe2000f8e02ff */
[----:B------:R-:W-:Y:S04]  /*13d60*/  STL [R1+0xa64], R21 ;  /* 0x000a641501007387 */ /* 0x000fe80000100800 */
[----:B------:R-:W-:Y:S04]  /*13d70*/  STL [R1+0xa68], R22 ;  /* 0x000a681601007387 */ /* 0x000fe80000100800 */
[----:B------:R-:W-:Y:S04]  /*13d80*/  STL [R1+0xa6c], R24 ;  /* 0x000a6c1801007387 */ /* 0x000fe80000100800 */
[----:B------:R-:W-:Y:S04]  /*13d90*/  STL [R1+0xa70], R25 ;  /* 0x000a701901007387 */ /* 0x000fe80000100800 */
[----:B------:R-:W-:Y:S04]  /*13da0*/  STL [R1+0xa74], R26 ;  /* 0x000a741a01007387 */ /* 0x000fe80000100800 */
[----:B------:R-:W-:Y:S04]  /*13db0*/  STL [R1+0xa78], R27 ;  /* 0x000a781b01007387 */ /* 0x000fe80000100800 */
[----:B------:R0:W-:Y:S04]  /*13dc0*/  STL [R1+0xa7c], R11 ;  /* 0x000a7c0b01007387 */ /* 0x0001e80000100800 */
[----:B0-----:R-:W2:Y:S01]  /*13dd0*/  LDL.LU R11, [R1+0x10] ;  /* 0x00001000010b7983 */ /* 0x001ea20000300800 */
[----:B-----5:R-:W-:-:S02]  /*13de0*/  LEA R19, P1, R4, R2, 0x1 ;  /* 0x0000000204137211 */ /* 0x020fc400078208ff */
[----:B------:R-:W-:-:S03]  /*13df0*/  LEA R18, P2, R5, R2, 0x1 ;  /* 0x0000000205127211 */ /* 0x000fc600078408ff */
[----:B------:R0:W-:Y:S04]  /*13e00*/  STL [R1+0xa24], R19 ;  /* 0x000a241301007387 */ /* 0x0001e80000100800 */
[----:B------:R1:W-:Y:S04]  /*13e10*/  STL [R1+0xa28], R18 ;  /* 0x000a281201007387 */ /* 0x0003e80000100800 */
[----:B------:R-:W3:Y:S01]  /*13e20*/  LDL.LU R27, [R1+0x14] ;  /* 0x00001400011b7983 */ /* 0x000ee20000300800 */
[-C--:B0-----:R-:W-:Y:S02]  /*13e30*/  LEA R19, P3, R6, R2.reuse, 0x1 ;  /* 0x0000000206137211 */ /* 0x081fe400078608ff */
[----:B-1----:R-:W-:-:S03]  /*13e40*/  LEA R18, P4, R7, R2, 0x1 ;  /* 0x0000000207127211 */ /* 0x002fc600078808ff */
[----:B------:R0:W-:Y:S04]  /*13e50*/  STL [R1+0xa2c], R19 ;  /* 0x000a2c1301007387 */ /* 0x0001e80000100800 */
[----:B------:R1:W-:Y:S04]  /*13e60*/  STL [R1+0xa30], R18 ;  /* 0x000a301201007387 */ /* 0x0003e80000100800 */
[----:B------:R-:W4:Y:S01]  /*13e70*/  LDL.LU R26, [R1+0x1c] ;  /* 0x00001c00011a7983 */ /* 0x000f220000300800 */
[-C--:B0-----:R-:W-:Y:S02]  /*13e80*/  LEA R19, P5, R8, R2.reuse, 0x1 ;  /* 0x0000000208137211 */ /* 0x081fe400078a08ff */
[----:B-1----:R-:W-:-:S03]  /*13e90*/  LEA R18, P6, R9, R2, 0x1 ;  /* 0x0000000209127211 */ /* 0x002fc600078c08ff */
[----:B------:R0:W-:Y:S04]  /*13ea0*/  STL [R1+0xa34], R19 ;  /* 0x000a341301007387 */ /* 0x0001e80000100800 */
[----:B------:R1:W-:Y:S01]  /*13eb0*/  STL [R1+0xa38], R18 ;  /* 0x000a381201007387 */ /* 0x0003e20000100800 */
[----:B0-----:R-:W-:Y:S02]  /*13ec0*/  LEA R19, P0, R10, R2, 0x1 ;  /* 0x000000020a137211 */ /* 0x001fe400078008ff */
[-C--:B-1----:R-:W-:Y:S02]  /*13ed0*/  LEA.HI.X.SX32 R18, R4, R3.reuse, 0x1, P1 ;  /* 0x0000000304127211 */ /* 0x082fe400008f0eff */
[----:B------:R-:W5:Y:S04]  /*13ee0*/  LDL.LU R4, [R1+0xc] ;  /* 0x00000c0001047983 */ /* 0x000f680000300800 */
[----:B------:R-:W-:Y:S04]  /*13ef0*/  STL [R1+0xa3c], R19 ;  /* 0x000a3c1301007387 */ /* 0x000fe80000100800 */
[----:B------:R-:W4:Y:S04]  /*13f00*/  LDL.LU R25, [R1+0x24] ;  /* 0x0000240001197983 */ /* 0x000f280000300800 */
[----:B------:R0:W-:Y:S02]  /*13f10*/  STL [R1+0xa1c], R18 ;  /* 0x000a1c1201007387 */ /* 0x0001e40000100800 */
[----:B0-----:R-:W-:-:S02]  /*13f20*/  LEA.HI.X.SX32 R18, R5, R3, 0x1, P2 ;  /* 0x0000000305127211 */ /* 0x001fc400010f0eff */
[----:B------:R-:W2:Y:S01]  /*13f30*/  LDL.LU R5, [R1] ;  /* 0x0000000001057983 */ /* 0x000ea20000300800 */
[----:B------:R-:W-:-:S05]  /*13f40*/  LEA R19, P1, R13, R2, 0x1 ;  /* 0x000000020d137211 */ /* 0x000fca00078208ff */
[----:B------:R-:W-:Y:S04]  /*13f50*/  STL [R1+0xa20], R19 ;  /* 0x000a201301007387 */ /* 0x000fe80000100800 */
[----:B------:R-:W4:Y:S01]  /*13f60*/  LDL.LU R24, [R1+0x34] ;  /* 0x0000340001187983 */ /* 0x000f220000300800 */
[----:B------:R-:W-:-:S03]  /*13f70*/  LEA.HI.X.SX32 R6, R6, R3, 0x1, P3 ;  /* 0x0000000306067211 */ /* 0x000fc600018f0eff */
[----:B------:R0:W-:Y:S04]  /*13f80*/  STL [R1+0xa14], R18 ;  /* 0x000a141201007387 */ /* 0x0001e80000100800 */
[----:B------:R-:W4:Y:S01]  /*13f90*/  LDL.LU R22, [R1+0x3c] ;  /* 0x00003c0001167983 */ /* 0x000f220000300800 */
[----:B0-----:R-:W-:-:S05]  /*13fa0*/  LEA R18, P2, R15, R2, 0x1 ;  /* 0x000000020f127211 */ /* 0x001fca00078408ff */
[----:B------:R0:W-:Y:S04]  /*13fb0*/  STL [R1+0xa18], R18 ;  /* 0x000a181201007387 */ /* 0x0001e80000100800 */
[----:B------:R1:W-:Y:S04]  /*13fc0*/  STL [R1+0xa0c], R6 ;  /* 0x000a0c0601007387 */ /* 0x0003e80000100800 */
[----:B------:R-:W4:Y:S01]  /*13fd0*/  LDL.LU R21, [R1+0x78] ;  /* 0x0000780001157983 */ /* 0x000f220000300800 */
[----:B0-----:R-:W-:Y:S02]  /*13fe0*/  LEA R18, P3, R16, R2, 0x1 ;  /* 0x0000000210127211 */ /* 0x001fe400078608ff */
[----:B-1----:R-:W-:-:S03]  /*13ff0*/  LEA.HI.X.SX32 R6, R7, R3, 0x1, P4 ;  /* 0x0000000307067211 */ /* 0x002fc600020f0eff */
[----:B------:R-:W-:Y:S01]  /*14000*/  STL [R1+0xa10], R18 ;  /* 0x000a101201007387 */ /* 0x000fe20000100800 */
[----:B------:R-:W-:-:S03]  /*14010*/  LEA R7, P4, R17, R2, 0x1 ;  /* 0x0000000211077211 */ /* 0x000fc600078808ff */
[----:B------:R0:W-:Y:S04]  /*14020*/  STL [R1+0xa04], R6 ;  /* 0x000a040601007387 */ /* 0x0001e80000100800 */
[----:B------:R-:W4:Y:S01]  /*14030*/  LDL.LU R19, [R1+0x7c] ;  /* 0x00007c0001137983 */ /* 0x000f220000300800 */
[----:B0-----:R-:W-:-:S03]  /*14040*/  LEA.HI.X.SX32 R6, R8, R3, 0x1, P5 ;  /* 0x0000000308067211 */ /* 0x001fc600028f0eff */
[----:B------:R0:W-:Y:S04]  /*14050*/  STL [R1+0xa08], R7 ;  /* 0x000a080701007387 */ /* 0x0001e80000100800 */
[----:B------:R1:W-:Y:S04]  /*14060*/  STL [R1+0x9fc], R6 ;  /* 0x0009fc0601007387 */ /* 0x0003e80000100800 */
[----:B------:R-:W4:Y:S01]  /*14070*/  LDL.LU R18, [R1+0x80] ;  /* 0x0000800001127983 */ /* 0x000f220000300800 */
[----:B0-----:R-:W-:Y:S02]  /*14080*/  LEA R7, P5, R20, R2, 0x1 ;  /* 0x0000000214077211 */ /* 0x001fe400078a08ff */
[----:B-1----:R-:W-:-:S03]  /*14090*/  LEA.HI.X.SX32 R6, R9, R3, 0x1, P6 ;  /* 0x0000000309067211 */ /* 0x002fc600030f0eff */
[----:B------:R-:W-:Y:S04]  /*140a0*/  STL [R1+0xa00], R7 ;  /* 0x000a000701007387 */ /* 0x000fe80000100800 */
[----:B------:R0:W-:Y:S04]  /*140b0*/  STL [R1+0x9f4], R6 ;  /* 0x0009f40601007387 */ /* 0x0001e80000100800 */
[----:B------:R-:W4:Y:S01]  /*140c0*/  LDL.LU R29, [R1+0x88] ;  /* 0x00008800011d7983 */ /* 0x000f220000300800 */
[----:B0-----:R-:W-:Y:S02]  /*140d0*/  LEA.HI.X.SX32 R6, R10, R3, 0x1, P0 ;  /* 0x000000030a067211 */ /* 0x001fe400000f0eff */
[----:B--2---:R-:W-:-:S05]  /*140e0*/  LEA R7, P6, R5, R2, 0x1 ;  /* 0x0000000205077211 */ /* 0x004fca00078c08ff */
[----:B------:R5:W-:Y:S04]  /*140f0*/  STL [R1+0x9f8], R7 ;  /* 0x0009f80701007387 */ /* 0x000be80000100800 */
[----:B------:R0:W-:Y:S04]  /*14100*/  STL [R1+0x9ec], R6 ;  /* 0x0009ec0601007387 */ /* 0x0001e80000100800 */
[----:B------:R-:W2:Y:S01]  /*14110*/  LDL.LU R9, [R1+0x8c] ;  /* 0x00008c0001097983 */ /* 0x000ea20000300800 */
[----:B-----5:R-:W-:Y:S02]  /*14120*/  LEA R7, P0, R4, R2, 0x1 ;  /* 0x0000000204077211 */ /* 0x020fe400078008ff */
[----:B0-----:R-:W-:-:S03]  /*14130*/  LEA.HI.X.SX32 R6, R13, R3, 0x1, P1 ;  /* 0x000000030d067211 */ /* 0x001fc600008f0eff */
[----:B------:R0:W-:Y:S04]  /*14140*/  STL [R1+0x9f0], R7 ;  /* 0x0009f00701007387 */ /* 0x0001e80000100800 */
[----:B------:R1:W-:Y:S04]  /*14150*/  STL [R1+0x9e4], R6 ;  /* 0x0009e40601007387 */ /* 0x0003e80000100800 */
[----:B------:R-:W5:Y:S01]  /*14160*/  LDL.LU R8, [R1+0x90] ;  /* 0x0000900001087983 */ /* 0x000f620000300800 */
[----:B0-----:R-:W-:Y:S02]  /*14170*/  LEA R7, P1, R11, R2, 0x1 ;  /* 0x000000020b077211 */ /* 0x001fe400078208ff */
[----:B-1----:R-:W-:-:S03]  /*14180*/  LEA.HI.X.SX32 R6, R15, R3, 0x1, P2 ;  /* 0x000000030f067211 */ /* 0x002fc600010f0eff */
[----:B------:R0:W-:Y:S04]  /*14190*/  STL [R1+0x9e8], R7 ;  /* 0x0009e80701007387 */ /* 0x0001e80000100800 */
[----:B------:R1:W-:Y:S01]  /*141a0*/  STL [R1+0x9dc], R6 ;  /* 0x0009dc0601007387 */ /* 0x0003e20000100800 */
[----:B---3--:R-:W-:-:S03]  /*141b0*/  LEA R10, P2, R27, R2, 0x1 ;  /* 0x000000021b0a7211 */ /* 0x008fc600078408ff */
[----:B0-----:R-:W3:Y:S01]  /*141c0*/  LDL.LU R7, [R1+0x94] ;  /* 0x0000940001077983 */ /* 0x001ee20000300800 */
[----:B-1----:R-:W-:-:S03]  /*141d0*/  LEA.HI.X.SX32 R6, R16, R3, 0x1, P3 ;  /* 0x0000000310067211 */ /* 0x002fc600018f0eff */
[----:B------:R0:W-:Y:S01]  /*141e0*/  STL [R1+0x9e0], R10 ;  /* 0x0009e00a01007387 */ /* 0x0001e20000100800 */
[----:B----4-:R-:W-:-:S03]  /*141f0*/  LEA R13, P3, R26, R2, 0x1 ;  /* 0x000000021a0d7211 */ /* 0x010fc600078608ff */
[----:B------:R1:W-:Y:S04]  /*14200*/  STL [R1+0x9d4], R6 ;  /* 0x0009d40601007387 */ /* 0x0003e80000100800 */
[----:B0-----:R-:W4:Y:S01]  /*14210*/  LDL.LU R10, [R1+0xa4] ;  /* 0x0000a400010a7983 */ /* 0x001f220000300800 */
[----:B-1----:R-:W-:-:S03]  /*14220*/  LEA.HI.X.SX32 R6, R17, R3, 0x1, P4 ;  /* 0x0000000311067211 */ /* 0x002fc600020f0eff */
[----:B------:R-:W-:Y:S04]  /*14230*/  STL [R1+0x9d8], R13 ;  /* 0x0009d80d01007387 */ /* 0x000fe80000100800 */
[----:B------:R0:W-:Y:S01]  /*14240*/  STL [R1+0x9cc], R6 ;  /* 0x0009cc0601007387 */ /* 0x0001e20000100800 */
[----:B------:R-:W-:-:S03]  /*14250*/  LEA R15, P4, R25, R2, 0x1 ;  /* 0x00000002190f7211 */ /* 0x000fc600078808ff */
[----:B0-----:R-:W4:Y:S01]  /*14260*/  LDL.LU R6, [R1+0xa8] ;  /* 0x0000a80001067983 */ /* 0x001f220000300800 */
[----:B------:R-:W-:-:S03]  /*14270*/  LEA.HI.X.SX32 R13, R20, R3, 0x1, P5 ;  /* 0x00000003140d7211 */ /* 0x000fc600028f0eff */
[----:B------:R-:W-:Y:S04]  /*14280*/  STL [R1+0x9d0], R15 ;  /* 0x0009d00f01007387 */ /* 0x000fe80000100800 */
[----:B------:R0:W-:Y:S02]  /*14290*/  STL [R1+0x260], R13 ;  /* 0x0002600d01007387 */ /* 0x0001e40000100800 */
[----:B0-----:R-:W-:Y:S02]  /*142a0*/  LEA.HI.X.SX32 R13, R5, R3, 0x1, P6 ;  /* 0x00000003050d7211 */ /* 0x001fe400030f0eff */
[----:B------:R-:W4:Y:S01]  /*142b0*/  LDL.LU R5, [R1+0xac] ;  /* 0x0000ac0001057983 */ /* 0x000f220000300800 */
[----:B------:R-:W-:-:S05]  /*142c0*/  LEA R15, P5, R24, R2, 0x1 ;  /* 0x00000002180f7211 */ /* 0x000fca00078a08ff */
[----:B------:R-:W-:Y:S04]  /*142d0*/  STL [R1+0x280], R15 ;  /* 0x0002800f01007387 */ /* 0x000fe80000100800 */
[----:B------:R0:W-:Y:S02]  /*142e0*/  STL [R1+0x264], R13 ;  /* 0x0002640d01007387 */ /* 0x0001e40000100800 */
[----:B0-----:R-:W-:Y:S02]  /*142f0*/  LEA.HI.X.SX32 R13, R4, R3, 0x1, P0 ;  /* 0x00000003040d7211 */ /* 0x001fe400000f0eff */
[----:B------:R-:W4:Y:S01]  /*14300*/  LDL.LU R4, [R1+0xb0] ;  /* 0x0000b00001047983 */ /* 0x000f220000300800 */
[----:B------:R-:W-:-:S05]  /*14310*/  LEA R15, P6, R22, R2, 0x1 ;  /* 0x00000002160f7211 */ /* 0x000fca00078c08ff */
[----:B------:R0:W-:Y:S04]  /*14320*/  STL [R1+0x288], R15 ;  /* 0x0002880f01007387 */ /* 0x0001e80000100800 */
[----:B------:R1:W-:Y:S01]  /*14330*/  STL [R1+0x268], R13 ;  /* 0x0002680d01007387 */ /* 0x0003e20000100800 */
[-C--:B0-----:R-:W-:Y:S02]  /*14340*/  LEA R15, P0, R21, R2.reuse, 0x1 ;  /* 0x00000002150f7211 */ /* 0x081fe400078008ff */
[----:B-1----:R-:W-:Y:S02]  /*14350*/  LEA.HI.X.SX32 R13, R11, R3, 0x1, P1 ;  /* 0x000000030b0d7211 */ /* 0x002fe400008f0eff */
[----:B------:R-:W4:Y:S04]  /*14360*/  LDL.LU R11, [R1+0xb4] ;  /* 0x0000b400010b7983 */ /* 0x000f280000300800 */
[----:B------:R0:W-:Y:S04]  /*14370*/  STL [R1+0x290], R15 ;  /* 0x0002900f01007387 */ /* 0x0001e80000100800 */
[----:B------:R1:W-:Y:S01]  /*14380*/  STL [R1+0x26c], R13 ;  /* 0x00026c0d01007387 */ /* 0x0003e20000100800 */
[----:B0-----:R-:W-:-:S02]  /*14390*/  LEA R15, P1, R19, R2, 0x1 ;  /* 0x00000002130f7211 */ /* 0x001fc400078208ff */
        /* <DEDUP_REMOVED lines=10> */
[-C--:B-1----:R-:W-:Y:S02]  /*14440*/  LEA.HI.X.SX32 R13, R25, R3.reuse, 0x1, P4 ;  /* 0x00000003190d7211 */ /* 0x082fe400020f0eff */
[----:B------:R-:W4:Y:S04]  /*14450*/  LDL.LU R25, [R1+0xc4] ;  /* 0x0000c40001197983 */ /* 0x000f280000300800 */
[----:B------:R-:W-:Y:S04]  /*14460*/  STL [R1+0x2a8], R15 ;  /* 0x0002a80f01007387 */ /* 0x000fe80000100800 */
[----:B------:R0:W-:Y:S02]  /*14470*/  STL [R1+0x278], R13 ;  /* 0x0002780d01007387 */ /* 0x0001e40000100800 */
[----:B0-----:R-:W-:-:S02]  /*14480*/  LEA.HI.X.SX32 R13, R24, R3, 0x1, P5 ;  /* 0x00000003180d7211 */ /* 0x001fc400028f0eff */
[----:B------:R-:W4:Y:S01]  /*14490*/  LDL.LU R24, [R1+0xe8] ;  /* 0x0000e80001187983 */ /* 0x000f220000300800 */
[----:B--2---:R-:W-:-:S05]  /*144a0*/  LEA R15, P4, R9, R2, 0x1 ;  /* 0x00000002090f7211 */ /* 0x004fca00078808ff */
[----:B------:R5:W-:Y:S04]  /*144b0*/  STL [R1+0x2b0], R15 ;  /* 0x0002b00f01007387 */ /* 0x000be80000100800 */
[----:B------:R0:W-:Y:S01]  /*144c0*/  STL [R1+0x27c], R13 ;  /* 0x00027c0d01007387 */ /* 0x0001e20000100800 */
[-C--:B-----5:R-:W-:Y:S02]  /*144d0*/  LEA R15, P5, R8, R2.reuse, 0x1 ;  /* 0x00000002080f7211 */ /* 0x0a0fe400078a08ff */
[----:B0-----:R-:W-:Y:S02]  /*144e0*/  LEA.HI.X.SX32 R13, R22, R3, 0x1, P6 ;  /* 0x00000003160d7211 */ /* 0x001fe400030f0eff */
[----:B------:R-:W2:Y:S04]  /*144f0*/  LDL.LU R22, [R1+0xec] ;  /* 0x0000ec0001167983 */ /* 0x000ea80000300800 */
[----:B------:R3:W-:Y:S04]  /*14500*/  STL [R1+0x2b8], R15 ;  /* 0x0002b80f01007387 */ /* 0x0007e80000100800 */
[----:B------:R0:W-:Y:S01]  /*14510*/  STL [R1+0x284], R13 ;  /* 0x0002840d01007387 */ /* 0x0001e20000100800 */
[----:B---3--:R-:W-:-:S02]  /*14520*/  LEA R15, P6, R7, R2, 0x1 ;  /* 0x00000002070f7211 */ /* 0x008fc400078c08ff */
[-C--:B0-----:R-:W-:Y:S02]  /*14530*/  LEA.HI.X.SX32 R13, R21, R3.reuse, 0x1, P0 ;  /* 0x00000003150d7211 */ /* 0x081fe400000f0eff */
[----:B------:R-:W3:Y:S04]  /*14540*/  LDL.LU R21, [R1+0xfc] ;  /* 0x0000fc0001157983 */ /* 0x000ee80000300800 */
[----:B------:R-:W-:Y:S04]  /*14550*/  STL [R1+0x2c0], R15 ;  /* 0x0002c00f01007387 */ /* 0x000fe80000100800 */
[----:B------:R0:W-:Y:S02]  /*14560*/  STL [R1+0x28c], R13 ;  /* 0x00028c0d01007387 */ /* 0x0001e40000100800 */
[----:B0-----:R-:W-:-:S02]  /*14570*/  LEA.HI.X.SX32 R13, R19, R3, 0x1, P1 ;  /* 0x00000003130d7211 */ /* 0x001fc400008f0eff */
[----:B------:R-:W5:Y:S01]  /*14580*/  LDL.LU R19, [R1+0x118] ;  /* 0x0001180001137983 */ /* 0x000f620000300800 */
[----:B----4-:R-:W-:-:S05]  /*14590*/  LEA R15, P0, R10, R2, 0x1 ;  /* 0x000000020a0f7211 */ /* 0x010fca00078008ff */
[----:B------:R0:W-:Y:S04]  /*145a0*/  STL [R1+0x2c8], R15 ;  /* 0x0002c80f01007387 */ /* 0x0001e80000100800 */
[----:B------:R1:W-:Y:S01]  /*145b0*/  STL [R1+0x294], R13 ;  /* 0x0002940d01007387 */ /* 0x0003e20000100800 */
[----:B0-----:R-:W-:Y:S02]  /*145c0*/  LEA R15, P1, R6, R2, 0x1 ;  /* 0x00000002060f7211 */ /* 0x001fe400078208ff */
[-C--:B-1----:R-:W-:Y:S02]  /*145d0*/  LEA.HI.X.SX32 R13, R18, R3.reuse, 0x1, P2 ;  /* 0x00000003120d7211 */ /* 0x082fe400010f0eff */
[----:B------:R-:W4:Y:S04]  /*145e0*/  LDL.LU R18, [R1+0x11c] ;  /* 0x00011c0001127983 */ /* 0x000f280000300800 */
[----:B------:R-:W-:Y:S04]  /*145f0*/  STL [R1+0x2d0], R15 ;  /* 0x0002d00f01007387 */ /* 0x000fe80000100800 */
[----:B------:R0:W-:Y:S02]  /*14600*/  STL [R1+0x29c], R13 ;  /* 0x00029c0d01007387 */ /* 0x0001e40000100800 */
[----:B0-----:R-:W-:-:S02]  /*14610*/  LEA.HI.X.SX32 R13, R29, R3, 0x1, P3 ;  /* 0x000000031d0d7211 */ /* 0x001fc400018f0eff */
[----:B------:R-:W4:Y:S01]  /*14620*/  LDL.LU R29, [R1+0x124] ;  /* 0x00012400011d7983 */ /* 0x000f220000300800 */
[----:B------:R-:W-:-:S05]  /*14630*/  LEA R15, P2, R5, R2, 0x1 ;  /* 0x00000002050f7211 */ /* 0x000fca00078408ff */
        /* <DEDUP_REMOVED lines=35> */
[----:B------:R-:W-:Y:S04]  /*14870*/  STL [R1+0x310], R15 ;  /* 0x0003100f01007387 */ /* 0x000fe80000100800 */
[----:B------:R0:W-:Y:S02]  /*14880*/  STL [R1+0x2dc], R13 ;  /* 0x0002dc0d01007387 */ /* 0x0001e40000100800 */
[-C--:B0-----:R-:W-:Y:S02]  /*14890*/  LEA.HI.X.SX32 R13, R11, R3.reuse, 0x1, P4 ;  /* 0x000000030b0d7211 */ /* 0x081fe400020f0eff */
[----:B---3--:R-:W-:Y:S01]  /*148a0*/  LEA R15, P3, R21, R2, 0x1 ;  /* 0x00000002150f7211 */ /* 0x008fe200078608ff */
[----:B------:R-:W2:Y:S04]  /*148b0*/  LDL.LU R11, [R1+0x168] ;  /* 0x00016800010b7983 */ /* 0x000ea80000300800 */
[----:B------:R-:W-:Y:S04]  /*148c0*/  STL [R1+0x318], R15 ;  /* 0x0003180f01007387 */ /* 0x000fe80000100800 */
[----:B------:R0:W-:Y:S02]  /*148d0*/  STL [R1+0x2e4], R13 ;  /* 0x0002e40d01007387 */ /* 0x0001e40000100800 */
[----:B0-----:R-:W-:-:S02]  /*148e0*/  LEA.HI.X.SX32 R13, R27, R3, 0x1, P5 ;  /* 0x000000031b0d7211 */ /* 0x001fc400028f0eff */
[----:B------:R-:W3:Y:S01]  /*148f0*/  LDL.LU R27, [R1+0x16c] ;  /* 0x00016c00011b7983 */ /* 0x000ee20000300800 */
[----:B-----5:R-:W-:-:S05]  /*14900*/  LEA R15, P4, R19, R2, 0x1 ;  /* 0x00000002130f7211 */ /* 0x020fca00078808ff */
[----:B------:R-:W-:Y:S04]  /*14910*/  STL [R1+0x320], R15 ;  /* 0x0003200f01007387 */ /* 0x000fe80000100800 */
[----:B------:R0:W-:Y:S02]  /*14920*/  STL [R1+0x2ec], R13 ;  /* 0x0002ec0d01007387 */ /* 0x0001e40000100800 */
[----:B0-----:R-:W-:Y:S02]  /*14930*/  LEA.HI.X.SX32 R13, R26, R3, 0x1, P6 ;  /* 0x000000031a0d7211 */ /* 0x001fe400030f0eff */
        /* <DEDUP_REMOVED lines=122> */
[----:B------:R-:W-:Y:S04]  /*150e0*/  STL [R1+0x3e8], R15 ;  /* 0x0003e80f01007387 */ /* 0x000fe80000100800 */
[----:B------:R0:W-:Y:S02]  /*150f0*/  STL [R1+0x3b4], R13 ;  /* 0x0003b40d01007387 */ /* 0x0001e40000100800 */
[-C--:B0-----:R-:W-:Y:S02]  /*15100*/  LEA.HI.X.SX32 R13, R9, R3.reuse, 0x1, P3 ;  /* 0x00000003090d7211 */ /* 0x081fe400018f0eff */
[----:B------:R-:W-:Y:S01]  /*15110*/  LEA R15, P2, R4, R2, 0x1 ;  /* 0x00000002040f7211 */ /* 0x000fe200078408ff */
        /* <DEDUP_REMOVED lines=79> */
[-C--:B------:R-:W-:Y:S01]  /*15610*/  LEA R15, P4, R5, R2.reuse, 0x1 ;  /* 0x00000002050f7211 */ /* 0x080fe200078808ff */
        /* <DEDUP_REMOVED lines=437> */
[----:B------:R0:W-:Y:S01]  /*17170*/  STL [R1+0x6f4], R13 ;  /* 0x0006f40d01007387 */ /* 0x0001e20000100800 */
[-C--:B------:R-:W-:Y:S02]  /*17180*/  LEA.HI.X.SX32 R10, R10, R3.reuse, 0x1, P3 ;  /* 0x000000030a0a7211 */ /* 0x080fe400018f0eff */
[----:B0-----:R-:W-:Y:S02]  /*17190*/  LEA.HI.X.SX32 R13, R7, R3, 0x1, P2 ;  /* 0x00000003070d7211 */ /* 0x001fe400010f0eff */
[----:B------:R-:W4:Y:S01]  /*171a0*/  LDL.LU R7, [R1+0x1dc] ;  /* 0x0001dc0001077983 */ /* 0x000f220000300800 */
[----:B--2---:R-:W-:-:S05]  /*171b0*/  LEA R15, P1, R27, R2, 0x1 ;  /* 0x000000021b0f7211 */ /* 0x004fca00078208ff */
[----:B------:R-:W-:Y:S04]  /*171c0*/  STL [R1+0x730], R15 ;  /* 0x0007300f01007387 */ /* 0x000fe80000100800 */
[----:B------:R0:W-:Y:S04]  /*171d0*/  STL [R1+0x6fc], R13 ;  /* 0x0006fc0d01007387 */ /* 0x0001e80000100800 */
[----:B0-----:R-:W2:Y:S01]  /*171e0*/  LDL.LU R13, [R1+0x1c0] ;  /* 0x0001c000010d7983 */ /* 0x001ea20000300800 */
[----:B---3--:R-:W-:-:S05]  /*171f0*/  LEA R15, P2, R26, R2, 0x1 ;  /* 0x000000021a0f7211 */ /* 0x008fca00078408ff */
[----:B------:R-:W-:Y:S04]  /*17200*/  STL [R1+0x738], R15 ;  /* 0x0007380f01007387 */ /* 0x000fe80000100800 */
[----:B------:R0:W-:Y:S02]  /*17210*/  STL [R1+0x704], R10 ;  /* 0x0007040a01007387 */ /* 0x0001e40000100800 */
[----:B0-----:R-:W-:Y:S02]  /*17220*/  LEA.HI.X.SX32 R10, R6, R3, 0x1, P4 ;  /* 0x00000003060a7211 */ /* 0x001fe400020f0eff */
        /* <DEDUP_REMOVED lines=19> */
[----:B------:R-:W-:-:S03]  /*17360*/  LEA.HI.X.SX32 R16, R27, R3, 0x1, P1 ;  /* 0x000000031b107211 */ /* 0x000fc600008f0eff */
[----:B0-----:R-:W4:Y:S01]  /*17370*/  LDL.LU R10, [R1+0x190] ;  /* 0x00019000010a7983 */ /* 0x001f220000300800 */
[----:B------:R-:W-:-:S05]  /*17380*/  LEA R15, P0, R19, R2, 0x1 ;  /* 0x00000002130f7211 */ /* 0x000fca00078008ff */
[----:B------:R-:W-:Y:S04]  /*17390*/  STL [R1+0x760], R15 ;  /* 0x0007600f01007387 */ /* 0x000fe80000100800 */
[----:B------:R0:W-:Y:S04]  /*173a0*/  STL [R1+0x72c], R16 ;  /* 0x00072c1001007387 */ /* 0x0001e80000100800 */
[----:B------:R-:W4:Y:S01]  /*173b0*/  LDL.LU R27, [R1+0x18c] ;  /* 0x00018c00011b7983 */ /* 0x000f220000300800 */
[----:B0-----:R-:W-:Y:S02]  /*173c0*/  LEA.HI.X.SX32 R16, R26, R3, 0x1, P2 ;  /* 0x000000031a107211 */ /* 0x001fe400010f0eff */
        /* <DEDUP_REMOVED lines=25> */
[----:B--2---:R-:W-:-:S05]  /*17560*/  LEA R15, P6, R13, R2, 0x1 ;  /* 0x000000020d0f7211 */ /* 0x004fca00078c08ff */
[----:B------:R-:W-:Y:S04]  /*17570*/  STL [R1+0x790], R15 ;  /* 0x0007900f01007387 */ /* 0x000fe80000100800 */
[----:B------:R0:W-:Y:S04]  /*17580*/  STL [R1+0x75c], R16 ;  /* 0x00075c1001007387 */ /* 0x0001e80000100800 */
[----:B------:R-:W2:Y:S01]  /*17590*/  LDL.LU R19, [R1+0x13c] ;  /* 0x00013c0001137983 */ /* 0x000ea20000300800 */
[----:B0-----:R-:W-:Y:S02]  /*175a0*/  LEA.HI.X.SX32 R16, R18, R3, 0x1, P1 ;  /* 0x0000000312107211 */ /* 0x001fe400008f0eff */
[----:B---3--:R-:W-:-:S05]  /*175b0*/  LEA R15, P0, R6, R2, 0x1 ;  /* 0x00000002060f7211 */ /* 0x008fca00078008ff */
[----:B------:R5:W-:Y:S04]  /*175c0*/  STL [R1+0x798], R15 ;  /* 0x0007980f01007387 */ /* 0x000be80000100800 */
[----:B------:R0:W-:Y:S04]  /*175d0*/  STL [R1+0x764], R16 ;  /* 0x0007641001007387 */ /* 0x0001e80000100800 */
[----:B------:R-:W3:Y:S01]  /*175e0*/  LDL.LU R18, [R1+0x138] ;  /* 0x0001380001127983 */ /* 0x000ee20000300800 */
[----:B-----5:R-:W-:Y:S02]  /*175f0*/  LEA R15, P1, R5, R2, 0x1 ;  /* 0x00000002050f7211 */ /* 0x020fe400078208ff */
[----:B0-----:R-:W-:-:S03]  /*17600*/  LEA.HI.X.SX32 R16, R29, R3, 0x1, P2 ;  /* 0x000000031d107211 */ /* 0x001fc600010f0eff */
[----:B------:R4:W-:Y:S04]  /*17610*/  STL [R1+0x7a0], R15 ;  /* 0x0007a00f01007387 */ /* 0x0009e80000100800 */
[----:B------:R-:W5:Y:S04]  /*17620*/  LDL.LU R29, [R1+0x134] ;  /* 0x00013400011d7983 */ /* 0x000f680000300800 */
[----:B------:R0:W-:Y:S01]  /*17630*/  STL [R1+0x76c], R16 ;  /* 0x00076c1001007387 */ /* 0x0001e20000100800 */
[----:B----4-:R-:W-:Y:S02]  /*17640*/  LEA R15, P2, R4, R2, 0x1 ;  /* 0x00000002040f7211 */ /* 0x010fe400078408ff */
[----:B0-----:R-:W-:-:S03]  /*17650*/  LEA.HI.X.SX32 R16, R9, R3, 0x1, P3 ;  /* 0x0000000309107211 */ /* 0x001fc600018f0eff */
[----:B------:R0:W-:Y:S04]  /*17660*/  STL [R1+0x7a8], R15 ;  /* 0x0007a80f01007387 */ /* 0x0001e80000100800 */
[----:B------:R-:W4:Y:S04]  /*17670*/  LDL.LU R9, [R1+0x130] ;  /* 0x0001300001097983 */ /* 0x000f280000300800 */
[----:B------:R1:W-:Y:S01]  /*17680*/  STL [R1+0x774], R16 ;  /* 0x0007741001007387 */ /* 0x0003e20000100800 */
[----:B0-----:R-:W-:Y:S02]  /*17690*/  LEA R15, P3, R11, R2, 0x1 ;  /* 0x000000020b0f7211 */ /* 0x001fe400078608ff */
[----:B-1----:R-:W-:-:S03]  /*176a0*/  LEA.HI.X.SX32 R16, R8, R3, 0x1, P4 ;  /* 0x0000000308107211 */ /* 0x002fc600020f0eff */
        /* <DEDUP_REMOVED lines=10> */
[----:B------:R0:W-:Y:S01]  /*17750*/  STL [R1+0x7c0], R15 ;  /* 0x0007c00f01007387 */ /* 0x0001e20000100800 */
[----:B------:R-:W-:-:S03]  /*17760*/  LEA.HI.X.SX32 R13, R6, R3, 0x1, P0 ;  /* 0x00000003060d7211 */ /* 0x000fc600000f0eff */
[----:B------:R-:W-:Y:S04]  /*17770*/  STL [R1+0x78c], R16 ;  /* 0x00078c1001007387 */ /* 0x000fe80000100800 */
[----:B------:R-:W4:Y:S01]  /*17780*/  LDL.LU R6, [R1+0x120] ;  /* 0x0001200001067983 */ /* 0x000f220000300800 */
[----:B0-----:R-:W-:-:S05]  /*17790*/  LEA R15, P6, R26, R2, 0x1 ;  /* 0x000000021a0f7211 */ /* 0x001fca00078c08ff */
        /* <DEDUP_REMOVED lines=16> */
[----:B------:R0:W-:Y:S01]  /*178a0*/  STL [R1+0x7ac], R13 ;  /* 0x0007ac0d01007387 */ /* 0x0001e20000100800 */
[----:B------:R-:W-:-:S03]  /*178b0*/  LEA.HI.X.SX32 R10, R10, R3, 0x1, P4 ;  /* 0x000000030a0a7211 */ /* 0x000fc600020f0eff */
[----:B0-----:R-:W4:Y:S01]  /*178c0*/  LDL.LU R13, [R1+0x108] ;  /* 0x00010800010d7983 */ /* 0x001f220000300800 */
[----:B------:R-:W-:-:S05]  /*178d0*/  LEA R15, P3, R21, R2, 0x1 ;  /* 0x00000002150f7211 */ /* 0x000fca00078608ff */
[----:B------:R0:W-:Y:S04]  /*178e0*/  STL [R1+0x7e8], R15 ;  /* 0x0007e80f01007387 */ /* 0x0001e80000100800 */
[----:B------:R3:W-:Y:S01]  /*178f0*/  STL [R1+0x7b4], R10 ;  /* 0x0007b40a01007387 */ /* 0x0007e20000100800 */
[----:B0-----:R-:W-:Y:S02]  /*17900*/  LEA.HI.X.SX32 R15, R27, R3, 0x1, P5 ;  /* 0x000000031b0f7211 */ /* 0x001fe400028f0eff */
[----:B--2---:R-:W-:-:S05]  /*17910*/  LEA R16, P4, R19, R2, 0x1 ;  /* 0x0000000213107211 */ /* 0x004fca00078808ff */
[----:B------:R-:W-:Y:S04]  /*17920*/  STL [R1+0x7f0], R16 ;  /* 0x0007f01001007387 */ /* 0x000fe80000100800 */
[----:B------:R-:W2:Y:S04]  /*17930*/  LDL.LU R27, [R1+0x104] ;  /* 0x00010400011b7983 */ /* 0x000ea80000300800 */
[----:B------:R0:W-:Y:S01]  /*17940*/  STL [R1+0x7bc], R15 ;  /* 0x0007bc0f01007387 */ /* 0x0001e20000100800 */
[----:B---3--:R-:W-:Y:S02]  /*17950*/  LEA R10, P5, R18, R2, 0x1 ;  /* 0x00000002120a7211 */ /* 0x008fe400078a08ff */
[----:B0-----:R-:W-:-:S03]  /*17960*/  LEA.HI.X.SX32 R15, R26, R3, 0x1, P6 ;  /* 0x000000031a0f7211 */ /* 0x001fc600030f0eff */
[----:B------:R5:W-:Y:S04]  /*17970*/  STL [R1+0x7f8], R10 ;  /* 0x0007f80a01007387 */ /* 0x000be80000100800 */
[----:B------:R-:W3:Y:S04]  /*17980*/  LDL.LU R26, [R1+0xf8] ;  /* 0x0000f800011a7983 */ /* 0x000ee80000300800 */
[----:B------:R0:W-:Y:S01]  /*17990*/  STL [R1+0x7c4], R15 ;  /* 0x0007c40f01007387 */ /* 0x0001e20000100800 */
[----:B-----5:R-:W-:-:S05]  /*179a0*/  LEA R10, P6, R29, R2, 0x1 ;  /* 0x000000021d0a7211 */ /* 0x020fca00078c08ff */
[----:B------:R1:W-:Y:S01]  /*179b0*/  STL [R1+0x800], R10 ;  /* 0x0008000a01007387 */ /* 0x0003e20000100800 */
[----:B0-----:R-:W-:-:S03]  /*179c0*/  LEA.HI.X.SX32 R15, R25, R3, 0x1, P0 ;  /* 0x00000003190f7211 */ /* 0x001fc600000f0eff */
[----:B-1----:R-:W5:Y:S04]  /*179d0*/  LDL.LU R10, [R1+0xf4] ;  /* 0x0000f400010a7983 */ /* 0x002f680000300800 */
[----:B------:R0:W-:Y:S01]  /*179e0*/  STL [R1+0x7cc], R15 ;  /* 0x0007cc0f01007387 */ /* 0x0001e20000100800 */
[----:B----4-:R-:W-:Y:S02]  /*179f0*/  LEA R16, P0, R9, R2, 0x1 ;  /* 0x0000000209107211 */ /* 0x010fe400078008ff */
[----:B0-----:R-:W-:-:S03]  /*17a00*/  LEA.HI.X.SX32 R15, R24, R3, 0x1, P1 ;  /* 0x00000003180f7211 */ /* 0x001fc600008f0eff */
[----:B------:R0:W-:Y:S04]  /*17a10*/  STL [R1+0x808], R16 ;  /* 0x0008081001007387 */ /* 0x0001e80000100800 */
[----:B------:R-:W4:Y:S04]  /*17a20*/  LDL.LU R25, [R1+0xf0] ;  /* 0x0000f00001197983 */ /* 0x000f280000300800 */
[----:B------:R1:W-:Y:S01]  /*17a30*/  STL [R1+0x7d4], R15 ;  /* 0x0007d40f01007387 */ /* 0x0003e20000100800 */
[----:B0-----:R-:W-:-:S05]  /*17a40*/  LEA R16, P1, R8, R2, 0x1 ;  /* 0x0000000208107211 */ /* 0x001fca00078208ff */
[----:B------:R0:W-:Y:S04]  /*17a50*/  STL [R1+0x810], R16 ;  /* 0x0008101001007387 */ /* 0x0001e80000100800 */
[----:B------:R-:W4:Y:S01]  /*17a60*/  LDL.LU R24, [R1+0xe4] ;  /* 0x0000e40001187983 */ /* 0x000f220000300800 */
[----:B-1----:R-:W-:-:S05]  /*17a70*/  LEA.HI.X.SX32 R15, R22, R3, 0x1, P2 ;  /* 0x00000003160f7211 */ /* 0x002fca00010f0eff */
[----:B------:R1:W-:Y:S01]  /*17a80*/  STL [R1+0x7dc], R15 ;  /* 0x0007dc0f01007387 */ /* 0x0003e20000100800 */
[----:B0-----:R-:W-:-:S05]  /*17a90*/  LEA R16, P2, R7, R2, 0x1 ;  /* 0x0000000207107211 */ /* 0x001fca00078408ff */
[----:B------:R0:W-:Y:S04]  /*17aa0*/  STL [R1+0x818], R16 ;  /* 0x0008181001007387 */ /* 0x0001e80000100800 */
[----:B------:R-:W4:Y:S01]  /*17ab0*/  LDL.LU R22, [R1+0xe0] ;  /* 0x0000e00001167983 */ /* 0x000f220000300800 */
[----:B-1----:R-:W-:-:S05]  /*17ac0*/  LEA.HI.X.SX32 R15, R21, R3, 0x1, P3 ;  /* 0x00000003150f7211 */ /* 0x002fca00018f0eff */
        /* <DEDUP_REMOVED lines=24> */
[----:B------:R-:W-:Y:S04]  /*17c50*/  STL [R1+0x840], R16 ;  /* 0x0008401001007387 */ /* 0x000fe80000100800 */
[----:B------:R-:W4:Y:S04]  /*17c60*/  LDL.LU R8, [R1+0xc8] ;  /* 0x0000c80001087983 */ /* 0x000f280000300800 */
[----:B------:R0:W-:Y:S02]  /*17c70*/  STL [R1+0x80c], R15 ;  /* 0x00080c0f01007387 */ /* 0x0001e40000100800 */
[----:B0-----:R-:W-:-:S02]  /*17c80*/  LEA.HI.X.SX32 R15, R7, R3, 0x1, P2 ;  /* 0x00000003070f7211 */ /* 0x001fc400010f0eff */
[----:B------:R-:W4:Y:S01]  /*17c90*/  LDL.LU R7, [R1+0xbc] ;  /* 0x0000bc0001077983 */ /* 0x000f220000300800 */
[----:B--2---:R-:W-:-:S05]  /*17ca0*/  LEA R16, P1, R27, R2, 0x1 ;  /* 0x000000021b107211 */ /* 0x004fca00078208ff */
[----:B------:R-:W-:Y:S04]  /*17cb0*/  STL [R1+0x848], R16 ;  /* 0x0008481001007387 */ /* 0x000fe80000100800 */
[----:B------:R0:W-:Y:S02]  /*17cc0*/  STL [R1+0x814], R15 ;  /* 0x0008140f01007387 */ /* 0x0001e40000100800 */
[----:B0-----:R-:W-:Y:S02]  /*17cd0*/  LEA.HI.X.SX32 R15, R6, R3, 0x1, P3 ;  /* 0x00000003060f7211 */ /* 0x001fe400018f0eff */
[----:B------:R-:W2:Y:S01]  /*17ce0*/  LDL.LU R6, [R1+0xa0] ;  /* 0x0000a00001067983 */ /* 0x000ea20000300800 */
        /* <DEDUP_REMOVED lines=13> */
[----:B------:R-:W-:Y:S02]  /*17dc0*/  LEA R17, P5, R24, R2, 0x1 ;  /* 0x0000000218117211 */ /* 0x000fe400078a08ff */
[----:B0-----:R-:W-:-:S03]  /*17dd0*/  LEA.HI.X.SX32 R16, R11, R3, 0x1, P6 ;  /* 0x000000030b107211 */ /* 0x001fc600030f0eff */
[----:B------:R-:W-:Y:S04]  /*17de0*/  STL [R1+0x868], R17 ;  /* 0x0008681101007387 */ /* 0x000fe80000100800 */
[----:B------:R-:W4:Y:S04]  /*17df0*/  LDL.LU R11, [R1+0x84] ;  /* 0x00008400010b7983 */ /* 0x000f280000300800 */
[----:B------:R0:W-:Y:S01]  /*17e00*/  STL [R1+0x834], R16 ;  /* 0x0008341001007387 */ /* 0x0001e20000100800 */
[----:B-1----:R-:W-:Y:S02]  /*17e10*/  LEA R15, P6, R22, R2, 0x1 ;  /* 0x00000002160f7211 */ /* 0x002fe400078c08ff */
[----:B0-----:R-:W-:-:S03]  /*17e20*/  LEA.HI.X.SX32 R16, R13, R3, 0x1, P0 ;  /* 0x000000030d107211 */ /* 0x001fc600000f0eff */
[----:B------:R0:W-:Y:S01]  /*17e30*/  STL [R1+0x870], R15 ;  /* 0x0008700f01007387 */ /* 0x0001e20000100800 */
[----:B------:R-:W-:-:S03]  /*17e40*/  LEA.HI.X.SX32 R13, R27, R3, 0x1, P1 ;  /* 0x000000031b0d7211 */ /* 0x000fc600008f0eff */
[----:B------:R1:W-:Y:S04]  /*17e50*/  STL [R1+0x83c], R16 ;  /* 0x00083c1001007387 */ /* 0x0003e80000100800 */
[----:B------:R-:W4:Y:S01]  /*17e60*/  LDL.LU R27, [R1+0x74] ;  /* 0x00007400011b7983 */ /* 0x000f220000300800 */
[----:B0-----:R-:W-:-:S05]  /*17e70*/  LEA R15, P0, R21, R2, 0x1 ;  /* 0x00000002150f7211 */ /* 0x001fca00078008ff */
[----:B------:R0:W-:Y:S01]  /*17e80*/  STL [R1+0x878], R15 ;  /* 0x0008780f01007387 */ /* 0x0001e20000100800 */
[----:B-1----:R-:W-:-:S03]  /*17e90*/  LEA R16, P1, R19, R2, 0x1 ;  /* 0x0000000213107211 */ /* 0x002fc600078208ff */
[----:B------:R-:W-:Y:S01]  /*17ea0*/  STL [R1+0x844], R13 ;  /* 0x0008440d01007387 */ /* 0x000fe20000100800 */
[----:B0-----:R-:W-:-:S03]  /*17eb0*/  LEA.HI.X.SX32 R15, R26, R3, 0x1, P2 ;  /* 0x000000031a0f7211 */ /* 0x001fc600010f0eff */
[----:B------:R-:W-:Y:S04]  /*17ec0*/  STL [R1+0x880], R16 ;  /* 0x0008801001007387 */ /* 0x000fe80000100800 */
[----:B------:R-:W4:Y:S04]  /*17ed0*/  LDL.LU R26, [R1+0x70] ;  /* 0x00007000011a7983 */ /* 0x000f280000300800 */
[----:B------:R0:W-:Y:S02]  /*17ee0*/  STL [R1+0x84c], R15 ;  /* 0x00084c0f01007387 */ /* 0x0001e40000100800 */
[----:B0-----:R-:W-:-:S02]  /*17ef0*/  LEA.HI.X.SX32 R15, R10, R3, 0x1, P3 ;  /* 0x000000030a0f7211 */ /* 0x001fc400018f0eff */
[----:B------:R-:W-:Y:S02]  /*17f00*/  LEA R13, P2, R18, R2, 0x1 ;  /* 0x00000002120d7211 */ /* 0x000fe400078408ff */
[----:B------:R-:W-:-:S03]  /*17f10*/  LEA.HI.X.SX32 R10, R25, R3, 0x1, P4 ;  /* 0x00000003190a7211 */ /* 0x000fc600020f0eff */
[----:B------:R0:W-:Y:S04]  /*17f20*/  STL [R1+0x888], R13 ;  /* 0x0008880d01007387 */ /* 0x0001e80000100800 */
[----:B------:R-:W-:Y:S04]  /*17f30*/  STL [R1+0x854], R15 ;  /* 0x0008540f01007387 */ /* 0x000fe80000100800 */
[----:B------:R-:W4:Y:S01]  /*17f40*/  LDL.LU R25, [R1+0x6c] ;  /* 0x00006c0001197983 */ /* 0x000f220000300800 */
[----:B0-----:R-:W-:-:S05]  /*17f50*/  LEA R13, P3, R29, R2, 0x1 ;  /* 0x000000021d0d7211 */ /* 0x001fca00078608ff */
[----:B------:R0:W-:Y:S04]  /*17f60*/  STL [R1+0x890], R13 ;  /* 0x0008900d01007387 */ /* 0x0001e80000100800 */
[----:B------:R-:W-:Y:S01]  /*17f70*/  STL [R1+0x85c], R10 ;  /* 0x00085c0a01007387 */ /* 0x000fe20000100800 */
[----:B0-----:R-:W-:Y:S02]  /*17f80*/  LEA.HI.X.SX32 R13, R24, R3, 0x1, P5 ;  /* 0x00000003180d7211 */ /* 0x001fe400028f0eff */
[----:B------:R-:W-:-:S05]  /*17f90*/  LEA R15, P4, R9, R2, 0x1 ;  /* 0x00000002090f7211 */ /* 0x000fca00078808ff */
[----:B------:R0:W-:Y:S04]  /*17fa0*/  STL [R1+0x898], R15 ;  /* 0x0008980f01007387 */ /* 0x0001e80000100800 */
[----:B------:R-:W4:Y:S01]  /*17fb0*/  LDL.LU R24, [R1+0x68] ;  /* 0x0000680001187983 */ /* 0x000f220000300800 */
[-C--:B0-----:R-:W-:Y:S02]  /*17fc0*/  LEA.HI.X.SX32 R15, R22, R3.reuse, 0x1, P6 ;  /* 0x00000003160f7211 */ /* 0x081fe400030f0eff */
[----:B------:R-:W-:Y:S01]  /*17fd0*/  LEA R10, P5, R8, R2, 0x1 ;  /* 0x00000002080a7211 */ /* 0x000fe200078a08ff */
[----:B------:R0:W-:Y:S04]  /*17fe0*/  STL [R1+0x864], R13 ;  /* 0x0008640d01007387 */ /* 0x0001e80000100800 */
[----:B------:R1:W-:Y:S04]  /*17ff0*/  STL [R1+0x8a0], R10 ;  /* 0x0008a00a01007387 */ /* 0x0003e80000100800 */
[----:B------:R-:W-:Y:S01]  /*18000*/  STL [R1+0x86c], R15 ;  /* 0x00086c0f01007387 */ /* 0x000fe20000100800 */
[----:B0-----:R-:W-:-:S03]  /*18010*/  LEA.HI.X.SX32 R13, R21, R3, 0x1, P0 ;  /* 0x00000003150d7211 */ /* 0x001fc600000f0eff */
[----:B------:R-:W4:Y:S01]  /*18020*/  LDL.LU R22, [R1+0x64] ;  /* 0x0000640001167983 */ /* 0x000f220000300800 */
[----:B-1----:R-:W-:-:S05]  /*18030*/  LEA R10, P6, R7, R2, 0x1 ;  /* 0x00000002070a7211 */ /* 0x002fca00078c08ff */
[----:B------:R-:W-:Y:S04]  /*18040*/  STL [R1+0x8a8], R10 ;  /* 0x0008a80a01007387 */ /* 0x000fe80000100800 */
[----:B------:R0:W-:Y:S04]  /*18050*/  STL [R1+0x874], R13 ;  /* 0x0008740d01007387 */ /* 0x0001e80000100800 */
[----:B------:R-:W4:Y:S01]  /*18060*/  LDL.LU R21, [R1+0x60] ;  /* 0x0000600001157983 */ /* 0x000f220000300800 */
[-C--:B0-----:R-:W-:Y:S02]  /*18070*/  LEA.HI.X.SX32 R13, R19, R3.reuse, 0x1, P1 ;  /* 0x00000003130d7211 */ /* 0x081fe400008f0eff */
[----:B------:R-:W-:-:S02]  /*18080*/  LEA.HI.X.SX32 R9, R9, R3, 0x1, P4 ;  /* 0x0000000309097211 */ /* 0x000fc400020f0eff */
[----:B--2---:R-:W-:-:S05]  /*18090*/  LEA R10, P0, R6, R2, 0x1 ;  /* 0x00000002060a7211 */ /* 0x004fca00078008ff */
[----:B------:R-:W-:Y:S04]  /*180a0*/  STL [R1+0x8b0], R10 ;  /* 0x0008b00a01007387 */ /* 0x000fe80000100800 */
[----:B------:R0:W-:Y:S04]  /*180b0*/  STL [R1+0x87c], R13 ;  /* 0x00087c0d01007387 */ /* 0x0001e80000100800 */
[----:B------:R-:W2:Y:S01]  /*180c0*/  LDL.LU R19, [R1+0x5c] ;  /* 0x00005c0001137983 */ /* 0x000ea20000300800 */
[----:B0-----:R-:W-:Y:S02]  /*180d0*/  LEA.HI.X.SX32 R13, R18, R3, 0x1, P2 ;  /* 0x00000003120d7211 */ /* 0x001fe400010f0eff */
[----:B---3--:R-:W-:-:S05]  /*180e0*/  LEA R10, P1, R5, R2, 0x1 ;  /* 0x00000002050a7211 */ /* 0x008fca00078208ff */
[----:B------:R-:W-:Y:S04]  /*180f0*/  STL [R1+0x8b8], R10 ;  /* 0x0008b80a01007387 */ /* 0x000fe80000100800 */
[----:B------:R0:W-:Y:S04]  /*18100*/  STL [R1+0x884], R13 ;  /* 0x0008840d01007387 */ /* 0x0001e80000100800 */
[----:B------:R-:W3:Y:S01]  /*18110*/  LDL.LU R18, [R1+0x58] ;  /* 0x0000580001127983 */ /* 0x000ee20000300800 */
[----:B0-----:R-:W-:Y:S02]  /*18120*/  LEA.HI.X.SX32 R13, R29, R3, 0x1, P3 ;  /* 0x000000031d0d7211 */ /* 0x001fe400018f0eff */
[----:B-----5:R-:W-:-:S05]  /*18130*/  LEA R10, P2, R4, R2, 0x1 ;  /* 0x00000002040a7211 */ /* 0x020fca00078408ff */
[----:B------:R4:W-:Y:S04]  /*18140*/  STL [R1+0x8c0], R10 ;  /* 0x0008c00a01007387 */ /* 0x0009e80000100800 */
[----:B------:R-:W5:Y:S04]  /*18150*/  LDL.LU R29, [R1+0x54] ;  /* 0x00005400011d7983 */ /* 0x000f680000300800 */
[----:B------:R-:W-:Y:S04]  /*18160*/  STL [R1+0x88c], R13 ;  /* 0x00088c0d01007387 */ /* 0x000fe80000100800 */
[----:B------:R-:W5:Y:S01]  /*18170*/  LDL.LU R20, [R1+0x50] ;  /* 0x0000500001147983 */ /* 0x000f620000300800 */
[----:B----4-:R-:W-:-:S05]  /*18180*/  LEA R10, P3, R11, R2, 0x1 ;  /* 0x000000020b0a7211 */ /* 0x010fca00078608ff */
[----:B------:R0:W-:Y:S04]  /*18190*/  STL [R1+0x8c8], R10 ;  /* 0x0008c80a01007387 */ /* 0x0001e80000100800 */
[----:B------:R-:W4:Y:S04]  /*181a0*/  LDL.LU R17, [R1+0x4c] ;  /* 0x00004c0001117983 */ /* 0x000f280000300800 */
[----:B------:R1:W-:Y:S04]  /*181b0*/  STL [R1+0x894], R9 ;  /* 0x0008940901007387 */ /* 0x0003e80000100800 */
[----:B------:R-:W4:Y:S01]  /*181c0*/  LDL.LU R16, [R1+0x48] ;  /* 0x0000480001107983 */ /* 0x000f220000300800 */
[----:B0-----:R-:W-:-:S02]  /*181d0*/  LEA R10, P4, R27, R2, 0x1 ;  /* 0x000000021b0a7211 */ /* 0x001fc400078808ff */
[----:B-1----:R-:W-:-:S03]  /*181e0*/  LEA.HI.X.SX32 R9, R8, R3, 0x1, P5 ;  /* 0x0000000308097211 */ /* 0x002fc600028f0eff */
[----:B------:R0:W-:Y:S04]  /*181f0*/  STL [R1+0x8d0], R10 ;  /* 0x0008d00a01007387 */ /* 0x0001e80000100800 */
[----:B------:R-:W4:Y:S04]  /*18200*/  LDL.LU R15, [R1+0x44] ;  /* 0x00004400010f7983 */ /* 0x000f280000300800 */
[----:B------:R1:W-:Y:S04]  /*18210*/  STL [R1+0x89c], R9 ;  /* 0x00089c0901007387 */ /* 0x0003e80000100800 */
[----:B------:R-:W4:Y:S01]  /*18220*/  LDL.LU R13, [R1+0x40] ;  /* 0x00004000010d7983 */ /* 0x000f220000300800 */
[----:B------:R-:W-:-:S02]  /*18230*/  LEA R8, P5, R26, R2, 0x1 ;  /* 0x000000021a087211 */ /* 0x000fc400078a08ff */
[----:B------:R-:W-:-:S03]  /*18240*/  LEA.HI.X.SX32 R7, R7, R3, 0x1, P6 ;  /* 0x0000000307077211 */ /* 0x000fc600030f0eff */
[----:B------:R-:W-:Y:S04]  /*18250*/  STL [R1+0x8d8], R8 ;  /* 0x0008d80801007387 */ /* 0x000fe80000100800 */
[----:B0-----:R-:W4:Y:S04]  /*18260*/  LDL.LU R10, [R1+0x38] ;  /* 0x00003800010a7983 */ /* 0x001f280000300800 */
[----:B------:R0:W-:Y:S04]  /*18270*/  STL [R1+0x8a4], R7 ;  /* 0x0008a40701007387 */ /* 0x0001e80000100800 */
[----:B-1----:R-:W4:Y:S01]  /*18280*/  LDL.LU R9, [R1+0x30] ;  /* 0x0000300001097983 */ /* 0x002f220000300800 */
[----:B------:R-:W-:-:S02]  /*18290*/  LEA.HI.X.SX32 R5, R5, R3, 0x1, P1 ;  /* 0x0000000305057211 */ /* 0x000fc400008f0eff */
[----:B0-----:R-:W-:Y:S02]  /*182a0*/  LEA.HI.X.SX32 R7, R6, R3, 0x1, P0 ;  /* 0x0000000306077211 */ /* 0x001fe400000f0eff */
[----:B------:R-:W-:-:S05]  /*182b0*/  LEA R8, P6, R25, R2, 0x1 ;  /* 0x0000000219087211 */ /* 0x000fca00078c08ff */
[----:B------:R0:W-:Y:S01]  /*182c0*/  STL [R1+0x8e0], R8 ;  /* 0x0008e00801007387 */ /* 0x0001e20000100800 */
[----:B------:R-:W-:-:S03]  /*182d0*/  LEA.HI.X.SX32 R4, R4, R3, 0x1, P2 ;  /* 0x0000000304047211 */ /* 0x000fc600010f0eff */
[----:B0-----:R-:W4:Y:S04]  /*182e0*/  LDL.LU R8, [R1+0x2c] ;  /* 0x00002c0001087983 */ /* 0x001f280000300800 */
[----:B------:R0:W-:Y:S04]  /*182f0*/  STL [R1+0x8ac], R7 ;  /* 0x0008ac0701007387 */ /* 0x0001e80000100800 */
[----:B0-----:R-:W4:Y:S01]  /*18300*/  LDL.LU R7, [R1+0x28] ;  /* 0x0000280001077983 */ /* 0x001f220000300800 */
[----:B------:R-:W-:-:S05]  /*18310*/  LEA R6, P0, R24, R2, 0x1 ;  /* 0x0000000218067211 */ /* 0x000fca00078008ff */
[----:B------:R0:W-:Y:S04]  /*18320*/  STL [R1+0x8e8], R6 ;  /* 0x0008e80601007387 */ /* 0x0001e80000100800 */
[----:B0-----:R-:W4:Y:S04]  /*18330*/  LDL.LU R6, [R1+0x20] ;  /* 0x0000200001067983 */ /* 0x001f280000300800 */
[----:B------:R0:W-:Y:S02]  /*18340*/  STL [R1+0x8b4], R5 ;  /* 0x0008b40501007387 */ /* 0x0001e40000100800 */
[----:B0-----:R-:W-:-:S05]  /*18350*/  LEA R5, P1, R22, R2, 0x1 ;  /* 0x0000000216057211 */ /* 0x001fca00078208ff */
[----:B------:R0:W-:Y:S01]  /*18360*/  STL [R1+0x8f0], R5 ;  /* 0x0008f00501007387 */ /* 0x0001e20000100800 */
[----:B------:R-:W-:-:S03]  /*18370*/  LEA.HI.X.SX32 R11, R11, R3, 0x1, P3 ;  /* 0x000000030b0b7211 */ /* 0x000fc600018f0eff */
[----:B0-----:R-:W4:Y:S04]  /*18380*/  LDL.LU R5, [R1+0x964] ;  /* 0x0009640001057983 */ /* 0x001f280000300800 */
[----:B------:R0:W-:Y:S02]  /*18390*/  STL [R1+0x8bc], R4 ;  /* 0x0008bc0401007387 */ /* 0x0001e40000100800 */
[----:B0-----:R-:W-:-:S05]  /*183a0*/  LEA R4, P2, R21, R2, 0x1 ;  /* 0x0000000215047211 */ /* 0x001fca00078408ff */
[----:B------:R0:W-:Y:S01]  /*183b0*/  STL [R1+0x8f8], R4 ;  /* 0x0008f80401007387 */ /* 0x0001e20000100800 */
[----:B------:R-:W-:-:S03]  /*183c0*/  LEA.HI.X.SX32 R27, R27, R3, 0x1, P4 ;  /* 0x000000031b1b7211 */ /* 0x000fc600020f0eff */
[----:B0-----:R-:W4:Y:S04]  /*183d0*/  LDL.LU R4, [R1+0x4] ;  /* 0x0000040001047983 */ /* 0x001f280000300800 */
[----:B------:R2:W-:Y:S01]  /*183e0*/  STL [R1+0x8c4], R11 ;  /* 0x0008c40b01007387 */ /* 0x0005e20000100800 */
[-C--:B------:R-:W-:Y:S02]  /*183f0*/  LEA.HI.X.SX32 R26, R26, R3.reuse, 0x1, P5 ;  /* 0x000000031a1a7211 */ /* 0x080fe400028f0eff */
[-C--:B------:R-:W-:Y:S02]  /*18400*/  LEA.HI.X.SX32 R25, R25, R3.reuse, 0x1, P6 ;  /* 0x0000000319197211 */ /* 0x080fe400030f0eff */
[-C--:B------:R-:W-:Y:S02]  /*18410*/  LEA.HI.X.SX32 R24, R24, R3.reuse, 0x1, P0 ;  /* 0x0000000318187211 */ /* 0x080fe400000f0eff */
[----:B------:R-:W-:-:S02]  /*18420*/  LEA.HI.X.SX32 R22, R22, R3, 0x1, P1 ;  /* 0x0000000316167211 */ /* 0x000fc400008f0eff */
[----:B--2---:R-:W-:-:S05]  /*18430*/  LEA R11, P3, R19, R2, 0x1 ;  /* 0x00000002130b7211 */ /* 0x004fca00078608ff */
[----:B------:R0:W-:Y:S04]  /*18440*/  STL [R1+0x900], R11 ;  /* 0x0009000b01007387 */ /* 0x0001e80000100800 */
[----:B0-----:R-:W2:Y:S04]  /*18450*/  LDL.LU R11, [R1+0xa7c] ;  /* 0x000a7c00010b7983 */ /* 0x001ea80000300800 */
[----:B------:R3:W-:Y:S02]  /*18460*/  STL [R1+0x8cc], R27 ;  /* 0x0008cc1b01007387 */ /* 0x0007e40000100800 */
[----:B---3--:R-:W-:-:S05]  /*18470*/  LEA R27, P4, R18, R2, 0x1 ;  /* 0x00000002121b7211 */ /* 0x008fca00078808ff */
[----:B------:R0:W-:Y:S04]  /*18480*/  STL [R1+0x908], R27 ;  /* 0x0009081b01007387 */ /* 0x0001e80000100800 */
[----:B0-----:R-:W3:Y:S04]  /*18490*/  LDL.LU R27, [R1+0xa78] ;  /* 0x000a7800011b7983 */ /* 0x001ee80000300800 */
[----:B------:R5:W-:Y:S02]  /*184a0*/  STL [R1+0x8d4], R26 ;  /* 0x0008d41a01007387 */ /* 0x000be40000100800 */
[----:B-----5:R-:W-:-:S05]  /*184b0*/  LEA R26, P5, R29, R2, 0x1 ;  /* 0x000000021d1a7211 */ /* 0x020fca00078a08ff */
[----:B------:R0:W-:Y:S04]  /*184c0*/  STL [R1+0x910], R26 ;  /* 0x0009101a01007387 */ /* 0x0001e80000100800 */
[----:B0-----:R-:W5:Y:S04]  /*184d0*/  LDL.LU R26, [R1+0xa74] ;  /* 0x000a7400011a7983 */ /* 0x001f680000300800 */
[----:B------:R0:W-:Y:S02]  /*184e0*/  STL [R1+0x8dc], R25 ;  /* 0x0008dc1901007387 */ /* 0x0001e40000100800 */
[----:B0-----:R-:W-:-:S05]  /*184f0*/  LEA R25, P6, R20, R2, 0x1 ;  /* 0x0000000214197211 */ /* 0x001fca00078c08ff */
[----:B------:R0:W-:Y:S04]  /*18500*/  STL [R1+0x918], R25 ;  /* 0x0009181901007387 */ /* 0x0001e80000100800 */
[----:B0-----:R-:W2:Y:S04]  /*18510*/  LDL.LU R25, [R1+0xa70] ;  /* 0x000a700001197983 */ /* 0x001ea80000300800 */
[----:B------:R4:W-:Y:S02]  /*18520*/  STL [R1+0x8e4], R24 ;  /* 0x0008e41801007387 */ /* 0x0009e40000100800 */
[----:B----4-:R-:W-:-:S05]  /*18530*/  LEA R24, P0, R17, R2, 0x1 ;  /* 0x0000000211187211 */ /* 0x010fca00078008ff */
[----:B------:R0:W-:Y:S01]  /*18540*/  STL [R1+0x920], R24 ;  /* 0x0009201801007387 */ /* 0x0001e20000100800 */
[----:B------:R-:W-:-:S03]  /*18550*/  LEA.HI.X.SX32 R21, R21, R3, 0x1, P2 ;  /* 0x0000000315157211 */ /* 0x000fc600010f0eff */
[----:B0-----:R-:W4:Y:S04]  /*18560*/  LDL.LU R24, [R1+0xa6c] ;  /* 0x000a6c0001187983 */ /* 0x001f280000300800 */
[----:B------:R0:W-:Y:S02]  /*18570*/  STL [R1+0x8ec], R22 ;  /* 0x0008ec1601007387 */ /* 0x0001e40000100800 */
[----:B0-----:R-:W-:-:S05]  /*18580*/  LEA R22, P1, R16, R2, 0x1 ;  /* 0x0000000210167211 */ /* 0x001fca00078208ff */
[----:B------:R0:W-:Y:S01]  /*18590*/  STL [R1+0x928], R22 ;  /* 0x0009281601007387 */ /* 0x0001e20000100800 */
[----:B------:R-:W-:-:S03]  /*185a0*/  LEA.HI.X.SX32 R19, R19, R3, 0x1, P3 ;  /* 0x0000000313137211 */ /* 0x000fc600018f0eff */
[----:B0-----:R-:W3:Y:S04]  /*185b0*/  LDL.LU R22, [R1+0xa68] ;  /* 0x000a680001167983 */ /* 0x001ee80000300800 */
[----:B------:R0:W-:Y:S02]  /*185c0*/  STL [R1+0x8f4], R21 ;  /* 0x0008f41501007387 */ /* 0x0001e40000100800 */
[----:B0-----:R-:W-:-:S05]  /*185d0*/  LEA R21, P2, R15, R2, 0x1 ;  /* 0x000000020f157211 */ /* 0x001fca00078408ff */
[----:B------:R0:W-:Y:S01]  /*185e0*/  STL [R1+0x930], R21 ;  /* 0x0009301501007387 */ /* 0x0001e20000100800 */
[----:B------:R-:W-:-:S03]  /*185f0*/  LEA.HI.X.SX32 R18, R18, R3, 0x1, P4 ;  /* 0x0000000312127211 */ /* 0x000fc600020f0eff */
[----:B0-----:R-:W5:Y:S04]  /*18600*/  LDL.LU R21, [R1+0xa64] ;  /* 0x000a640001157983 */ /* 0x001f680000300800 */
[----:B------:R0:W-:Y:S02]  /*18610*/  STL [R1+0x8fc], R19 ;  /* 0x0008fc1301007387 */ /* 0x0001e40000100800 */
[----:B0-----:R-:W-:-:S05]  /*18620*/  LEA R19, P3, R13, R2, 0x1 ;  /* 0x000000020d137211 */ /* 0x001fca00078608ff */
[----:B------:R0:W-:Y:S01]  /*18630*/  STL [R1+0x938], R19 ;  /* 0x0009381301007387 */ /* 0x0001e20000100800 */
[----:B------:R-:W-:-:S03]  /*18640*/  LEA.HI.X.SX32 R29, R29, R3, 0x1, P5 ;  /* 0x000000031d1d7211 */ /* 0x000fc600028f0eff */
[----:B0-----:R-:W2:Y:S04]  /*18650*/  LDL.LU R19, [R1+0xa60] ;  /* 0x000a600001137983 */ /* 0x001ea80000300800 */
[----:B------:R0:W-:Y:S02]  /*18660*/  STL [R1+0x904], R18 ;  /* 0x0009041201007387 */ /* 0x0001e40000100800 */
[----:B0-----:R-:W-:-:S05]  /*18670*/  LEA R18, P4, R10, R2, 0x1 ;  /* 0x000000020a127211 */ /* 0x001fca00078808ff */
[----:B------:R0:W-:Y:S04]  /*18680*/  STL [R1+0x940], R18 ;  /* 0x0009401201007387 */ /* 0x0001e80000100800 */
[----:B0-----:R-:W4:Y:S04]  /*18690*/  LDL.LU R18, [R1+0xa5c] ;  /* 0x000a5c0001127983 */ /* 0x001f280000300800 */
[----:B------:R0:W-:Y:S02]  /*186a0*/  STL [R1+0x90c], R29 ;  /* 0x00090c1d01007387 */ /* 0x0001e40000100800 */
[----:B0-----:R-:W-:-:S05]  /*186b0*/  LEA R29, P5, R9, R2, 0x1 ;  /* 0x00000002091d7211 */ /* 0x001fca00078a08ff */
[----:B------:R0:W-:Y:S04]  /*186c0*/  STL [R1+0x948], R29 ;  /* 0x0009481d01007387 */ /* 0x0001e80000100800 */
[----:B0-----:R-:W3:Y:S01]  /*186d0*/  LDL.LU R29, [R1+0xa58] ;  /* 0x000a5800011d7983 */ /* 0x001ee20000300800 */
[----:B------:R-:W-:-:S05]  /*186e0*/  LEA.HI.X.SX32 R20, R20, R3, 0x1, P6 ;  /* 0x0000000314147211 */ /* 0x000fca00030f0eff */
[----:B------:R0:W-:Y:S01]  /*186f0*/  STL [R1+0x914], R20 ;  /* 0x0009141401007387 */ /* 0x0001e20000100800 */
[-C--:B------:R-:W-:Y:S02]  /*18700*/  LEA.HI.X.SX32 R17, R17, R3.reuse, 0x1, P0 ;  /* 0x0000000311117211 */ /* 0x080fe400000f0eff */
[----:B------:R-:W-:Y:S02]  /*18710*/  LEA.HI.X.SX32 R16, R16, R3, 0x1, P1 ;  /* 0x0000000310107211 */ /* 0x000fe400008f0eff */
[----:B0-----:R-:W-:-:S05]  /*18720*/  LEA R20, P6, R8, R2, 0x1 ;  /* 0x0000000208147211 */ /* 0x001fca00078c08ff */
[----:B------:R0:W-:Y:S01]  /*18730*/  STL [R1+0x950], R20 ;  /* 0x0009501401007387 */ /* 0x0001e20000100800 */
[----:B------:R-:W-:-:S03]  /*18740*/  LEA.HI.X.SX32 R15, R15, R3, 0x1, P2 ;  /* 0x000000030f0f7211 */ /* 0x000fc600010f0eff */
[----:B------:R1:W-:Y:S01]  /*18750*/  STL [R1+0x91c], R17 ;  /* 0x00091c1101007387 */ /* 0x0003e20000100800 */
[-C--:B0-----:R-:W-:Y:S01]  /*18760*/  LEA R20, P0, R7, R2.reuse, 0x1 ;  /* 0x0000000207147211 */ /* 0x081fe200078008ff */
[----:B------:R-:W-:Y:S01]  /*18770*/  IMAD R0, R0, UR4, RZ ;  /* 0x0000000400007c24 */ /* 0x000fe2000f8e02ff */
[----:B-1----:R-:W-:-:S03]  /*18780*/  LEA R17, P1, R6, R2, 0x1 ;  /* 0x0000000206117211 */ /* 0x002fc600078208ff */
[----:B------:R-:W-:Y:S01]  /*18790*/  STL [R1+0x958], R20 ;  /* 0x0009581401007387 */ /* 0x000fe20000100800 */
[----:B------:R-:W-:-:S03]  /*187a0*/  LEA.HI.X.SX32 R13, R13, R3, 0x1, P3 ;  /* 0x000000030d0d7211 */ /* 0x000fc600018f0eff */
[----:B------:R0:W-:Y:S01]  /*187b0*/  STL [R1+0x924], R16 ;  /* 0x0009241001007387 */ /* 0x0001e20000100800 */
[----:B------:R-:W-:-:S03]  /*187c0*/  LEA.HI.X.SX32 R10, R10, R3, 0x1, P4 ;  /* 0x000000030a0a7211 */ /* 0x000fc600020f0eff */
[----:B------:R-:W-:Y:S01]  /*187d0*/  STL [R1+0x960], R17 ;  /* 0x0009601101007387 */ /* 0x000fe20000100800 */
[----:B0-----:R-:W-:-:S03]  /*187e0*/  LEA R16, P2, R5, R2, 0x1 ;  /* 0x0000000205107211 */ /* 0x001fc600078408ff */
[----:B------:R0:W-:Y:S01]  /*187f0*/  STL [R1+0x92c], R15 ;  /* 0x00092c0f01007387 */ /* 0x0001e20000100800 */
[----:B------:R-:W-:-:S03]  /*18800*/  LEA.HI.X.SX32 R9, R9, R3, 0x1, P5 ;  /* 0x0000000309097211 */ /* 0x000fc600028f0eff */
[----:B------:R-:W-:Y:S04]  /*18810*/  STL [R1+0x9c8], R16 ;  /* 0x0009c81001007387 */ /* 0x000fe80000100800 */
[----:B------:R1:W-:Y:S01]  /*18820*/  STL [R1+0x934], R13 ;  /* 0x0009340d01007387 */ /* 0x0003e20000100800 */
[----:B0-----:R-:W-:-:S05]  /*18830*/  LEA R15, P3, R0, R2, 0x1 ;  /* 0x00000002000f7211 */ /* 0x001fca00078608ff */
[----:B------:R-:W-:Y:S01]  /*18840*/  STL [R1+0x968], R15 ;  /* 0x0009680f01007387 */ /* 0x000fe20000100800 */
[----:B-1----:R-:W-:-:S03]  /*18850*/  LEA R13, P4, R4, R2, 0x1 ;  /* 0x00000002040d7211 */ /* 0x002fc600078808ff */
[----:B------:R0:W-:Y:S04]  /*18860*/  STL [R1+0x93c], R10 ;  /* 0x00093c0a01007387 */ /* 0x0001e80000100800 */
[----:B0-----:R-:W2:Y:S04]  /*18870*/  LDL.LU R10, [R1+0x8] ;  /* 0x00000800010a7983 */ /* 0x001ea80000300800 */
[----:B------:R-:W-:Y:S04]  /*18880*/  STL [R1+0x970], R13 ;  /* 0x0009700d01007387 */ /* 0x000fe80000100800 */
[----:B------:R0:W-:Y:S01]  /*18890*/  STL [R1+0x944], R9 ;  /* 0x0009440901007387 */ /* 0x0001e20000100800 */
[----:B------:R-:W-:-:S02]  /*188a0*/  LEA.HI.X.SX32 R5, R5, R3, 0x1, P2 ;  /* 0x0000000305057211 */ /* 0x000fc400010f0eff */
[-C--:B0-----:R-:W-:Y:S02]  /*188b0*/  LEA.HI.X.SX32 R9, R8, R3.reuse, 0x1, P6 ;  /* 0x0000000308097211 */ /* 0x081fe400030f0eff */
[-C--:B------:R-:W-:Y:S02]  /*188c0*/  LEA.HI.X.SX32 R8, R7, R3.reuse, 0x1, P0 ;  /* 0x0000000307087211 */ /* 0x080fe400000f0eff */
[----:B------:R-:W-:Y:S02]  /*188d0*/  LEA.HI.X.SX32 R7, R6, R3, 0x1, P1 ;  /* 0x0000000306077211 */ /* 0x000fe400008f0eff */
[-C--:B-----5:R-:W-:Y:S02]  /*188e0*/  LEA R6, P1, R21, R2.reuse, 0x1 ;  /* 0x0000000215067211 */ /* 0x0a0fe400078208ff */
[-C--:B----4-:R-:W-:Y:S02]  /*188f0*/  LEA R13, P6, R18, R2.reuse, 0x1 ;  /* 0x00000002120d7211 */ /* 0x090fe400078c08ff */
[----:B---3--:R-:W-:-:S05]  /*18900*/  LEA R15, P5, R29, R2, 0x1 ;  /* 0x000000021d0f7211 */ /* 0x008fca00078a08ff */
[----:B------:R-:W-:Y:S04]  /*18910*/  STL [R1+0x978], R15 ;  /* 0x0009780f01007387 */ /* 0x000fe80000100800 */
[----:B------:R2:W-:Y:S04]  /*18920*/  STL [R1+0x94c], R9 ;  /* 0x00094c0901007387 */ /* 0x0005e80000100800 */
[----:B------:R-:W-:Y:S01]  /*18930*/  STL [R1+0x980], R13 ;  /* 0x0009800d01007387 */ /* 0x000fe20000100800 */
[----:B--2---:R-:W-:-:S03]  /*18940*/  LEA R9, P0, R19, R2, 0x1 ;  /* 0x0000000213097211 */ /* 0x004fc600078008ff */
[----:B------:R0:W-:Y:S04]  /*18950*/  STL [R1+0x954], R8 ;  /* 0x0009540801007387 */ /* 0x0001e80000100800 */
[----:B0-----:R-:W2:Y:S04]  /*18960*/  LDL.LU R8, [R1+0xa48] ;  /* 0x000a480001087983 */ /* 0x001ea80000300800 */
[----:B------:R-:W-:Y:S04]  /*18970*/  STL [R1+0x988], R9 ;  /* 0x0009880901007387 */ /* 0x000fe80000100800 */
[----:B------:R0:W-:Y:S04]  /*18980*/  STL [R1+0x95c], R7 ;  /* 0x00095c0701007387 */ /* 0x0001e80000100800 */
[----:B------:R1:W-:Y:S04]  /*18990*/  STL [R1+0x990], R6 ;  /* 0x0009900601007387 */ /* 0x0003e80000100800 */
[----:B------:R3:W-:Y:S01]  /*189a0*/  STL [R1+0x9c4], R5 ;  /* 0x0009c40501007387 */ /* 0x0007e20000100800 */
[----:B0-----:R-:W-:-:S02]  /*189b0*/  LEA R7, P2, R22, R2, 0x1 ;  /* 0x0000000216077211 */ /* 0x001fc400078408ff */
[----:B-1----:R-:W-:-:S03]  /*189c0*/  LEA.HI.X.SX32 R6, R0, R3, 0x1, P3 ;  /* 0x0000000300067211 */ /* 0x002fc600018f0eff */
[----:B------:R-:W-:Y:S01]  /*189d0*/  STL [R1+0x998], R7 ;  /* 0x0009980701007387 */ /* 0x000fe20000100800 */
[----:B---3--:R-:W-:-:S03]  /*189e0*/  LEA R5, P3, R24, R2, 0x1 ;  /* 0x0000000218057211 */ /* 0x008fc600078608ff */
[----:B------:R-:W-:Y:S04]  /*189f0*/  STL [R1+0x964], R6 ;  /* 0x0009640601007387 */ /* 0x000fe80000100800 */
[----:B------:R0:W-:Y:S04]  /*18a00*/  STL [R1+0x9a0], R5 ;  /* 0x0009a00501007387 */ /* 0x0001e80000100800 */
[----:B------:R-:W3:Y:S01]  /*18a10*/  LDL.LU R9, [R1+0xa44] ;  /* 0x000a440001097983 */ /* 0x000ee20000300800 */
[----:B------:R-:W-:Y:S02]  /*18a20*/  LEA.HI.X.SX32 R0, R4, R3, 0x1, P4 ;  /* 0x0000000304007211 */ /* 0x000fe400020f0eff */
[----:B------:R-:W-:-:S03]  /*18a30*/  LEA R4, P4, R25, R2, 0x1 ;  /* 0x0000000219047211 */ /* 0x000fc600078808ff */
[----:B------:R1:W-:Y:S04]  /*18a40*/  STL [R1+0x96c], R0 ;  /* 0x00096c0001007387 */ /* 0x0003e80000100800 */
[----:B------:R4:W-:Y:S01]  /*18a50*/  STL [R1+0x9a8], R4 ;  /* 0x0009a80401007387 */ /* 0x0009e20000100800 */
[-C--:B0-----:R-:W-:Y:S02]  /*18a60*/  LEA.HI.X.SX32 R5, R18, R3.reuse, 0x1, P6 ;  /* 0x0000000312057211 */ /* 0x081fe400030f0eff */
[----:B-1----:R-:W-:Y:S02]  /*18a70*/  LEA.HI.X.SX32 R0, R29, R3, 0x1, P5 ;  /* 0x000000031d007211 */ /* 0x002fe400028f0eff */
[----:B----4-:R-:W-:-:S03]  /*18a80*/  LEA R4, P5, R26, R2, 0x1 ;  /* 0x000000021a047211 */ /* 0x010fc600078a08ff */
[----:B------:R0:W-:Y:S01]  /*18a90*/  STL [R1+0x974], R0 ;  /* 0x0009740001007387 */ /* 0x0001e20000100800 */
[----:B------:R-:W-:-:S03]  /*18aa0*/  IMAD R28, R28, UR4, RZ ;  /* 0x000000041c1c7c24 */ /* 0x000fc6000f8e02ff */
[----:B------:R1:W-:Y:S01]  /*18ab0*/  STL [R1+0x9ac], R4 ;  /* 0x0009ac0401007387 */ /* 0x0003e20000100800 */
[----:B0-----:R-:W-:-:S03]  /*18ac0*/  LEA R0, P6, R27, R2, 0x1 ;  /* 0x000000021b007211 */ /* 0x001fc600078c08ff */
[----:B------:R0:W-:Y:S01]  /*18ad0*/  STL [R1+0x97c], R5 ;  /* 0x00097c0501007387 */ /* 0x0001e20000100800 */
[----:B-1----:R-:W-:-:S03]  /*18ae0*/  LEA.HI.X.SX32 R4, R19, R3, 0x1, P0 ;  /* 0x0000000313047211 */ /* 0x002fc600000f0eff */
[----:B------:R1:W-:Y:S01]  /*18af0*/  STL [R1+0x9b0], R0 ;  /* 0x0009b00001007387 */ /* 0x0003e20000100800 */
[----:B------:R-:W-:-:S03]  /*18b00*/  IMAD R23, R23, UR4, RZ ;  /* 0x0000000417177c24 */ /* 0x000fc6000f8e02ff */
[----:B------:R4:W-:Y:S01]  /*18b10*/  STL [R1+0x984], R4 ;  /* 0x0009840401007387 */ /* 0x0009e20000100800 */
[----:B0-----:R-:W-:Y:S02]  /*18b20*/  LEA R5, P0, R11, R2, 0x1 ;  /* 0x000000020b057211 */ /* 0x001fe400078008ff */
[----:B-1----:R-:W-:-:S03]  /*18b30*/  LEA.HI.X.SX32 R0, R21, R3, 0x1, P1 ;  /* 0x0000000315007211 */ /* 0x002fc600008f0eff */
[----:B------:R0:W-:Y:S01]  /*18b40*/  STL [R1+0x9b4], R5 ;  /* 0x0009b40501007387 */ /* 0x0001e20000100800 */
[----:B----4-:R-:W-:-:S03]  /*18b50*/  LEA R4, P1, R28, R2, 0x1 ;  /* 0x000000021c047211 */ /* 0x010fc600078208ff */
[----:B------:R1:W-:Y:S01]  /*18b60*/  STL [R1+0x98c], R0 ;  /* 0x00098c0001007387 */ /* 0x0003e20000100800 */
[----:B------:R-:W-:-:S03]  /*18b70*/  IMAD R12, R12, UR4, RZ ;  /* 0x000000040c0c7c24 */ /* 0x000fc6000f8e02ff */
[----:B------:R4:W-:Y:S01]  /*18b80*/  STL [R1+0x9b8], R4 ;  /* 0x0009b80401007387 */ /* 0x0009e20000100800 */
[----:B0-----:R-:W-:Y:S01]  /*18b90*/  LEA.HI.X.SX32 R5, R22, R3, 0x1, P2 ;  /* 0x0000000316057211 */ /* 0x001fe200010f0eff */
[----:B------:R-:W-:Y:S01]  /*18ba0*/  IMAD R14, R14, UR4, RZ ;  /* 0x000000040e0e7c24 */ /* 0x000fe2000f8e02ff */
[----:B-1----:R-:W-:-:S03]  /*18bb0*/  LEA R0, P2, R23, R2, 0x1 ;  /* 0x0000000217007211 */ /* 0x002fc600078408ff */
[----:B------:R0:W-:Y:S01]  /*18bc0*/  STL [R1+0x994], R5 ;  /* 0x0009940501007387 */ /* 0x0001e20000100800 */
[----:B----4-:R-:W-:-:S03]  /*18bd0*/  LEA.HI.X.SX32 R4, R24, R3, 0x1, P3 ;  /* 0x0000000318047211 */ /* 0x010fc600018f0eff */
[----:B------:R1:W-:Y:S04]  /*18be0*/  STL [R1+0x9bc], R0 ;  /* 0x0009bc0001007387 */ /* 0x0003e80000100800 */
[----:B------:R4:W-:Y:S01]  /*18bf0*/  STL [R1+0x99c], R4 ;  /* 0x00099c0401007387 */ /* 0x0009e20000100800 */
[----:B0-----:R-:W-:Y:S02]  /*18c00*/  LEA R5, P3, R12, R2, 0x1 ;  /* 0x000000020c057211 */ /* 0x001fe400078608ff */
[----:B-1----:R-:W-:-:S03]  /*18c10*/  LEA.HI.X.SX32 R0, R25, R3, 0x1, P4 ;  /* 0x0000000319007211 */ /* 0x002fc600020f0eff */
[----:B------:R-:W-:Y:S01]  /*18c20*/  STL [R1+0x9c0], R5 ;  /* 0x0009c00501007387 */ /* 0x000fe20000100800 */
[----:B----4-:R-:W-:Y:S02]  /*18c30*/  LEA R4, P4, R14, R2, 0x1 ;  /* 0x000000020e047211 */ /* 0x010fe400078808ff */
[-C--:B------:R-:W-:Y:S01]  /*18c40*/  LEA.HI.X.SX32 R2, R26, R3.reuse, 0x1, P5 ;  /* 0x000000031a027211 */ /* 0x080fe200028f0eff */
[----:B------:R-:W-:Y:S01]  /*18c50*/  STL [R1+0x9a4], R0 ;  /* 0x0009a40001007387 */ /* 0x000fe20000100800 */
[----:B------:R-:W-:-:S03]  /*18c60*/  LEA.HI.X.SX32 R6, R28, R3, 0x1, P1 ;  /* 0x000000031c067211 */ /* 0x000fc600008f0eff */
[----:B------:R0:W-:Y:S04]  /*18c70*/  STL [R1+0x25c], R4 ;  /* 0x00025c0401007387 */ /* 0x0001e80000100800 */
[----:B------:R1:W-:Y:S01]  /*18c80*/  STL [R1+0x244], R2 ;  /* 0x0002440201007387 */ /* 0x0003e20000100800 */
[-C--:B0-----:R-:W-:Y:S02]  /*18c90*/  LEA.HI.X.SX32 R4, R27, R3.reuse, 0x1, P6 ;  /* 0x000000031b047211 */ /* 0x081fe400030f0eff */
[----:B-1----:R-:W-:-:S03]  /*18ca0*/  LEA.HI.X.SX32 R2, R11, R3, 0x1, P0 ;  /* 0x000000030b027211 */ /* 0x002fc600000f0eff */
[----:B------:R-:W-:Y:S04]  /*18cb0*/  STL [R1+0x248], R4 ;  /* 0x0002480401007387 */ /* 0x000fe80000100800 */
[----:B------:R-:W-:Y:S04]  /*18cc0*/  STL [R1+0x24c], R2 ;  /* 0x00024c0201007387 */ /* 0x000fe80000100800 */
[----:B------:R0:W-:Y:S02]  /*18cd0*/  STL [R1+0x250], R6 ;  /* 0x0002500601007387 */ /* 0x0001e40000100800 */
[----:B0-----:R-:W0:Y:S01]  /*18ce0*/  S2R R6, SR_TID.X ;  /* 0x0000000000067919 */ /* 0x001e220000002100 */
[----:B------:R-:W1:Y:S01]  /*18cf0*/  S2R R5, SR_TID.X ;  /* 0x0000000000057919 */ /* 0x000e620000002100 */
[----:B------:R-:W-:-:S02]  /*18d00*/  LEA.HI.X.SX32 R2, R23, R3, 0x1, P2 ;  /* 0x0000000317027211 */ /* 0x000fc400010f0eff */
[----:B------:R-:W-:-:S03]  /*18d10*/  LEA.HI.X.SX32 R7, R12, R3, 0x1, P3 ;  /* 0x000000030c077211 */ /* 0x000fc600018f0eff */
[----:B------:R4:W-:Y:S04]  /*18d20*/  STL [R1+0x254], R2 ;  /* 0x0002540201007387 */ /* 0x0009e80000100800 */
[----:B------:R0:W-:Y:S01]  /*18d30*/  STL [R1+0x258], R7 ;  /* 0x0002580701007387 */ /* 0x0001e20000100800 */
[----:B------:R-:W-:Y:S01]  /*18d40*/  LEA R0, P5, R10, UR12, 0x1 ;  /* 0x0000000c0a007c11 */ /* 0x000fe2000f8a08ff */
[----:B------:R-:W-:Y:S01]  /*18d50*/  IMAD R4, RZ, RZ, -UR8 ;  /* 0x80000008ff047e24 */ /* 0x000fe2000f8e02ff */
[----:B------:R-:W-:Y:S01]  /*18d60*/  UMOV UR4, URZ ;  /* 0x0000003f00047c82 */ /* 0x000fe20008000000 */
[----:B------:R-:W-:Y:S01]  /*18d70*/  ULDC UR12, c[0x0][0x230] ;  /* 0x00008c00000c7ab9 */ /* 0x000fe20000000800 */
[----:B----4-:R-:W-:-:S05]  /*18d80*/  LEA.HI.X.SX32 R2, R14, R3, 0x1, P4 ;  /* 0x000000030e027211 */ /* 0x010fca00020f0eff */
[----:B------:R4:W-:Y:S01]  /*18d90*/  STL [R1+0x200], R2 ;  /* 0x0002000201007387 */ /* 0x0009e20000100800 */
[----:B0-----:R-:W-:-:S04]  /*18da0*/  SHF.R.U32.HI R7, RZ, 0x4, R6 ;  /* 0x00000004ff077819 */ /* 0x001fc80000011606 */
[----:B------:R-:W-:Y:S02]  /*18db0*/  SGXT.U32 R7, R7, 0x4 ;  /* 0x000000040707781a */ /* 0x000fe40000000000 */
[----:B-1----:R-:W-:Y:S02]  /*18dc0*/  LEA.HI R5, R5, 0x70, RZ, 0x1c ;  /* 0x0000007005057811 */ /* 0x002fe400078fe0ff */
[----:B----4-:R-:W-:Y:S01]  /*18dd0*/  LEA.HI.X.SX32 R2, R10, UR13, 0x1, P5 ;  /* 0x0000000d0a027c11 */ /* 0x010fe2000a8f0eff */
[----:B------:R-:W-:Y:S01]  /*18de0*/  ULDC UR13, c[0x0][0x238] ;  /* 0x00008e00000d7ab9 */ /* 0x000fe20000000800 */
[----:B------:R-:W-:Y:S01]  /*18df0*/  LOP3.LUT R10, R7, 0x60, RZ, 0xfc, !PT ;  /* 0x00000060070a7812 */ /* 0x000fe200078efcff */
[----:B------:R-:W-:Y:S01]  /*18e00*/  IMAD R5, R5, UR8, RZ ;  /* 0x0000000805057c24 */ /* 0x000fe2000f8e02ff */
[----:B------:R-:W-:-:S03]  /*18e10*/  LEA.HI R6, R6, 0x30, RZ, 0x1c ;  /* 0x0000003006067811 */ /* 0x000fc600078fe0ff */
[----:B------:R-:W-:Y:S01]  /*18e20*/  IMAD R10, R10, UR8, RZ ;  /* 0x000000080a0a7c24 */ /* 0x000fe2000f8e02ff */
[----:B------:R-:W-:Y:S01]  /*18e30*/  LEA R13, P3, R5, R0, 0x1 ;  /* 0x00000000050d7211 */ /* 0x000fe200078608ff */
[----:B------:R-:W-:-:S03]  /*18e40*/  IMAD R6, R6, UR8, RZ ;  /* 0x0000000806067c24 */ /* 0x000fc6000f8e02ff */
[-C--:B------:R-:W-:Y:S01]  /*18e50*/  LEA R11, P4, R10, R0.reuse, 0x1 ;  /* 0x000000000a0b7211 */ /* 0x080fe200078808ff */
[----:B------:R-:W-:Y:S04]  /*18e60*/  STL [R1+0x208], R13 ;  /* 0x0002080d01007387 */ /* 0x000fe80000100800 */
[----:B------:R0:W-:Y:S01]  /*18e70*/  STL [R1+0x210], R11 ;  /* 0x0002100b01007387 */ /* 0x0001e20000100800 */
[----:B------:R-:W-:Y:S01]  /*18e80*/  IMAD R7, R7, UR8, RZ ;  /* 0x0000000807077c24 */ /* 0x000fe2000f8e02ff */
[-C--:B0-----:R-:W-:Y:S01]  /*18e90*/  LEA R11, P0, R6, R0.reuse, 0x1 ;  /* 0x00000000060b7211 */ /* 0x081fe200078008ff */
[----:B--2---:R-:W-:Y:S01]  /*18ea0*/  IMAD R3, R4, 0x20, R8 ;  /* 0x0000002004037824 */ /* 0x004fe200078e0208 */
[----:B------:R-:W-:-:S03]  /*18eb0*/  LEA R13, P1, R8, R0, 0x1 ;  /* 0x00000000080d7211 */ /* 0x000fc600078208ff */
[----:B------:R-:W-:Y:S01]  /*18ec0*/  IMAD R4, R4, 0x10, R3 ;  /* 0x0000001004047824 */ /* 0x000fe200078e0203 */
[----:B---3--:R-:W-:-:S05]  /*18ed0*/  LEA R12, P2, R9, R0, 0x1 ;  /* 0x00000000090c7211 */ /* 0x008fca00078408ff */
[----:B------:R0:W-:Y:S04]  /*18ee0*/  STL [R1+0x218], R12 ;  /* 0x0002180c01007387 */ /* 0x0001e80000100800 */
[----:B------:R-:W-:Y:S01]  /*18ef0*/  STL [R1+0x220], R13 ;  /* 0x0002200d01007387 */ /* 0x000fe20000100800 */
[-C--:B0-----:R-:W-:Y:S02]  /*18f00*/  LEA.HI.X.SX32 R12, R5, R2.reuse, 0x1, P3 ;  /* 0x00000002050c7211 */ /* 0x081fe400018f0eff */
[----:B------:R-:W-:Y:S01]  /*18f10*/  LEA.HI.X.SX32 R5, R10, R2, 0x1, P4 ;  /* 0x000000020a057211 */ /* 0x000fe200020f0eff */
[----:B------:R0:W-:Y:S01]  /*18f20*/  STL [R1+0x228], R11 ;  /* 0x0002280b01007387 */ /* 0x0001e20000100800 */
[----:B------:R-:W-:-:S03]  /*18f30*/  LEA R10, P4, R4, R0, 0x1 ;  /* 0x00000000040a7211 */ /* 0x000fc600078808ff */
[----:B------:R-:W-:Y:S04]  /*18f40*/  STL [R1+0x204], R12 ;  /* 0x0002040c01007387 */ /* 0x000fe80000100800 */
[----:B------:R1:W-:Y:S01]  /*18f50*/  STL [R1+0x20c], R5 ;  /* 0x00020c0501007387 */ /* 0x0003e20000100800 */
[-C--:B0-----:R-:W-:Y:S02]  /*18f60*/  LEA R11, P3, R3, R0.reuse, 0x1 ;  /* 0x00000000030b7211 */ /* 0x081fe400078608ff */
[----:B-1----:R-:W-:Y:S02]  /*18f70*/  LEA R5, P5, R7, R0, 0x1 ;  /* 0x0000000007057211 */ /* 0x002fe400078a08ff */
[-C--:B------:R-:W-:Y:S02]  /*18f80*/  LEA.HI.X.SX32 R0, R8, R2.reuse, 0x1, P1 ;  /* 0x0000000208007211 */ /* 0x080fe400008f0eff */
[----:B------:R-:W0:Y:S01]  /*18f90*/  S2R R8, SR_TID.X ;  /* 0x0000000000087919 */ /* 0x000e220000002100 */
[-C--:B------:R-:W-:Y:S01]  /*18fa0*/  LEA.HI.X.SX32 R9, R9, R2.reuse, 0x1, P2 ;  /* 0x0000000209097211 */ /* 0x080fe200010f0eff */
[----:B------:R-:W-:Y:S04]  /*18fb0*/  STL [R1+0x230], R11 ;  /* 0x0002300b01007387 */ /* 0x000fe80000100800 */
[----:B------:R-:W-:Y:S04]  /*18fc0*/  STL [R1+0x238], R10 ;  /* 0x0002380a01007387 */ /* 0x000fe80000100800 */
[----:B------:R1:W-:Y:S01]  /*18fd0*/  STL [R1+0x240], R5 ;  /* 0x0002400501007387 */ /* 0x0003e20000100800 */
[----:B------:R-:W-:-:S03]  /*18fe0*/  LEA.HI.X.SX32 R4, R4, R2, 0x1, P4 ;  /* 0x0000000204047211 */ /* 0x000fc600020f0eff */
[----:B------:R-:W-:Y:S04]  /*18ff0*/  STL [R1+0x214], R9 ;  /* 0x0002140901007387 */ /* 0x000fe80000100800 */
[----:B------:R2:W-:Y:S01]  /*19000*/  STL [R1+0x21c], R0 ;  /* 0x00021c0001007387 */ /* 0x0005e20000100800 */
[-C--:B-1----:R-:W-:Y:S02]  /*19010*/  LEA.HI.X.SX32 R5, R6, R2.reuse, 0x1, P0 ;  /* 0x0000000206057211 */ /* 0x082fe400000f0eff */
[-C--:B--2---:R-:W-:Y:S02]  /*19020*/  LEA.HI.X.SX32 R0, R3, R2.reuse, 0x1, P3 ;  /* 0x0000000203007211 */ /* 0x084fe400018f0eff */
[----:B------:R-:W-:Y:S01]  /*19030*/  LEA.HI.X.SX32 R3, R7, R2, 0x1, P5 ;  /* 0x0000000207037211 */ /* 0x000fe200028f0eff */
[C---:B0-----:R-:W-:Y:S01]  /*19040*/  IMAD.SHL.U32 R2, R8.reuse, 0x10, RZ ;  /* 0x0000001008027824 */ /* 0x041fe200078e00ff */
[----:B------:R-:W-:Y:S04]  /*19050*/  STL [R1+0x224], R5 ;  /* 0x0002240501007387 */ /* 0x000fe80000100800 */
[----:B------:R0:W-:Y:S04]  /*19060*/  STL [R1+0x22c], R0 ;  /* 0x00022c0001007387 */ /* 0x0001e80000100800 */
[----:B------:R-:W-:Y:S04]  /*19070*/  STL [R1+0x234], R4 ;  /* 0x0002340401007387 */ /* 0x000fe80000100800 */
[----:B------:R-:W-:Y:S04]  /*19080*/  STL [R1+0x23c], R3 ;  /* 0x00023c0301007387 */ /* 0x000fe80000100800 */
[----:B------:R-:W-:Y:S01]  /*19090*/  STL [R1+0xa48], R2 ;  /* 0x000a480201007387 */ /* 0x000fe20000100800 */
[----:B0-----:R-:W-:-:S03]  /*190a0*/  IMAD.SHL.U32 R0, R8, 0x20, RZ ;  /* 0x0000002008007824 */ /* 0x001fc600078e00ff */
[----:B------:R-:W2:Y:S02]  /*190b0*/  LDL R8, [R1+0x100] ;  /* 0x0001000001087983 */ /* 0x000ea40000100800 */
[----:B------:R-:W-:Y:S01]  /*190c0*/  LOP3.LUT R0, R0, 0x60, RZ, 0xc0, !PT ;  /* 0x0000006000007812 */ /* 0x000fe200078ec0ff */
[----:B------:R-:W-:-:S04]  /*190d0*/  ULDC UR15, c[0x0][0x23c] ;  /* 0x00008f00000f7ab9 */ /* 0x000fc80000000800 */
[----:B------:R2:W-:Y:S04]  /*190e0*/  STL [R1+0xa4c], R0 ;  /* 0x000a4c0001007387 */ /* 0x0005e80000100800 */
[----:B------:R0:W-:Y:S04]  /*190f0*/  STL [R1+0x1f0], RZ ;  /* 0x0001f0ff01007387 */ /* 0x0001e80000100800 */
        /* <DEDUP_REMOVED lines=30> */
[----:B------:R0:W-:Y:S01]  /*192e0*/  STL [R1+0x18c], RZ ;  /* 0x00018cff01007387 */ /* 0x0001e20000100800 */
[----:B--2---:R-:W-:-:S05]  /*192f0*/  LOP3.LUT R0, R8, 0x40, RZ, 0x3c, !PT ;  /* 0x0000004008007812 */ /* 0x004fca00078e3cff */
[----:B------:R0:W-:Y:S02]  /*19300*/  STL [R1+0xa44], R0 ;  /* 0x000a440001007387 */ /* 0x0001e40000100800 */
.L_x_2:
[----:B-1----:R-:W2:Y:S04]  /*19310*/  LDL R9, [R1+0x23c] ;  /* 0x00023c0001097983 */ /* 0x002ea80000100800 */
[----:B-----5:R-:W2:Y:S04]  /*19320*/  LDL R8, [R1+0x240] ;  /* 0x0002400001087983 */ /* 0x020ea80000100800 */
[----:B------:R-:W3:Y:S04]  /*19330*/  LDL R5, [R1+0x224] ;  /* 0x0002240001057983 */ /* 0x000ee80000100800 */
[----:B------:R-:W3:Y:S04]  /*19340*/  LDL R4, [R1+0x228] ;  /* 0x0002280001047983 */ /* 0x000ee80000100800 */
[----:B------:R1:W-:Y:S02]  /*19350*/  STL [R1+0x1298], R26 ;  /* 0x0012981a01007387 */ /* 0x0003e40000100800 */
[----:B-1----:R-:W0:Y:S02]  /*19360*/  S2R R26, SR_TID.X ;  /* 0x00000000001a7919 */ /* 0x002e240000002100 */
[----:B------:R-:W-:Y:S04]  /*19370*/  STL [R1+0x1258], R15 ;  /* 0x0012580f01007387 */ /* 0x000fe80000100800 */
[----:B------:R-:W-:Y:S04]  /*19380*/  STL [R1+0x125c], R15 ;  /* 0x00125c0f01007387 */ /* 0x000fe80000100800 */
[----:B------:R-:W-:Y:S04]  /*19390*/  STL [R1+0x1264], R15 ;  /* 0x0012640f01007387 */ /* 0x000fe80000100800 */
[----:B------:R-:W-:Y:S04]  /*193a0*/  STL [R1+0x126c], R15 ;  /* 0x00126c0f01007387 */ /* 0x000fe80000100800 */
[----:B------:R-:W-:Y:S04]  /*193b0*/  STL [R1+0x1274], R15 ;  /* 0x0012740f01007387 */ /* 0x000fe80000100800 */
[----:B------:R-:W-:Y:S04]  /*193c0*/  STL [R1+0x127c], R15 ;  /* 0x00127c0f01007387 */ /* 0x000fe80000100800 */
[----:B------:R-:W-:Y:S04]  /*193d0*/  STL [R1+0x1284], R15 ;  /* 0x0012840f01007387 */ /* 0x000fe80000100800 */
[----:B------:R-:W-:Y:S01]  /*193e0*/  STL [R1+0x128c], R15 ;  /* 0x00128c0f01007387 */ /* 0x000fe20000100800 */
[----:B0-----:R-:W-:-:S03]  /*193f0*/  SHF.R.U32.HI R0, RZ, 0x4, R26 ;  /* 0x00000004ff007819 */ /* 0x001fc6000001161a */
[----:B------:R-:W-:Y:S01]  /*19400*/  STL [R1+0x1294], R15 ;  /* 0x0012940f01007387 */ /* 0x000fe20000100800 */
[----:B------:R-:W-:-:S03]  /*19410*/  UIMAD UR8, UR4, -0x80, UR12 ;  /* 0xffffff80040878a4 */ /* 0x000fc6000f8e020c */
[----:B------:R-:W-:Y:S01]  /*19420*/  STL [R1+0x1240], R14 ;  /* 0x0012400e01007387 */ /* 0x000fe20000100800 */
[----:B------:R-:W-:-:S03]  /*19430*/  SGXT.U32 R0, R0, 0x4 ;  /* 0x000000040000781a */ /* 0x000fc60000000000 */
[----:B------:R-:W-:Y:S04]  /*19440*/  STL [R1+0x1244], R14 ;  /* 0x0012440e01007387 */ /* 0x000fe80000100800 */
[----:B------:R-:W-:Y:S04]  /*19450*/  STL [R1+0x1248], R14 ;  /* 0x0012480e01007387 */ /* 0x000fe80000100800 */
[----:B------:R-:W-:Y:S04]  /*19460*/  STL [R1+0x124c], R14 ;  /* 0x00124c0e01007387 */ /* 0x000fe80000100800 */
[----:B------:R-:W-:Y:S01]  /*19470*/  STL [R1+0x1254], R14 ;  /* 0x0012540e01007387 */ /* 0x000fe20000100800 */
[----:B------:R-:W-:-:S03]  /*19480*/  ISETP.GE.AND P2, PT, R0, UR8, PT ;  /* 0x0000000800007c0c */ /* 0x000fc6000bf46270 */
[----:B------:R-:W-:Y:S04]  /*19490*/  STL [R1+0x1260], R14 ;  /* 0x0012600e01007387 */ /* 0x000fe80000100800 */
[----:B------:R-:W-:Y:S01]  /*194a0*/  STL [R1+0x1268], R14 ;  /* 0x0012680e01007387 */ /* 0x000fe20000100800 */
[----:B------:R-:W-:-:S03]  /*194b0*/  LOP3.LUT R6, R0, 0x40, RZ, 0xfc, !PT ;  /* 0x0000004000067812 */ /* 0x000fc600078efcff */
[----:B------:R-:W-:Y:S04]  /*194c0*/  STL [R1+0x1270], R14 ;  /* 0x0012700e01007387 */ /* 0x000fe80000100800 */
[----:B------:R-:W-:Y:S04]  /*194d0*/  STL [R1+0x1278], R14 ;  /* 0x0012780e01007387 */ /* 0x000fe80000100800 */
[----:B------:R-:W-:Y:S04]  /*194e0*/  STL [R1+0x1280], R14 ;  /* 0x0012800e01007387 */ /* 0x000fe80000100800 */
[----:B------:R-:W-:Y:S01]  /*194f0*/  STL [R1+0x1288], R14 ;  /* 0x0012880e01007387 */ /* 0x000fe20000100800 */
[----:B------:R-:W-:-:S03]  /*19500*/  ISETP.GE.AND P4, PT, R6, UR8, PT ;  /* 0x0000000806007c0c */ /* 0x000fc6000bf86270 */
[----:B------:R-:W-:Y:S01]  /*19510*/  STL [R1+0x1290], R14 ;  /* 0x0012900e01007387 */ /* 0x000fe20000100800 */
[----:B------:R-:W-:-:S03]  /*19520*/  PRMT R6, RZ, 0x7610, R6 ;  /* 0x00007610ff067816 */ /* 0x000fc60000000006 */
        /* <DEDUP_REMOVED lines=10> */
[----:B------:R-:W-:-:S02]  /*195d0*/  LEA.HI R2, R26, 0x30, RZ, 0x1c ;  /* 0x000000301a027811 */ /* 0x000fc400078fe0ff */
[----:B------:R-:W-:Y:S01]  /*195e0*/  LEA.HI R3, R26, 0x70, RZ, 0x1c ;  /* 0x000000701a037811 */ /* 0x000fe200078fe0ff */
[----:B------:R-:W4:Y:S04]  /*195f0*/  LDL R11, [R1+0x208] ;  /* 0x00020800010b7983 */ /* 0x000f280000100800 */
[----:B--2---:R-:W2:Y:S04]  /*19600*/  @!P2 LDG.E.U16 R6, desc[UR10][R8.64] ;  /* 0x0000000a0806a981 */ /* 0x004ea8000c1e1500 */
[----:B------:R-:W4:Y:S04]  /*19610*/  LDL R8, [R1+0x234] ;  /* 0x0002340001087983 */ /* 0x000f280000100800 */
[----:B------:R-:W4:Y:S01]  /*19620*/  LDL R9, [R1+0x238] ;  /* 0x0002380001097983 */ /* 0x000f220000100800 */
[----:B------:R-:W-:-:S02]  /*19630*/  ISETP.GE.AND P3, PT, R2, UR8, PT ;  /* 0x0000000802007c0c */ /* 0x000fc4000bf66270 */
[----:B------:R-:W-:-:S04]  /*19640*/  LOP3.LUT R2, R0, 0x10, RZ, 0xfc, !PT ;  /* 0x0000001000027812 */ /* 0x000fc800078efcff */
[----:B------:R-:W-:Y:S02]  /*19650*/  ISETP.GE.AND P1, PT, R2, UR8, PT ;  /* 0x0000000802007c0c */ /* 0x000fe4000bf26270 */
[----:B------:R-:W-:Y:S02]  /*19660*/  ISETP.GE.AND P0, PT, R3, UR8, PT ;  /* 0x0000000803007c0c */ /* 0x000fe4000bf06270 */
[----:B------:R-:W-:-:S06]  /*19670*/  PRMT R3, RZ, 0x7610, R3 ;  /* 0x00007610ff037816 */ /* 0x000fcc0000000003 */
[----:B---3--:R0:W3:Y:S02]  /*19680*/  @!P3 LDG.E.U16 R3, desc[UR10][R4.64] ;  /* 0x0000000a0403b981 */ /* 0x0080e4000c1e1500 */
[----:B0-----:R-:W-:-:S04]  /*19690*/  LOP3.LUT R4, R0, 0x50, RZ, 0xfc, !PT ;  /* 0x0000005000047812 */ /* 0x001fc800078efcff */
[----:B------:R-:W-:Y:S02]  /*196a0*/  ISETP.GE.AND P5, PT, R4, UR8, PT ;  /* 0x0000000804007c0c */ /* 0x000fe4000bfa6270 */
[----:B------:R-:W-:Y:S02]  /*196b0*/  PRMT R4, RZ, 0x7610, R4 ;  /* 0x00007610ff047816 */ /* 0x000fe40000000004 */
[----:B----4-:R-:W-:-:S04]  /*196c0*/  @!P1 LOP3.LUT R9, R9, R8, RZ, 0x3c, !PT ;  /* 0x0000000809099212 */ /* 0x010fc800078e3cff */
[----:B------:R-:W-:-:S04]  /*196d0*/  @!P1 LOP3.LUT R8, R9, R8, RZ, 0x3c, !PT ;  /* 0x0000000809089212 */ /* 0x000fc800078e3cff */
[----:B------:R-:W-:-:S05]  /*196e0*/  @!P1 LOP3.LUT R9, R9, R8, RZ, 0x3c, !PT ;  /* 0x0000000809099212 */ /* 0x000fca00078e3cff */
[----:B------:R0:W4:Y:S04]  /*196f0*/  @!P1 LDG.E.U16 R4, desc[UR10][R8.64] ;  /* 0x0000000a08049981 */ /* 0x000128000c1e1500 */
[----:B------:R-:W0:Y:S04]  /*19700*/  LDL R8, [R1+0x22c] ;  /* 0x00022c0001087983 */ /* 0x000e280000100800 */
[----:B------:R-:W0:Y:S01]  /*19710*/  LDL R9, [R1+0x230] ;  /* 0x0002300001097983 */ /* 0x000e220000100800 */
[----:B------:R-:W-:-:S04]  /*19720*/  LOP3.LUT R2, R0, 0x20, RZ, 0xfc, !PT ;  /* 0x0000002000027812 */ /* 0x000fc800078efcff */
[----:B------:R-:W-:Y:S02]  /*19730*/  ISETP.GE.AND P3, PT, R2, UR8, PT ;  /* 0x0000000802007c0c */ /* 0x000fe4000bf66270 */
[----:B------:R-:W-:-:S11]  /*19740*/  PRMT R5, RZ, 0x7610, R5 ;  /* 0x00007610ff057816 */ /* 0x000fd60000000005 */
[----:B0-----:R-:W-:-:S04]  /*19750*/  @!P3 LOP3.LUT R9, R9, R8, RZ, 0x3c, !PT ;  /* 0x000000080909b212 */ /* 0x001fc800078e3cff */
[----:B------:R-:W-:-:S04]  /*19760*/  @!P3 LOP3.LUT R8, R9, R8, RZ, 0x3c, !PT ;  /* 0x000000080908b212 */ /* 0x000fc800078e3cff */
[----:B------:R-:W-:-:S05]  /*19770*/  @!P3 LOP3.LUT R9, R9, R8, RZ, 0x3c, !PT ;  /* 0x000000080909b212 */ /* 0x000fca00078e3cff */
[----:B------:R0:W4:Y:S04]  /*19780*/  @!P3 LDG.E.U16 R5, desc[UR10][R8.64] ;  /* 0x0000000a0805b981 */ /* 0x000128000c1e1500 */
[----:B------:R-:W0:Y:S04]  /*19790*/  LDL R8, [R1+0x21c] ;  /* 0x00021c0001087983 */ /* 0x000e280000100800 */
[----:B------:R-:W0:Y:S01]  /*197a0*/  LDL R9, [R1+0x220] ;  /* 0x0002200001097983 */ /* 0x000e220000100800 */
[----:B------:R-:W-:Y:S02]  /*197b0*/  PRMT R7, RZ, 0x7610, R7 ;  /* 0x00007610ff077816 */ /* 0x000fe40000000007 */
[----:B0-----:R-:W-:-:S04]  /*197c0*/  @!P4 LOP3.LUT R9, R9, R8, RZ, 0x3c, !PT ;  /* 0x000000080909c212 */ /* 0x001fc800078e3cff */
[----:B------:R-:W-:-:S04]  /*197d0*/  @!P4 LOP3.LUT R8, R9, R8, RZ, 0x3c, !PT ;  /* 0x000000080908c212 */ /* 0x000fc800078e3cff */
[----:B------:R-:W-:-:S05]  /*197e0*/  @!P4 LOP3.LUT R9, R9, R8, RZ, 0x3c, !PT ;  /* 0x000000080909c212 */ /* 0x000fca00078e3cff */
[----:B------:R0:W4:Y:S04]  /*197f0*/  @!P4 LDG.E.U16 R7, desc[UR10][R8.64] ;  /* 0x0000000a0807c981 */ /* 0x000128000c1e1500 */
[----:B------:R-:W0:Y:S04]  /*19800*/  LDL R8, [R1+0x214] ;  /* 0x0002140001087983 */ /* 0x000e280000100800 */
[----:B------:R-:W0:Y:S01]  /*19810*/  LDL R9, [R1+0x218] ;  /* 0x0002180001097983 */ /* 0x000e220000100800 */
[----:B------:R-:W-:Y:S02]  /*19820*/  PRMT R10, RZ, 0x7610, R10 ;  /* 0x00007610ff0a7816 */ /* 0x000fe4000000000a */
[----:B------:R-:W-:-:S02]  /*19830*/  LOP3.LUT R0, R0, 0x60, RZ, 0xfc, !PT ;  /* 0x0000006000007812 */ /* 0x000fc400078efcff */
[----:B0-----:R-:W-:-:S04]  /*19840*/  @!P5 LOP3.LUT R9, R9, R8, RZ, 0x3c, !PT ;  /* 0x000000080909d212 */ /* 0x001fc800078e3cff */
[----:B------:R-:W-:-:S04]  /*19850*/  @!P5 LOP3.LUT R8, R9, R8, RZ, 0x3c, !PT ;  /* 0x000000080908d212 */ /* 0x000fc800078e3cff */
[----:B------:R-:W-:-:S05]  /*19860*/  @!P5 LOP3.LUT R9, R9, R8, RZ, 0x3c, !PT ;  /* 0x000000080909d212 */ /* 0x000fca00078e3cff */
[----:B------:R0:W4:Y:S04]  /*19870*/  @!P5 LDG.E.U16 R10, desc[UR10][R8.64] ;  /* 0x0000000a080ad981 */ /* 0x000128000c1e1500 */
[----:B------:R-:W0:Y:S04]  /*19880*/  LDL R8, [R1+0x20c] ;  /* 0x00020c0001087983 */ /* 0x000e280000100800 */
[----:B------:R-:W0:Y:S01]  /*19890*/  LDL R9, [R1+0x210] ;  /* 0x0002100001097983 */ /* 0x000e220000100800 */
[----:B------:R-:W-:Y:S02]  /*198a0*/  ISETP.GE.AND P2, PT, R0, UR8, PT ;  /* 0x0000000800007c0c */ /* 0x000fe4000bf46270 */
[----:B------:R-:W-:-:S11]  /*198b0*/  PRMT R0, RZ, 0x7610, R0 ;  /* 0x00007610ff007816 */ /* 0x000fd60000000000 */
[----:B0-----:R-:W-:-:S04]  /*198c0*/  @!P2 LOP3.LUT R9, R9, R8, RZ, 0x3c, !PT ;  /* 0x000000080909a212 */ /* 0x001fc800078e3cff */
[----:B------:R-:W-:-:S04]  /*198d0*/  @!P2 LOP3.LUT R8, R9, R8, RZ, 0x3c, !PT ;  /* 0x000000080908a212 */ /* 0x000fc800078e3cff */
[----:B------:R-:W-:-:S05]  /*198e0*/  @!P2 LOP3.LUT R9, R9, R8, RZ, 0x3c, !PT ;  /* 0x000000080909a212 */ /* 0x000fca00078e3cff */
[----:B------:R0:W4:Y:S04]  /*198f0*/  @!P2 LDG.E.U16 R0, desc[UR10][R8.64] ;  /* 0x0000000a0800a981 */ /* 0x000128000c1e1500 */
[----:B------:R-:W2:Y:S01]  /*19900*/  LDL R9, [R1+0x204] ;  /* 0x0002040001097983 */ /* 0x000ea20000100800 */
[----:B------:R-:W-:Y:S01]  /*19910*/  PRMT R2, RZ, 0x7610, R2 ;  /* 0x00007610ff027816 */ /* 0x000fe20000000002 */
[----:B0-----:R-:W-:Y:S01]  /*19920*/  @!P0 IMAD.MOV.U32 R8, RZ, RZ, R11 ;  /* 0x000000ffff088224 */ /* 0x001fe200078e000b */
[----:B------:R-:W0:Y:S01]  /*19930*/  S2UR UR7, SR_CgaCtaId ;  /* 0x00000000000779c3 */ /* 0x000e220000008800 */
[----:B------:R-:W-:Y:S01]  /*19940*/  SHF.R.S32.HI R11, RZ, 0x6, R26 ;  /* 0x00000006ff0b7819 */ /* 0x000fe2000001141a */
[----:B------:R-:W-:-:S03]  /*19950*/  UMOV UR6, 0x400 ;  /* 0x0000040000067882 */ /* 0x000fc60000000000 */
[----:B------:R-:W-:-:S04]  /*19960*/  SGXT R11, R11, 0x1 ;  /* 0x000000010b0b781a */ /* 0x000fc80000000200 */
[----:B------:R-:W-:Y:S01]  /*19970*/  LOP3.LUT R11, R11, 0x90, RZ, 0xc0, !PT ;  /* 0x000000900b0b7812 */ /* 0x000fe200078ec0ff */
[----:B--2---:R1:W2:Y:S01]  /*19980*/  @!P0 LDG.E.U16 R2, desc[UR10][R8.64] ;  /* 0x0000000a08028981 */ /* 0x0042a2000c1e1500 */
[----:B0-----:R-:W-:Y:S01]  /*19990*/  ULEA UR6, UR7, UR6, 0x18 ;  /* 0x0000000607067291 */ /* 0x001fe2000f8ec03f */
[C---:B-1----:R-:W-:Y:S01]  /*199a0*/  IMAD.SHL.U32 R8, R26.reuse, 0x2, RZ ;  /* 0x000000021a087824 */ /* 0x042fe200078e00ff */
[----:B------:R-:W-:-:S04]  /*199b0*/  LOP3.LUT R26, R26, 0x7f, RZ, 0xc0, !PT ;  /* 0x0000007f1a1a7812 */ /* 0x000fc800078ec0ff */
[----:B------:R-:W-:Y:S01]  /*199c0*/  LOP3.LUT R11, R11, 0x17e, R8, 0x78, !PT ;  /* 0x0000017e0b0b7812 */ /* 0x000fe200078e7808 */
[----:B------:R-:W-:Y:S01]  /*199d0*/  BAR.SYNC.DEFER_BLOCKING 0x0 ;  /* 0x0000000000007b1d */ /* 0x000fe20000010000 */
[----:B------:R-:W-:-:S05]  /*199e0*/  ISETP.GE.AND P0, PT, R26, UR8, PT ;  /* 0x000000081a007c0c */ /* 0x000fca000bf06270 */
[----:B------:R-:W2:Y:S04]  /*199f0*/  LDL.LU R26, [R1+0x1298] ;  /* 0x00129800011a7983 */ /* 0x000ea80000300800 */
[----:B------:R0:W-:Y:S04]  /*19a00*/  STS.U16 [R11+UR6+0x20000], R6 ;  /* 0x020000060b007988 */ /* 0x0001e80008000406 */
[----:B---3--:R1:W-:Y:S04]  /*19a10*/  STS.U16 [R11+UR6+0x20600], R3 ;  /* 0x020600030b007988 */ /* 0x0083e80008000406 */
[----:B----4-:R3:W-:Y:S04]  /*19a20*/  STS.U16 [R11+UR6+0x20800], R7 ;  /* 0x020800070b007988 */ /* 0x0107e80008000406 */
[----:B0-----:R-:W4:Y:S04]  /*19a30*/  LDL R6, [R1+0x9b8] ;  /* 0x0009b80001067983 */ /* 0x001f280000100800 */
[----:B-1----:R-:W4:Y:S04]  /*19a40*/  LDL R3, [R1+0x9c8] ;  /* 0x0009c80001037983 */ /* 0x002f280000100800 */
[----:B---3--:R-:W3:Y:S04]  /*19a50*/  LDL R7, [R1+0x250] ;  /* 0x0002500001077983 */ /* 0x008ee80000100800 */
[----:B------:R-:W-:Y:S04]  /*19a60*/  STL [R1+0x1210], R0 ;  /* 0x0012100001007387 */ /* 0x000fe80000100800 */
[----:B------:R-:W-:Y:S04]  /*19a70*/  STL [R1+0x1214], R0 ;  /* 0x0012140001007387 */ /* 0x000fe80000100800 */
[----:B------:R-:W-:Y:S04]  /*19a80*/  STL [R1+0x1218], R0 ;  /* 0x0012180001007387 */ /* 0x000fe80000100800 */
[----:B--2---:R0:W-:Y:S04]  /*19a90*/  STS.U16 [R11+UR6+0x20e00], R2 ;  /* 0x020e00020b007988 */ /* 0x0041e80008000406 */
[----:B0-----:R-:W4:Y:S04]  /*19aa0*/  LDL R2, [R1+0x9c4] ;  /* 0x0009c40001027983 */ /* 0x001f280000100800 */
[----:B------:R0:W-:Y:S02]  /*19ab0*/  STS.U16 [R11+UR6+0x20200], R4 ;  /* 0x020200040b007988 */ /* 0x0001e40008000406 */
[----:B0-----:R-:W-:-:S02]  /*19ac0*/  PRMT R4, RZ, 0x7610, R4 ;  /* 0x00007610ff047816 */ /* 0x001fc40000000004 */
[----:B----4-:R-:W-:-:S04]  /*19ad0*/  @!P0 LOP3.LUT R3, R3, R2, RZ, 0x3c, !PT ;  /* 0x0000000203038212 */ /* 0x010fc800078e3cff */
[----:B------:R-:W-:-:S04]  /*19ae0*/  @!P0 LOP3.LUT R2, R3, R2, RZ, 0x3c, !PT ;  /* 0x0000000203028212 */ /* 0x000fc800078e3cff */
[----:B------:R-:W-:-:S05]  /*19af0*/  @!P0 LOP3.LUT R3, R3, R2, RZ, 0x3c, !PT ;  /* 0x0000000203038212 */ /* 0x000fca00078e3cff */
[----:B------:R0:W2:Y:S01]  /*19b00*/  @!P0 LDG.E.U16 R4, desc[UR10][R2.64] ;  /* 0x0000000a02048981 */ /* 0x0000a2000c1e1500 */
[----:B------:R-:W-:Y:S01]  /*19b10*/  PRMT R17, RZ, 0x7610, R17 ;  /* 0x00007610ff117816 */ /* 0x000fe20000000011 */
[----:B0-----:R-:W-:Y:S02]  /*19b20*/  @!P0 IMAD.MOV.U32 R2, RZ, RZ, R6 ;  /* 0x000000ffff028224 */ /* 0x001fe400078e0006 */
[----:B---3--:R-:W-:-:S05]  /*19b30*/  @!P0 IMAD.MOV.U32 R3, RZ, RZ, R7 ;  /* 0x000000ffff038224 */ /* 0x008fca00078e0007 */
[----:B------:R-:W3:Y:S04]  /*19b40*/  @!P0 LDG.E.U16 R17, desc[UR10][R2.64] ;  /* 0x0000000a02118981 */ /* 0x000ee8000c1e1500 */
[----:B--2---:R-:W-:Y:S04]  /*19b50*/  STL [R1+0x11f0], R4 ;  /* 0x0011f00401007387 */ /* 0x004fe80000100800 */
[----:B------:R-:W-:Y:S04]  /*19b60*/  STL [R1+0x11f4], R4 ;  /* 0x0011f40401007387 */ /* 0x000fe80000100800 */
[----:B------:R-:W-:Y:S04]  /*19b70*/  STL [R1+0x11f8], R4 ;  /* 0x0011f80401007387 */ /* 0x000fe80000100800 */
[----:B------:R-:W-:Y:S04]  /*19b80*/  STL [R1+0x11fc], R4 ;  /* 0x0011fc0401007387 */ /* 0x000fe80000100800 */
[----:B------:R-:W-:Y:S04]  /*19b90*/  STL [R1+0x1200], R4 ;  /* 0x0012000401007387 */ /* 0x000fe80000100800 */
[----:B------:R-:W-:Y:S04]  /*19ba0*/  STL [R1+0x1204], R4 ;  /* 0x0012040401007387 */ /* 0x000fe80000100800 */
[----:B------:R-:W-:Y:S04]  /*19bb0*/  STL [R1+0x1208], R4 ;  /* 0x0012080401007387 */ /* 0x000fe80000100800 */
[----:B------:R-:W-:Y:S04]  /*19bc0*/  STL [R1+0x120c], R4 ;  /* 0x00120c0401007387 */ /* 0x000fe80000100800 */
[----:B------:R-:W2:Y:S04]  /*19bd0*/  LDL R2, [R1+0x9a4] ;  /* 0x0009a40001027983 */ /* 0x000ea80000100800 */
[----:B------:R-:W2:Y:S01]  /*19be0*/  LDL R3, [R1+0x9a8] ;  /* 0x0009a80001037983 */ /* 0x000ea20000100800 */
[----:B------:R-:W-:-:S03]  /*19bf0*/  PRMT R18, RZ, 0x7610, R18 ;  /* 0x00007610ff127816 */ /* 0x000fc60000000012 */
[----:B------:R-:W4:Y:S04]  /*19c00*/  LDL R7, [R1+0x924] ;  /* 0x0009240001077983 */ /* 0x000f280000100800 */
[----:B------:R-:W4:Y:S04]  /*19c10*/  LDL R6, [R1+0x928] ;  /* 0x0009280001067983 */ /* 0x000f280000100800 */
[----:B---3--:R-:W-:Y:S01]  /*19c20*/  STL [R1+0x11ec], R17 ;  /* 0x0011ec1101007387 */ /* 0x008fe20000100800 */
[----:B--2---:R-:W-:-:S04]  /*19c30*/  @!P0 LOP3.LUT R3, R3, R2, RZ, 0x3c, !PT ;  /* 0x0000000203038212 */ /* 0x004fc800078e3cff */
[----:B------:R-:W-:-:S04]  /*19c40*/  @!P0 LOP3.LUT R2, R3, R2, RZ, 0x3c, !PT ;  /* 0x0000000203028212 */ /* 0x000fc800078e3cff */
[----:B------:R-:W-:-:S05]  /*19c50*/  @!P0 LOP3.LUT R3, R3, R2, RZ, 0x3c, !PT ;  /* 0x0000000203038212 */ /* 0x000fca00078e3cff */
[----:B------:R-:W2:Y:S04]  /*19c60*/  @!P0 LDG.E.U16 R18, desc[UR10][R2.64] ;  /* 0x0000000a02128981 */ /* 0x000ea8000c1e1500 */
[----:B------:R-:W3:Y:S04]  /*19c70*/  LDL R2, [R1+0x984] ;  /* 0x0009840001027983 */ /* 0x000ee80000100800 */
[----:B------:R-:W3:Y:S01]  /*19c80*/  LDL R3, [R1+0x988] ;  /* 0x0009880001037983 */ /* 0x000ee20000100800 */
[----:B------:R-:W-:-:S03]  /*19c90*/  PRMT R19, RZ, 0x7610, R19 ;  /* 0x00007610ff137816 */ /* 0x000fc60000000013 */
[----:B--2---:R-:W-:Y:S01]  /*19ca0*/  STL [R1+0x11e8], R18 ;  /* 0x0011e81201007387 */ /* 0x004fe20000100800 */
[----:B---3--:R-:W-:-:S04]  /*19cb0*/  @!P0 LOP3.LUT R3, R3, R2, RZ, 0x3c, !PT ;  /* 0x0000000203038212 */ /* 0x008fc800078e3cff */
        /* <DEDUP_REMOVED lines=10> */
[----:B------:R0:W2:Y:S04]  /*19d60*/  @!P0 LDG.E.U16 R20, desc[UR10][R2.64] ;  /* 0x0000000a02148981 */ /* 0x0000a8000c1e1500 */
[----:B------:R-:W0:Y:S04]  /*19d70*/  LDL R2, [R1+0x944] ;  /* 0x0009440001027983 */ /* 0x000e280000100800 */
[----:B------:R-:W0:Y:S01]  /*19d80*/  LDL R3, [R1+0x948] ;  /* 0x0009480001037983 */ /* 0x000e220000100800 */
[----:B------:R-:W-:Y:S02]  /*19d90*/  PRMT R21, RZ, 0x7610, R21 ;  /* 0x00007610ff157816 */ /* 0x000fe40000000015 */
[----:B0-----:R-:W-:-:S04]  /*19da0*/  @!P0 LOP3.LUT R3, R3, R2, RZ, 0x3c, !PT ;  /* 0x0000000203038212 */ /* 0x001fc800078e3cff */
[----:B------:R-:W-:-:S04]  /*19db0*/  @!P0 LOP3.LUT R2, R3, R2, RZ, 0x3c, !PT ;  /* 0x0000000203028212 */ /* 0x000fc800078e3cff */
[----:B------:R-:W-:-:S05]  /*19dc0*/  @!P0 LOP3.LUT R3, R3, R2, RZ, 0x3c, !PT ;  /* 0x0000000203038212 */ /* 0x000fca00078e3cff */
[----:B------:R-:W3:Y:S01]  /*19dd0*/  @!P0 LDG.E.U16 R21, desc[UR10][R2.64] ;  /* 0x0000000a02158981 */ /* 0x000ee2000c1e1500 */
[----:B------:R-:W-:-:S03]  /*19de0*/  PRMT R22, RZ, 0x7610, R22 ;  /* 0x00007610ff167816 */ /* 0x000fc60000000016 */
[----:B--2---:R-:W-:Y:S04]  /*19df0*/  STL [R1+0x11e0], R20 ;  /* 0x0011e01401007387 */ /* 0x004fe80000100800 */
[----:B----4-:R0:W2:Y:S04]  /*19e00*/  @!P0 LDG.E.U16 R22, desc[UR10][R6.64] ;  /* 0x0000000a06168981 */ /* 0x0100a8000c1e1500 */
[----:B---3--:R-:W-:Y:S04]  /*19e10*/  STL [R1+0x11dc], R21 ;  /* 0x0011dc1501007387 */ /* 0x008fe80000100800 */
[----:B------:R-:W0:Y:S04]  /*19e20*/  LDL R6, [R1+0x904] ;  /* 0x0009040001067983 */ /* 0x000e280000100800 */
[----:B------:R-:W0:Y:S01]  /*19e30*/  LDL R7, [R1+0x908] ;  /* 0x0009080001077983 */ /* 0x000e220000100800 */
[----:B------:R-:W-:-:S02]  /*19e40*/  PRMT R3, RZ, 0x7610, R3 ;  /* 0x00007610ff037816 */ /* 0x000fc40000000003 */
[----:B0-----:R-:W-:-:S04]  /*19e50*/  @!P0 LOP3.LUT R7, R7, R6, RZ, 0x3c, !PT ;  /* 0x0000000607078212 */ /* 0x001fc800078e3cff */
[----:B------:R-:W-:-:S04]  /*19e60*/  @!P0 LOP3.LUT R6, R7, R6, RZ, 0x3c, !PT ;  /* 0x0000000607068212 */ /* 0x000fc800078e3cff */
[----:B------:R-:W-:-:S05]  /*19e70*/  @!P0 LOP3.LUT R7, R7, R6, RZ, 0x3c, !PT ;  /* 0x0000000607078212 */ /* 0x000fca00078e3cff */
[----:B------:R0:W3:Y:S04]  /*19e80*/  @!P0 LDG.E.U16 R3, desc[UR10][R6.64] ;  /* 0x0000000a06038981 */ /* 0x0000e8000c1e1500 */
        /* <DEDUP_REMOVED lines=34> */
[----:B------:R-:W2:Y:S04]  /*1a0b0*/  @!P0 LDG.E.U16 R15, desc[UR10][R6.64] ;  /* 0x0000000a060f8981 */ /* 0x000ea8000c1e1500 */
[----:B--2---:R0:W-:Y:S04]  /*1a0c0*/  STL [R1+0x88], R15 ;  /* 0x0000880f01007387 */ /* 0x0041e80000100800 */
[----:B0-----:R-:W2:Y:S04]  /*1a0d0*/  LDL.LU R15, [R1+0x1294] ;  /* 0x00129400010f7983 */ /* 0x001ea80000300800 */
[----:B------:R-:W3:Y:S04]  /*1a0e0*/  LDL R6, [R1+0x844] ;  /* 0x0008440001067983 */ /* 0x000ee80000100800 */
[----:B------:R-:W3:Y:S01]  /*1a0f0*/  LDL R7, [R1+0x848] ;  /* 0x0008480001077983 */ /* 0x000ee20000100800 */
[----:B------:R-:W-:-:S02]  /*1a100*/  PRMT R14, RZ, 0x7610, R14 ;  /* 0x00007610ff0e7816 */ /* 0x000fc4000000000e */
[----:B---3--:R-:W-:-:S04]  /*1a110*/  @!P0 LOP3.LUT R7, R7, R6, RZ, 0x3c, !PT ;  /* 0x0000000607078212 */ /* 0x008fc800078e3cff */
[----:B------:R-:W-:-:S04]  /*1a120*/  @!P0 LOP3.LUT R6, R7, R6, RZ, 0x3c, !PT ;  /* 0x0000000607068212 */ /* 0x000fc800078e3cff */
[----:B------:R-:W-:-:S05]  /*1a130*/  @!P0 LOP3.LUT R7, R7, R6, RZ, 0x3c, !PT ;  /* 0x0000000607078212 */ /* 0x000fca00078e3cff */
[----:B------:R-:W3:Y:S04]  /*1a140*/  @!P0 LDG.E.U16 R14, desc[UR10][R6.64] ;  /* 0x0000000a060e8981 */ /* 0x000ee8000c1e1500 */
[----:B---3--:R0:W-:Y:S04]  /*1a150*/  STL [R1+0x84], R14 ;  /* 0x0000840e01007387 */ /* 0x0081e80000100800 */
[----:B0-----:R-:W3:Y:S04]  /*1a160*/  LDL.LU R14, [R1+0x1290] ;  /* 0x00129000010e7983 */ /* 0x001ee80000300800 */
[----:B------:R-:W4:Y:S04]  /*1a170*/  LDL R6, [R1+0x824] ;  /* 0x0008240001067983 */ /* 0x000f280000100800 */
[----:B------:R-:W4:Y:S01]  /*1a180*/  LDL R7, [R1+0x828] ;  /* 0x0008280001077983 */ /* 0x000f220000100800 */
[----:B--2---:R-:W-:-:S02]  /*1a190*/  PRMT R15, RZ, 0x7610, R15 ;  /* 0x00007610ff0f7816 */ /* 0x004fc4000000000f */
[----:B----4-:R-:W-:-:S04]  /*1a1a0*/  @!P0 LOP3.LUT R7, R7, R6, RZ, 0x3c, !PT ;  /* 0x0000000607078212 */ /* 0x010fc800078e3cff */
[----:B------:R-:W-:-:S04]  /*1a1b0*/  @!P0 LOP3.LUT R6, R7, R6, RZ, 0x3c, !PT ;  /* 0x0000000607068212 */ /* 0x000fc800078e3cff */
[----:B------:R-:W-:-:S05]  /*1a1c0*/  @!P0 LOP3.LUT R7, R7, R6, RZ, 0x3c, !PT ;  /* 0x0000000607078212 */ /* 0x000fca00078e3cff */
[----:B------:R-:W2:Y:S04]  /*1a1d0*/  @!P0 LDG.E.U16 R15, desc[UR10][R6.64] ;  /* 0x0000000a060f8981 */ /* 0x000ea8000c1e1500 */
[----:B--2---:R0:W-:Y:S04]  /*1a1e0*/  STL [R1+0x80], R15 ;  /* 0x0000800f01007387 */ /* 0x0041e80000100800 */
[----:B0-----:R-:W2:Y:S04]  /*1a1f0*/  LDL.LU R15, [R1+0x128c] ;  /* 0x00128c00010f7983 */ /* 0x001ea80000300800 */
[----:B------:R-:W4:Y:S04]  /*1a200*/  LDL R6, [R1+0x804] ;  /* 0x0008040001067983 */ /* 0x000f280000100800 */
[----:B------:R-:W4:Y:S01]  /*1a210*/  LDL R7, [R1+0x808] ;  /* 0x0008080001077983 */ /* 0x000f220000100800 */
[----:B---3--:R-:W-:-:S02]  /*1a220*/  PRMT R14, RZ, 0x7610, R14 ;  /* 0x00007610ff0e7816 */ /* 0x008fc4000000000e */
[----:B----4-:R-:W-:-:S04]  /*1a230*/  @!P0 LOP3.LUT R7, R7, R6, RZ, 0x3c, !PT ;  /* 0x0000000607078212 */ /* 0x010fc800078e3cff */
        /* <DEDUP_REMOVED lines=106> */
[----:B------:R-:W-:-:S02]  /*1a8e0*/  PRMT R9, RZ, 0x7610, R9 ;  /* 0x00007610ff097816 */ /* 0x000fc40000000009 */
[----:B----4-:R-:W-:-:S04]  /*1a8f0*/  @!P0 LOP3.LUT R7, R7, R6, RZ, 0x3c, !PT ;  /* 0x0000000607078212 */ /* 0x010fc800078e3cff */
[----:B------:R-:W-:-:S04]  /*1a900*/  @!P0 LOP3.LUT R6, R7, R6, RZ, 0x3c, !PT ;  /* 0x0000000607068212 */ /* 0x000fc800078e3cff */
[----:B------:R-:W-:-:S05]  /*1a910*/  @!P0 LOP3.LUT R7, R7, R6, RZ, 0x3c, !PT ;  /* 0x0000000607078212 */ /* 0x000fca00078e3cff */
[----:B------:R0:W4:Y:S04]  /*1a920*/  @!P0 LDG.E.U16 R9, desc[UR10][R6.64] ;  /* 0x0000000a06098981 */ /* 0x000128000c1e1500 */
[----:B------:R-:W0:Y:S04]  /*1a930*/  LDL R6, [R1+0x664] ;  /* 0x0006640001067983 */ /* 0x000e280000100800 */
[----:B------:R-:W0:Y:S01]  /*1a940*/  LDL R7, [R1+0x668] ;  /* 0x0006680001077983 */ /* 0x000e220000100800 */
[----:B--2---:R-:W-:Y:S02]  /*1a950*/  PRMT R15, RZ, 0x7610, R15 ;  /* 0x00007610ff0f7816 */ /* 0x004fe4000000000f */
[----:B0-----:R-:W-:-:S04]  /*1a960*/  @!P0 LOP3.LUT R7, R7, R6, RZ, 0x3c, !PT ;  /* 0x0000000607078212 */ /* 0x001fc800078e3cff */
[----:B------:R-:W-:-:S04]  /*1a970*/  @!P0 LOP3.LUT R6, R7, R6, RZ, 0x3c, !PT ;  /* 0x0000000607068212 */ /* 0x000fc800078e3cff */
[----:B------:R-:W-:-:S05]  /*1a980*/  @!P0 LOP3.LUT R7, R7, R6, RZ, 0x3c, !PT ;  /* 0x0000000607078212 */ /* 0x000fca00078e3cff */
[----:B------:R-:W2:Y:S04]  /*1a990*/  @!P0 LDG.E.U16 R15, desc[UR10][R6.64] ;  /* 0x0000000a060f8981 */ /* 0x000ea8000c1e1500 */
[----:B----4-:R0:W-:Y:S04]  /*1a9a0*/  STL [R1+0x4c], R9 ;  /* 0x00004c0901007387 */ /* 0x0101e80000100800 */
[----:B0-----:R-:W4:Y:S04]  /*1a9b0*/  LDL R9, [R1+0x5c8] ;  /* 0x0005c80001097983 */ /* 0x001f280000100800 */
        /* <DEDUP_REMOVED lines=24> */
[----:B------:R-:W4:Y:S04]  /*1ab40*/  @!P0 LDG.E.U16 R29, desc[UR10][R6.64] ;  /* 0x0000000a061d8981 */ /* 0x000f28000c1e1500 */
[----:B--2---:R0:W-:Y:S04]  /*1ab50*/  STL [R1+0x40], R15 ;  /* 0x0000400f01007387 */ /* 0x0041e80000100800 */
[----:B0-----:R-:W2:Y:S04]  /*1ab60*/  LDL R15, [R1+0x568] ;  /* 0x00056800010f7983 */ /* 0x001ea80000100800 */
[----:B----4-:R0:W-:Y:S04]  /*1ab70*/  STL [R1+0x3c], R29 ;  /* 0x00003c1d01007387 */ /* 0x0101e80000100800 */
[----:B0-----:R-:W4:Y:S04]  /*1ab80*/  LDL.LU R29, [R1+0x1250] ;  /* 0x00125000011d7983 */ /* 0x001f280000300800 */
[----:B------:R-:W2:Y:S04]  /*1ab90*/  LDL R6, [R1+0x5e4] ;  /* 0x0005e40001067983 */ /* 0x000ea80000100800 */
[----:B------:R-:W2:Y:S01]  /*1aba0*/  LDL R7, [R1+0x5e8] ;  /* 0x0005e80001077983 */ /* 0x000ea20000100800 */
[----:B---3--:R-:W-:-:S02]  /*1abb0*/  PRMT R14, RZ, 0x7610, R14 ;  /* 0x00007610ff0e7816 */ /* 0x008fc4000000000e */
[----:B--2---:R-:W-:-:S04]  /*1abc0*/  @!P0 LOP3.LUT R7, R7, R6, RZ, 0x3c, !PT ;  /* 0x0000000607078212 */ /* 0x004fc800078e3cff */
[----:B------:R-:W-:-:S04]  /*1abd0*/  @!P0 LOP3.LUT R6, R7, R6, RZ, 0x3c, !PT ;  /* 0x0000000607068212 */ /* 0x000fc800078e3cff */
[----:B------:R-:W-:-:S05]  /*1abe0*/  @!P0 LOP3.LUT R7, R7, R6, RZ, 0x3c, !PT ;  /* 0x0000000607078212 */ /* 0x000fca00078e3cff */
[----:B------:R-:W2:Y:S04]  /*1abf0*/  @!P0 LDG.E.U16 R14, desc[UR10][R6.64] ;  /* 0x0000000a060e8981 */ /* 0x000ea8000c1e1500 */
[----:B--2---:R0:W-:Y:S04]  /*1ac00*/  STL [R1+0x38], R14 ;  /* 0x0000380e01007387 */ /* 0x0041e80000100800 */
[----:B0-----:R-:W2:Y:S04]  /*1ac10*/  LDL.LU R14, [R1+0x124c] ;  /* 0x00124c00010e7983 */ /* 0x001ea80000300800 */
[----:B------:R-:W3:Y:S01]  /*1ac20*/  LDL R7, [R1+0x5c4] ;  /* 0x0005c40001077983 */ /* 0x000ee20000100800 */
[----:B------:R-:W-:-:S03]  /*1ac30*/  @!P0 IMAD.MOV.U32 R6, RZ, RZ, R9 ;  /* 0x000000ffff068224 */ /* 0x000fc600078e0009 */
[----:B------:R-:W4:Y:S01]  /*1ac40*/  LDL R9, [R1+0x528] ;  /* 0x0005280001097983 */ /* 0x000f220000100800 */
[----:B--2---:R-:W-:-:S06]  /*1ac50*/  PRMT R14, RZ, 0x7610, R14 ;  /* 0x00007610ff0e7816 */ /* 0x004fcc000000000e */
[----:B---3--:R-:W2:Y:S04]  /*1ac60*/  @!P0 LDG.E.U16 R14, desc[UR10][R6.64] ;  /* 0x0000000a060e8981 */ /* 0x008ea8000c1e1500 */
[----:B--2---:R0:W-:Y:S04]  /*1ac70*/  STL [R1+0x34], R14 ;  /* 0x0000340e01007387 */ /* 0x0041e80000100800 */
[----:B0-----:R-:W2:Y:S04]  /*1ac80*/  LDL.LU R14, [R1+0x1248] ;  /* 0x00124800010e7983 */ /* 0x001ea80000300800 */
[----:B------:R-:W3:Y:S04]  /*1ac90*/  LDL R6, [R1+0x5a4] ;  /* 0x0005a40001067983 */ /* 0x000ee80000100800 */
[----:B------:R-:W3:Y:S01]  /*1aca0*/  LDL R7, [R1+0x5a8] ;  /* 0x0005a80001077983 */ /* 0x000ee20000100800 */
[----:B--2---:R-:W-:-:S02]  /*1acb0*/  PRMT R14, RZ, 0x7610, R14 ;  /* 0x00007610ff0e7816 */ /* 0x004fc4000000000e */
[----:B---3--:R-:W-:-:S04]  /*1acc0*/  @!P0 LOP3.LUT R7, R7, R6, RZ, 0x3c, !PT ;  /* 0x0000000607078212 */ /* 0x008fc800078e3cff */
[----:B------:R-:W-:-:S04]  /*1acd0*/  @!P0 LOP3.LUT R6, R7, R6, RZ, 0x3c, !PT ;  /* 0x0000000607068212 */ /* 0x000fc800078e3cff */
[----:B------:R-:W-:-:S05]  /*1ace0*/  @!P0 LOP3.LUT R7, R7, R6, RZ, 0x3c, !PT ;  /* 0x0000000607078212 */ /* 0x000fca00078e3cff */
[----:B------:R-:W2:Y:S04]  /*1acf0*/  @!P0 LDG.E.U16 R14, desc[UR10][R6.64] ;  /* 0x0000000a060e8981 */ /* 0x000ea8000c1e1500 */
        /* <DEDUP_REMOVED lines=11> */
[----:B------:R-:W3:Y:S01]  /*1adb0*/  LDL R7, [R1+0x564] ;  /* 0x0005640001077983 */ /* 0x000ee20000100800 */
[----:B------:R-:W-:Y:S01]  /*1adc0*/  @!P0 IMAD.MOV.U32 R6, RZ, RZ, R15 ;  /* 0x000000ffff068224 */ /* 0x000fe200078e000f */
[----:B----4-:R-:W-:-:S02]  /*1add0*/  PRMT R29, RZ, 0x7610, R29 ;  /* 0x00007610ff1d7816 */ /* 0x010fc4000000001d */
[----:B------:R-:W4:Y:S01]  /*1ade0*/  LDL R15, [R1+0x4a4] ;  /* 0x0004a400010f7983 */ /* 0x000f220000100800 */
[----:B--2---:R-:W-:-:S06]  /*1adf0*/  PRMT R14, RZ, 0x7610, R14 ;  /* 0x00007610ff0e7816 */ /* 0x004fcc000000000e */
[----:B---3--:R0:W2:Y:S04]  /*1ae00*/  @!P0 LDG.E.U16 R14, desc[UR10][R6.64] ;  /* 0x0000000a060e8981 */ /* 0x0080a8000c1e1500 */
[----:B------:R-:W0:Y:S04]  /*1ae10*/  LDL R6, [R1+0x544] ;  /* 0x0005440001067983 */ /* 0x000e280000100800 */
[----:B------:R-:W0:Y:S02]  /*1ae20*/  LDL R7, [R1+0x548] ;  /* 0x0005480001077983 */ /* 0x000e240000100800 */
[----:B0-----:R-:W-:-:S04]  /*1ae30*/  @!P0 LOP3.LUT R7, R7, R6, RZ, 0x3c, !PT ;  /* 0x0000000607078212 */ /* 0x001fc800078e3cff */
[----:B------:R-:W-:-:S04]  /*1ae40*/  @!P0 LOP3.LUT R6, R7, R6, RZ, 0x3c, !PT ;  /* 0x0000000607068212 */ /* 0x000fc800078e3cff */
[----:B------:R-:W-:-:S05]  /*1ae50*/  @!P0 LOP3.LUT R7, R7, R6, RZ, 0x3c, !PT ;  /* 0x0000000607078212 */ /* 0x000fca00078e3cff */
[----:B------:R-:W3:Y:S04]  /*1ae60*/  @!P0 LDG.E.U16 R29, desc[UR10][R6.64] ;  /* 0x0000000a061d8981 */ /* 0x000ee8000c1e1500 */
[----:B--2---:R0:W-:Y:S04]  /*1ae70*/  STL [R1+0x28], R14 ;  /* 0x0000280e01007387 */ /* 0x0041e80000100800 */
[----:B0-----:R-:W2:Y:S04]  /*1ae80*/  LDL R14, [R1+0x4a8] ;  /* 0x0004a800010e7983 */ /* 0x001ea80000100800 */
[----:B---3--:R0:W-:Y:S04]  /*1ae90*/  STL [R1+0x24], R29 ;  /* 0x0000241d01007387 */ /* 0x0081e80000100800 */
[----:B0-----:R-:W3:Y:S04]  /*1aea0*/  LDL.LU R29, [R1+0x123c] ;  /* 0x00123c00011d7983 */ /* 0x001ee80000300800 */
[----:B------:R-:W4:Y:S01]  /*1aeb0*/  LDL R7, [R1+0x524] ;  /* 0x0005240001077983 */ /* 0x000f220000100800 */
[----:B------:R-:W-:-:S03]  /*1aec0*/  @!P0 IMAD.MOV.U32 R6, RZ, RZ, R9 ;  /* 0x000000ffff068224 */ /* 0x000fc600078e0009 */
[----:B------:R-:W2:Y:S01]  /*1aed0*/  LDL R9, [R1+0x488] ;  /* 0x0004880001097983 */ /* 0x000ea20000100800 */
[----:B---3--:R-:W-:-:S06]  /*1aee0*/  PRMT R29, RZ, 0x7610, R29 ;  /* 0x00007610ff1d7816 */ /* 0x008fcc000000001d */
[----:B----4-:R-:W3:Y:S04]  /*1aef0*/  @!P0 LDG.E.U16 R29, desc[UR10][R6.64] ;  /* 0x0000000a061d8981 */ /* 0x010ee8000c1e1500 */
[----:B---3--:R0:W-:Y:S04]  /*1af00*/  STL [R1+0x20], R29 ;  /* 0x0000201d01007387 */ /* 0x0081e80000100800 */
[----:B0-----:R-:W3:Y:S04]  /*1af10*/  LDL.LU R29, [R1+0x1238] ;  /* 0x00123800011d7983 */ /* 0x001ee80000300800 */
        /* <DEDUP_REMOVED lines=20> */
[----:B------:R-:W-:-:S02]  /*1b060*/  PRMT R28, RZ, 0x7610, R28 ;  /* 0x00007610ff1c7816 */ /* 0x000fc4000000001c */
[----:B------:R-:W-:Y:S02]  /*1b070*/  PRMT R27, RZ, 0x7610, R27 ;  /* 0x00007610ff1b7816 */ /* 0x000fe4000000001b */
[----:B----4-:R-:W-:-:S04]  /*1b080*/  @!P0 LOP3.LUT R7, R7, R6, RZ, 0x3c, !PT ;  /* 0x0000000607078212 */ /* 0x010fc800078e3cff */
[----:B------:R-:W-:-:S04]  /*1b090*/  @!P0 LOP3.LUT R6, R7, R6, RZ, 0x3c, !PT ;  /* 0x0000000607068212 */ /* 0x000fc800078e3cff */
[----:B------:R-:W-:-:S05]  /*1b0a0*/  @!P0 LOP3.LUT R7, R7, R6, RZ, 0x3c, !PT ;  /* 0x0000000607078212 */ /* 0x000fca00078e3cff */
[----:B------:R2:W4:Y:S02]  /*1b0b0*/  @!P0 LDG.E.U16 R28, desc[UR10][R6.64] ;  /* 0x0000000a061c8981 */ /* 0x000524000c1e1500 */
[----:B--2---:R-:W-:Y:S02]  /*1b0c0*/  @!P0 IMAD.MOV.U32 R6, RZ, RZ, R14 ;  /* 0x000000ffff068224 */ /* 0x004fe400078e000e */
[----:B------:R-:W-:-:S05]  /*1b0d0*/  @!P0 IMAD.MOV.U32 R7, RZ, RZ, R15 ;  /* 0x000000ffff078224 */ /* 0x000fca00078e000f */
[----:B------:R-:W2:Y:S04]  /*1b0e0*/  @!P0 LDG.E.U16 R27, desc[UR10][R6.64] ;  /* 0x0000000a061b8981 */ /* 0x000ea8000c1e1500 */
[----:B----4-:R0:W-:Y:S04]  /*1b0f0*/  STL [R1+0x14], R28 ;  /* 0x0000141c01007387 */ /* 0x0101e80000100800 */
[----:B0-----:R-:W4:Y:S04]  /*1b100*/  LDL.LU R28, [R1+0x122c] ;  /* 0x00122c00011c7983 */ /* 0x001f280000300800 */
[----:B------:R-:W4:Y:S04]  /*1b110*/  LDL R15, [R1+0x404] ;  /* 0x00040400010f7983 */ /* 0x000f280000100800 */
[----:B------:R-:W4:Y:S04]  /*1b120*/  LDL R14, [R1+0x408] ;  /* 0x00040800010e7983 */ /* 0x000f280000100800 */
[----:B--2---:R0:W-:Y:S04]  /*1b130*/  STL [R1+0x10], R27 ;  /* 0x0000101b01007387 */ /* 0x0041e80000100800 */
[----:B0-----:R-:W2:Y:S04]  /*1b140*/  LDL.LU R27, [R1+0x1228] ;  /* 0x00122800011b7983 */ /* 0x001ea80000300800 */
[----:B------:R-:W3:Y:S01]  /*1b150*/  LDL R7, [R1+0x484] ;  /* 0x0004840001077983 */ /* 0x000ee20000100800 */
[----:B------:R-:W-:Y:S01]  /*1b160*/  PRMT R8, RZ, 0x7610, R8 ;  /* 0x00007610ff087816 */ /* 0x000fe20000000008 */
[----:B------:R-:W-:Y:S01]  /*1b170*/  @!P0 IMAD.MOV.U32 R6, RZ, RZ, R9 ;  /* 0x000000ffff068224 */ /* 0x000fe200078e0009 */
[----:B------:R-:W-:Y:S01]  /*1b180*/  PRMT R16, RZ, 0x7610, R16 ;  /* 0x00007610ff107816 */ /* 0x000fe20000000010 */
[----:B------:R-:W2:Y:S04]  /*1b190*/  LDL R9, [R1+0x3e4] ;  /* 0x0003e40001097983 */ /* 0x000ea80000100800 */
[----:B---3--:R0:W3:Y:S04]  /*1b1a0*/  @!P0 LDG.E.U16 R8, desc[UR10][R6.64] ;  /* 0x0000000a06088981 */ /* 0x0080e8000c1e1500 */
[----:B------:R-:W0:Y:S04]  /*1b1b0*/  LDL R6, [R1+0x464] ;  /* 0x0004640001067983 */ /* 0x000e280000100800 */
[----:B------:R-:W0:Y:S02]  /*1b1c0*/  LDL R7, [R1+0x468] ;  /* 0x0004680001077983 */ /* 0x000e240000100800 */
[----:B0-----:R-:W-:-:S04]  /*1b1d0*/  @!P0 LOP3.LUT R7, R7, R6, RZ, 0x3c, !PT ;  /* 0x0000000607078212 */ /* 0x001fc800078e3cff */
[----:B------:R-:W-:-:S04]  /*1b1e0*/  @!P0 LOP3.LUT R6, R7, R6, RZ, 0x3c, !PT ;  /* 0x0000000607068212 */ /* 0x000fc800078e3cff */
[----:B------:R-:W-:-:S05]  /*1b1f0*/  @!P0 LOP3.LUT R7, R7, R6, RZ, 0x3c, !PT ;  /* 0x0000000607078212 */ /* 0x000fca00078e3cff */
[----:B------:R-:W4:Y:S04]  /*1b200*/  @!P0 LDG.E.U16 R16, desc[UR10][R6.64] ;  /* 0x0000000a06108981 */ /* 0x000f28000c1e1500 */
[----:B---3--:R0:W-:Y:S04]  /*1b210*/  STL [R1+0xc], R8 ;  /* 0x00000c0801007387 */ /* 0x0081e80000100800 */
[----:B0-----:R-:W3:Y:S04]  /*1b220*/  LDL R8, [R1+0x3e8] ;  /* 0x0003e80001087983 */ /* 0x001ee80000100800 */
[----:B----4-:R0:W-:Y:S04]  /*1b230*/  STL [R1+0x8], R16 ;  /* 0x0000081001007387 */ /* 0x0101e80000100800 */
[----:B0-----:R-:W4:Y:S04]  /*1b240*/  LDL.LU R16, [R1+0x1224] ;  /* 0x0012240001107983 */ /* 0x001f280000300800 */
[----:B------:R-:W2:Y:S04]  /*1b250*/  LDL R6, [R1+0x444] ;  /* 0x0004440001067983 */ /* 0x000ea80000100800 */
[----:B------:R-:W2:Y:S01]  /*1b260*/  LDL R7, [R1+0x448] ;  /* 0x0004480001077983 */ /* 0x000ea20000100800 */
[----:B------:R-:W-:-:S02]  /*1b270*/  PRMT R13, RZ, 0x7610, R13 ;  /* 0x00007610ff0d7816 */ /* 0x000fc4000000000d */
[----:B--2---:R-:W-:-:S04]  /*1b280*/  @!P0 LOP3.LUT R7, R7, R6, RZ, 0x3c, !PT ;  /* 0x0000000607078212 */ /* 0x004fc800078e3cff */
        /* <DEDUP_REMOVED lines=8> */
[----:B------:R-:W-:Y:S02]  /*1b310*/  PRMT R29, RZ, 0x7610, R29 ;  /* 0x00007610ff1d7816 */ /* 0x000fe4000000001d */
[----:B---3--:R-:W-:-:S04]  /*1b320*/  @!P0 LOP3.LUT R7, R7, R6, RZ, 0x3c, !PT ;  /* 0x0000000607078212 */ /* 0x008fc800078e3cff */
[----:B------:R-:W-:-:S04]  /*1b330*/  @!P0 LOP3.LUT R6, R7, R6, RZ, 0x3c, !PT ;  /* 0x0000000607068212 */ /* 0x000fc800078e3cff */
[----:B------:R-:W-:-:S05]  /*1b340*/  @!P0 LOP3.LUT R7, R7, R6, RZ, 0x3c, !PT ;  /* 0x0000000607078212 */ /* 0x000fca00078e3cff */
[----:B------:R0:W3:Y:S02]  /*1b350*/  @!P0 LDG.E.U16 R12, desc[UR10][R6.64] ;  /* 0x0000000a060c8981 */ /* 0x0000e4000c1e1500 */
[----:B0-----:R-:W-:Y:S02]  /*1b360*/  @!P0 IMAD.MOV.U32 R6, RZ, RZ, R14 ;  /* 0x000000ffff068224 */ /* 0x001fe400078e000e */
[----:B------:R-:W-:-:S05]  /*1b370*/  @!P0 IMAD.MOV.U32 R7, RZ, RZ, R15 ;  /* 0x000000ffff078224 */ /* 0x000fca00078e000f */
[----:B------:R0:W4:Y:S01]  /*1b380*/  @!P0 LDG.E.U16 R29, desc[UR10][R6.64] ;  /* 0x0000000a061d8981 */ /* 0x000122000c1e1500 */
[----:B------:R-:W-:Y:S01]  /*1b390*/  PRMT R28, RZ, 0x7610, R28 ;  /* 0x00007610ff1c7816 */ /* 0x000fe2000000001c */
[----:B0-----:R-:W-:Y:S02]  /*1b3a0*/  @!P0 IMAD.MOV.U32 R6, RZ, RZ, R8 ;  /* 0x000000ffff068224 */ /* 0x001fe400078e0008 */
[----:B------:R-:W-:-:S05]  /*1b3b0*/  @!P0 IMAD.MOV.U32 R7, RZ, RZ, R9 ;  /* 0x000000ffff078224 */ /* 0x000fca00078e0009 */
[----:B------:R0:W2:Y:S04]  /*1b3c0*/  @!P0 LDG.E.U16 R28, desc[UR10][R6.64] ;  /* 0x0000000a061c8981 */ /* 0x0000a8000c1e1500 */
[----:B---3--:R1:W-:Y:S04]  /*1b3d0*/  STL [R1], R12 ;  /* 0x0000000c01007387 */ /* 0x0083e80000100800 */
[----:B-1----:R-:W3:Y:S04]  /*1b3e0*/  LDL.LU R12, [R1+0x121c] ;  /* 0x00121c00010c7983 */ /* 0x002ee80000300800 */
[----:B------:R-:W2:Y:S04]  /*1b3f0*/  LDL R15, [R1+0x3a4] ;  /* 0x0003a400010f7983 */ /* 0x000ea80000100800 */
[----:B------:R-:W3:Y:S04]  /*1b400*/  LDL R14, [R1+0x3a8] ;  /* 0x0003a800010e7983 */ /* 0x000ee80000100800 */
[----:B----4-:R-:W-:Y:S04]  /*1b410*/  STL [R1+0x1164], R29 ;  /* 0x0011641d01007387 */ /* 0x010fe80000100800 */
[----:B------:R-:W0:Y:S04]  /*1b420*/  LDL R6, [R1+0x3c4] ;  /* 0x0003c40001067983 */ /* 0x000e280000100800 */
[----:B------:R-:W0:Y:S01]  /*1b430*/  LDL R7, [R1+0x3c8] ;  /* 0x0003c80001077983 */ /* 0x000e220000100800 */
[----:B------:R-:W-:-:S03]  /*1b440*/  PRMT R27, RZ, 0x7610, R27 ;  /* 0x00007610ff1b7816 */ /* 0x000fc6000000001b */
[----:B------:R1:W-:Y:S04]  /*1b450*/  STS.U16 [R11+UR6+0x20400], R5 ;  /* 0x020400050b007988 */ /* 0x0003e80008000406 */
[----:B------:R-:W4:Y:S04]  /*1b460*/  LDL R9, [R1+0x384] ;  /* 0x0003840001097983 */ /* 0x000f280000100800 */
[----:B------:R-:W4:Y:S01]  /*1b470*/  LDL R8, [R1+0x388] ;  /* 0x0003880001087983 */ /* 0x000f220000100800 */
[----:B-1----:R-:W-:Y:S02]  /*1b480*/  PRMT R5, RZ, 0x7610, R5 ;  /* 0x00007610ff057816 */ /* 0x002fe40000000005 */
[----:B0-----:R-:W-:-:S04]  /*1b490*/  @!P0 LOP3.LUT R7, R7, R6, RZ, 0x3c, !PT ;  /* 0x0000000607078212 */ /* 0x001fc800078e3cff */
[----:B------:R-:W-:-:S04]  /*1b4a0*/  @!P0 LOP3.LUT R6, R7, R6, RZ, 0x3c, !PT ;  /* 0x0000000607068212 */ /* 0x000fc800078e3cff */
[----:B------:R-:W-:-:S05]  /*1b4b0*/  @!P0 LOP3.LUT R7, R7, R6, RZ, 0x3c, !PT ;  /* 0x0000000607078212 */ /* 0x000fca00078e3cff */
[----:B------:R3:W4:Y:S02]  /*1b4c0*/  @!P0 LDG.E.U16 R27, desc[UR10][R6.64] ;  /* 0x0000000a061b8981 */ /* 0x000724000c1e1500 */
[----:B---3--:R-:W-:Y:S02]  /*1b4d0*/  @!P0 IMAD.MOV.U32 R6, RZ, RZ, R14 ;  /* 0x000000ffff068224 */ /* 0x008fe400078e000e */
[----:B--2---:R-:W-:-:S05]  /*1b4e0*/  @!P0 IMAD.MOV.U32 R7, RZ, RZ, R15 ;  /* 0x000000ffff078224 */ /* 0x004fca00078e000f */
[----:B------:R0:W2:Y:S04]  /*1b4f0*/  @!P0 LDG.E.U16 R5, desc[UR10][R6.64] ;  /* 0x0000000a06058981 */ /* 0x0000a8000c1e1500 */
[----:B------:R-:W-:Y:S04]  /*1b500*/  STL [R1+0x1160], R28 ;  /* 0x0011601c01007387 */ /* 0x000fe80000100800 */
[----:B------:R-:W-:Y:S04]  /*1b510*/  STL [R1+0x1168], R28 ;  /* 0x0011681c01007387 */ /* 0x000fe80000100800 */
[----:B------:R-:W-:Y:S01]  /*1b520*/  STL [R1+0x116c], R28 ;  /* 0x00116c1c01007387 */ /* 0x000fe20000100800 */
[----:B0-----:R-:W-:-:S06]  /*1b530*/  PRMT R6, RZ, 0x7610, R6 ;  /* 0x00007610ff067816 */ /* 0x001fcc0000000006 */
[----:B----4-:R0:W3:Y:S04]  /*1b540*/  @!P0 LDG.E.U16 R6, desc[UR10][R8.64] ;  /* 0x0000000a08068981 */ /* 0x0100e8000c1e1500 */
[----:B------:R-:W-:Y:S04]  /*1b550*/  STL [R1+0x1170], R27 ;  /* 0x0011701b01007387 */ /* 0x000fe80000100800 */
[----:B------:R-:W-:Y:S04]  /*1b560*/  STL [R1+0x1174], R27 ;  /* 0x0011741b01007387 */ /* 0x000fe80000100800 */
[----:B------:R-:W-:Y:S04]  /*1b570*/  STL [R1+0x11b0], R27 ;  /* 0x0011b01b01007387 */ /* 0x000fe80000100800 */
[----:B--2---:R-:W-:Y:S04]  /*1b580*/  STL [R1+0x115c], R5 ;  /* 0x00115c0501007387 */ /* 0x004fe80000100800 */
[----:B------:R-:W-:Y:S04]  /*1b590*/  STL [R1+0x1178], R5 ;  /* 0x0011780501007387 */ /* 0x000fe80000100800 */
[----:B------:R-:W-:Y:S04]  /*1b5a0*/  STL [R1+0x1190], R5 ;  /* 0x0011900501007387 */ /* 0x000fe80000100800 */
[----:B------:R-:W-:Y:S04]  /*1b5b0*/  STL [R1+0x1194], R5 ;  /* 0x0011940501007387 */ /* 0x000fe80000100800 */
[----:B------:R-:W-:Y:S04]  /*1b5c0*/  STL [R1+0x1198], R5 ;  /* 0x0011980501007387 */ /* 0x000fe80000100800 */
[----:B------:R-:W-:Y:S04]  /*1b5d0*/  STL [R1+0x119c], R5 ;  /* 0x00119c0501007387 */ /* 0x000fe80000100800 */
[----:B------:R-:W-:Y:S04]  /*1b5e0*/  STL [R1+0x11bc], R5 ;  /* 0x0011bc0501007387 */ /* 0x000fe80000100800 */
[----:B------:R-:W0:Y:S04]  /*1b5f0*/  LDL R8, [R1+0x364] ;  /* 0x0003640001087983 */ /* 0x000e280000100800 */
[----:B------:R-:W0:Y:S01]  /*1b600*/  LDL R9, [R1+0x368] ;  /* 0x0003680001097983 */ /* 0x000e220000100800 */
[----:B------:R-:W-:-:S03]  /*1b610*/  PRMT R16, RZ, 0x7610, R16 ;  /* 0x00007610ff107816 */ /* 0x000fc60000000010 */
[----:B------:R-:W2:Y:S04]  /*1b620*/  LDL R15, [R1+0x344] ;  /* 0x00034400010f7983 */ /* 0x000ea80000100800 */
[----:B------:R-:W4:Y:S01]  /*1b630*/  LDL R14, [R1+0x348] ;  /* 0x00034800010e7983 */ /* 0x000f220000100800 */
[----:B0-----:R-:W-:-:S04]  /*1b640*/  @!P0 LOP3.LUT R9, R9, R8, RZ, 0x3c, !PT ;  /* 0x0000000809098212 */ /* 0x001fc800078e3cff */
[----:B------:R-:W-:-:S04]  /*1b650*/  @!P0 LOP3.LUT R8, R9, R8, RZ, 0x3c, !PT ;  /* 0x0000000809088212 */ /* 0x000fc800078e3cff */
[----:B------:R-:W-:-:S05]  /*1b660*/  @!P0 LOP3.LUT R9, R9, R8, RZ, 0x3c, !PT ;  /* 0x0000000809098212 */ /* 0x000fca00078e3cff */
[----:B------:R4:W2:Y:S04]  /*1b670*/  @!P0 LDG.E.U16 R16, desc[UR10][R8.64] ;  /* 0x0000000a08108981 */ /* 0x0008a8000c1e1500 */
[----:B---3--:R-:W-:Y:S04]  /*1b680*/  STL [R1+0x1158], R6 ;  /* 0x0011580601007387 */ /* 0x008fe80000100800 */
[----:B------:R-:W-:Y:S04]  /*1b690*/  STL [R1+0x117c], R6 ;  /* 0x00117c0601007387 */ /* 0x000fe80000100800 */
[----:B------:R-:W-:Y:S04]  /*1b6a0*/  STL [R1+0x11b8], R6 ;  /* 0x0011b80601007387 */ /* 0x000fe80000100800 */
[----:B------:R-:W-:Y:S04]  /*1b6b0*/  STL [R1+0x11c0], R6 ;  /* 0x0011c00601007387 */ /* 0x000fe80000100800 */
[----:B------:R-:W-:Y:S01]  /*1b6c0*/  STL [R1+0x11c4], R6 ;  /* 0x0011c40601007387 */ /* 0x000fe20000100800 */
[----:B------:R-:W-:-:S03]  /*1b6d0*/  PRMT R13, RZ, 0x7610, R13 ;  /* 0x00007610ff0d7816 */ /* 0x000fc6000000000d */
[----:B------:R-:W-:Y:S01]  /*1b6e0*/  STL [R1+0x11c8], R6 ;  /* 0x0011c80601007387 */ /* 0x000fe20000100800 */
[----:B----4-:R-:W-:-:S03]  /*1b6f0*/  @!P0 IMAD.MOV.U32 R8, RZ, RZ, R14 ;  /* 0x000000ffff088224 */ /* 0x010fc600078e000e */
[----:B------:R-:W-:Y:S01]  /*1b700*/  STL [R1+0x11cc], R6 ;  /* 0x0011cc0601007387 */ /* 0x000fe20000100800 */
[----:B--2---:R-:W-:-:S05]  /*1b710*/  @!P0 IMAD.MOV.U32 R9, RZ, RZ, R15 ;  /* 0x000000ffff098224 */ /* 0x004fca00078e000f */
[----:B------:R-:W2:Y:S04]  /*1b720*/  @!P0 LDG.E.U16 R13, desc[UR10][R8.64] ;  /* 0x0000000a080d8981 */ /* 0x000ea8000c1e1500 */
        /* <DEDUP_REMOVED lines=8> */
[----:B------:R-:W3:Y:S04]  /*1b7b0*/  LDL R8, [R1+0x324] ;  /* 0x0003240001087983 */ /* 0x000ee80000100800 */
[----:B------:R-:W3:Y:S01]  /*1b7c0*/  LDL R9, [R1+0x328] ;  /* 0x0003280001097983 */ /* 0x000ee20000100800 */
[----:B------:R-:W-:-:S03]  /*1b7d0*/  PRMT R12, RZ, 0x7610, R12 ;  /* 0x00007610ff0c7816 */ /* 0x000fc6000000000c */
[----:B------:R-:W4:Y:S04]  /*1b7e0*/  LDL R15, [R1+0x2a4] ;  /* 0x0002a400010f7983 */ /* 0x000f280000100800 */
[----:B------:R-:W4:Y:S04]  /*1b7f0*/  LDL R14, [R1+0x2a8] ;  /* 0x0002a800010e7983 */ /* 0x000f280000100800 */
[----:B--2---:R-:W-:Y:S04]  /*1b800*/  STL [R1+0x1184], R13 ;  /* 0x0011840d01007387 */ /* 0x004fe80000100800 */
[----:B------:R-:W-:Y:S04]  /*1b810*/  STL [R1+0x1188], R13 ;  /* 0x0011880d01007387 */ /* 0x000fe80000100800 */
[----:B------:R-:W-:Y:S01]  /*1b820*/  STL [R1+0x118c], R13 ;  /* 0x00118c0d01007387 */ /* 0x000fe20000100800 */
[----:B---3--:R-:W-:-:S04]  /*1b830*/  @!P0 LOP3.LUT R9, R9, R8, RZ, 0x3c, !PT ;  /* 0x0000000809098212 */ /* 0x008fc800078e3cff */
[----:B------:R-:W-:-:S04]  /*1b840*/  @!P0 LOP3.LUT R8, R9, R8, RZ, 0x3c, !PT ;  /* 0x0000000809088212 */ /* 0x000fc800078e3cff */
[----:B------:R-:W-:-:S05]  /*1b850*/  @!P0 LOP3.LUT R9, R9, R8, RZ, 0x3c, !PT ;  /* 0x0000000809098212 */ /* 0x000fca00078e3cff */
[----:B------:R-:W2:Y:S04]  /*1b860*/  @!P0 LDG.E.U16 R12, desc[UR10][R8.64] ;  /* 0x0000000a080c8981 */ /* 0x000ea8000c1e1500 */
[----:B------:R-:W3:Y:S04]  /*1b870*/  LDL R8, [R1+0x304] ;  /* 0x0003040001087983 */ /* 0x000ee80000100800 */
[----:B------:R-:W3:Y:S04]  /*1b880*/  LDL R9, [R1+0x308] ;  /* 0x0003080001097983 */ /* 0x000ee80000100800 */
[----:B------:R-:W-:Y:S04]  /*1b890*/  STS.U16 [R11+UR6+0x20a00], R10 ;  /* 0x020a000a0b007988 */ /* 0x000fe80008000406 */
[----:B------:R0:W-:Y:S02]  /*1b8a0*/  STS.U16 [R11+UR6+0x20c00], R0 ;  /* 0x020c00000b007988 */ /* 0x0001e40008000406 */
[----:B0-----:R-:W-:-:S02]  /*1b8b0*/  PRMT R11, RZ, 0x7610, R11 ;  /* 0x00007610ff0b7816 */ /* 0x001fc4000000000b */
        /* <DEDUP_REMOVED lines=19> */
[----:B------:R0:W3:Y:S02]  /*1b9f0*/  @!P0 LDG.E.U16 R10, desc[UR10][R8.64] ;  /* 0x0000000a080a8981 */ /* 0x0000e4000c1e1500 */
[----:B0-----:R-:W-:-:S06]  /*1ba00*/  PRMT R9, RZ, 0x7610, R9 ;  /* 0x00007610ff097816 */ /* 0x001fcc0000000009 */
[----:B----4-:R-:W4:Y:S04]  /*1ba10*/  @!P0 LDG.E.U16 R9, desc[UR10][R14.64] ;  /* 0x0000000a0e098981 */ /* 0x010f28000c1e1500 */
[----:B------:R-:W2:Y:S04]  /*1ba20*/  LDL R14, [R1+0x284] ;  /* 0x00028400010e7983 */ /* 0x000ea80000100800 */
[----:B------:R-:W2:Y:S01]  /*1ba30*/  LDL R15, [R1+0x288] ;  /* 0x00028800010f7983 */ /* 0x000ea20000100800 */
[----:B------:R-:W-:-:S03]  /*1ba40*/  PRMT R8, RZ, 0x7610, R8 ;  /* 0x00007610ff087816 */ /* 0x000fc60000000008 */
[----:B----4-:R-:W-:Y:S01]  /*1ba50*/  STL [R1+0x1150], R9 ;  /* 0x0011500901007387 */ /* 0x010fe20000100800 */
[----:B--2---:R-:W-:-:S04]  /*1ba60*/  @!P0 LOP3.LUT R15, R15, R14, RZ, 0x3c, !PT ;  /* 0x0000000e0f0f8212 */ /* 0x004fc800078e3cff */
[----:B------:R-:W-:-:S04]  /*1ba70*/  @!P0 LOP3.LUT R14, R15, R14, RZ, 0x3c, !PT ;  /* 0x0000000e0f0e8212 */ /* 0x000fc800078e3cff */
[----:B------:R-:W-:-:S05]  /*1ba80*/  @!P0 LOP3.LUT R15, R15, R14, RZ, 0x3c, !PT ;  /* 0x0000000e0f0f8212 */ /* 0x000fca00078e3cff */
[----:B------:R-:W2:Y:S04]  /*1ba90*/  @!P0 LDG.E.U16 R8, desc[UR10][R14.64] ;  /* 0x0000000a0e088981 */ /* 0x000ea8000c1e1500 */
[----:B------:R-:W4:Y:S04]  /*1baa0*/  LDL R14, [R1+0x270] ;  /* 0x00027000010e7983 */ /* 0x000f280000100800 */
[----:B------:R-:W4:Y:S01]  /*1bab0*/  LDL R15, [R1+0x9e0] ;  /* 0x0009e000010f7983 */ /* 0x000f220000100800 */
[----:B------:R-:W-:-:S03]  /*1bac0*/  PRMT R7, RZ, 0x7610, R7 ;  /* 0x00007610ff077816 */ /* 0x000fc60000000007 */
[----:B--2---:R-:W-:Y:S01]  /*1bad0*/  STL [R1+0x114c], R8 ;  /* 0x00114c0801007387 */ /* 0x004fe20000100800 */
        /* <DEDUP_REMOVED lines=11> */
[----:B----4-:R0:W-:Y:S04]  /*1bb90*/  STL [R1+0xb0], R0 ;  /* 0x0000b00001007387 */ /* 0x0101e80000100800 */
[----:B0-----:R-:W4:Y:S04]  /*1bba0*/  LDL.LU R0, [R1+0x1218] ;  /* 0x0012180001007983 */ /* 0x001f280000300800 */
[----:B------:R-:W3:Y:S04]  /*1bbb0*/  LDL R14, [R1+0x9e4] ;  /* 0x0009e400010e7983 */ /* 0x000ee80000100800 */
[----:B------:R-:W3:Y:S01]  /*1bbc0*/  LDL R15, [R1+0xa20] ;  /* 0x000a2000010f7983 */ /* 0x000ee20000100800 */
[----:B----4-:R-:W-:-:S02]  /*1bbd0*/  PRMT R0, RZ, 0x7610, R0 ;  /* 0x00007610ff007816 */ /* 0x010fc40000000000 */
        /* <DEDUP_REMOVED lines=35> */
[----:B----4-:R-:W-:-:S02]  /*1be10*/  PRMT R4, RZ, 0x7610, R4 ;  /* 0x00007610ff047816 */ /* 0x010fc40000000004 */
[----:B--2---:R-:W-:-:S04]  /*1be20*/  @!P0 LOP3.LUT R15, R15, R14, RZ, 0x3c, !PT ;  /* 0x0000000e0f0f8212 */ /* 0x004fc800078e3cff */
[----:B------:R-:W-:-:S04]  /*1be30*/  @!P0 LOP3.LUT R14, R15, R14, RZ, 0x3c, !PT ;  /* 0x0000000e0f0e8212 */ /* 0x000fc800078e3cff */
[----:B------:R-:W-:-:S05]  /*1be40*/  @!P0 LOP3.LUT R15, R15, R14, RZ, 0x3c, !PT ;  /* 0x0000000e0f0f8212 */ /* 0x000fca00078e3cff */
[----:B------:R-:W2:Y:S04]  /*1be50*/  @!P0 LDG.E.U16 R4, desc[UR10][R14.64] ;  /* 0x0000000a0e048981 */ /* 0x000ea8000c1e1500 */
[----:B--2---:R0:W-:Y:S04]  /*1be60*/  STL [R1+0xc8], R4 ;  /* 0x0000c80401007387 */ /* 0x0041e80000100800 */
[----:B0-----:R-:W2:Y:S04]  /*1be70*/  LDL.LU R4, [R1+0x1208] ;  /* 0x0012080001047983 */ /* 0x001ea80000300800 */
        /* <DEDUP_REMOVED lines=27> */
[----:B------:R-:W4:Y:S01]  /*1c030*/  LDL R15, [R1+0x91c] ;  /* 0x00091c00010f7983 */ /* 0x000f220000100800 */
[----:B---3--:R-:W-:Y:S01]  /*1c040*/  @!P0 IMAD.MOV.U32 R14, RZ, RZ, R0 ;  /* 0x000000ffff0e8224 */ /* 0x008fe200078e0000 */
[----:B--2---:R-:W-:-:S06]  /*1c050*/  PRMT R4, RZ, 0x7610, R4 ;  /* 0x00007610ff047816 */ /* 0x004fcc0000000004 */
[----:B----4-:R-:W2:Y:S04]  /*1c060*/  @!P0 LDG.E.U16 R4, desc[UR10][R14.64] ;  /* 0x0000000a0e048981 */ /* 0x010ea8000c1e1500 */
[----:B--2---:R0:W-:Y:S04]  /*1c070*/  STL [R1+0xdc], R4 ;  /* 0x0000dc0401007387 */ /* 0x0041e80000100800 */
[----:B0-----:R-:W2:Y:S04]  /*1c080*/  LDL.LU R4, [R1+0x11f8] ;  /* 0x0011f80001047983 */ /* 0x001ea80000300800 */
[----:B------:R-:W3:Y:S04]  /*1c090*/  LDL R14, [R1+0x8fc] ;  /* 0x0008fc00010e7983 */ /* 0x000ee80000100800 */
[----:B------:R-:W3:Y:S01]  /*1c0a0*/  LDL R15, [R1+0x900] ;  /* 0x00090000010f7983 */ /* 0x000ee20000100800 */
[----:B------:R-:W0:Y:S01]  /*1c0b0*/  S2R R0, SR_TID.X ;  /* 0x0000000000007919 */ /* 0x000e220000002100 */
[----:B--2---:R-:W-:-:S02]  /*1c0c0*/  PRMT R4, RZ, 0x7610, R4 ;  /* 0x00007610ff047816 */ /* 0x004fc40000000004 */
[----:B---3--:R-:W-:-:S04]  /*1c0d0*/  @!P0 LOP3.LUT R15, R15, R14, RZ, 0x3c, !PT ;  /* 0x0000000e0f0f8212 */ /* 0x008fc800078e3cff */
[----:B------:R-:W-:-:S04]  /*1c0e0*/  @!P0 LOP3.LUT R14, R15, R14, RZ, 0x3c, !PT ;  /* 0x0000000e0f0e8212 */ /* 0x000fc800078e3cff */
[----:B------:R-:W-:-:S05]  /*1c0f0*/  @!P0 LOP3.LUT R15, R15, R14, RZ, 0x3c, !PT ;  /* 0x0000000e0f0f8212 */ /* 0x000fca00078e3cff */
[----:B------:R1:W2:Y:S01]  /*1c100*/  @!P0 LDG.E.U16 R4, desc[UR10][R14.64] ;  /* 0x0000000a0e048981 */ /* 0x0002a2000c1e1500 */
[----:B0-----:R-:W-:-:S04]  /*1c110*/  LOP3.LUT R0, R0, 0x80, RZ, 0xc0, !PT ;  /* 0x0000008000007812 */ /* 0x001fc800078ec0ff */
[----:B------:R-:W-:Y:S02]  /*1c120*/  ISETP.NE.U32.AND P1, PT, R0, RZ, PT ;  /* 0x000000ff0000720c */ /* 0x000fe40003f25070 */
[----:B------:R-:W0:Y:S02]  /*1c130*/  S2R R0, SR_TID.X ;  /* 0x0000000000007919 */ /* 0x000e240000002100 */
[----:B0-----:R-:W-:-:S05]  /*1c140*/  LOP3.LUT R0, R0, 0x7f, RZ, 0xc0, !PT ;  /* 0x0000007f00007812 */ /* 0x001fca00078ec0ff */
[----:B-1----:R-:W-:Y:S01]  /*1c150*/  IMAD.SHL.U32 R14, R0, 0x2, RZ ;  /* 0x00000002000e7824 */ /* 0x002fe200078e00ff */
[----:B------:R-:W-:-:S04]  /*1c160*/  SEL R0, RZ, 0x110, !P1 ;  /* 0x00000110ff007807 */ /* 0x000fc80004800000 */
[----:B------:R-:W-:Y:S01]  /*1c170*/  LOP3.LUT R0, R0, R14, RZ, 0x3c, !PT ;  /* 0x0000000e00007212 */ /* 0x000fe200078e3cff */
        /* <DEDUP_REMOVED lines=23> */
[----:B----4-:R-:W-:-:S04]  /*1c2f0*/  @!P0 LOP3.LUT R15, R15, R14, RZ, 0x3c, !PT ;  /* 0x0000000e0f0f8212 */ /* 0x010fc800078e3cff */
[----:B------:R-:W-:-:S04]  /*1c300*/  @!P0 LOP3.LUT R14, R15, R14, RZ, 0x3c, !PT ;  /* 0x0000000e0f0e8212 */ /* 0x000fc800078e3cff */
[----:B------:R-:W-:-:S05]  /*1c310*/  @!P0 LOP3.LUT R15, R15, R14, RZ, 0x3c, !PT ;  /* 0x0000000e0f0f8212 */ /* 0x000fca00078e3cff */
[----:B------:R-:W4:Y:S04]  /*1c320*/  @!P0 LDG.E.U16 R18, desc[UR10][R14.64] ;  /* 0x0000000a0e128981 */ /* 0x000f28000c1e1500 */
        /* <DEDUP_REMOVED lines=36> */
[----:B------:R-:W3:Y:S04]  /*1c570*/  LDL R14, [R1+0x7fc] ;  /* 0x0007fc00010e7983 */ /* 0x000ee80000100800 */
[----:B------:R-:W3:Y:S01]  /*1c580*/  LDL R15, [R1+0x800] ;  /* 0x00080000010f7983 */ /* 0x000ee20000100800 */
[----:B------:R-:W-:-:S03]  /*1c590*/  PRMT R13, RZ, 0x7610, R13 ;  /* 0x00007610ff0d7816 */ /* 0x000fc6000000000d */
[----:B--2---:R0:W-:Y:S04]  /*1c5a0*/  STL [R1+0x160], R5 ;  /* 0x0001600501007387 */ /* 0x0041e80000100800 */
[----:B0-----:R-:W2:Y:S01]  /*1c5b0*/  LDL.LU R5, [R1+0x88] ;  /* 0x0000880001057983 */ /* 0x001ea20000300800 */
[----:B---3--:R-:W-:-:S04]  /*1c5c0*/  @!P0 LOP3.LUT R15, R15, R14, RZ, 0x3c, !PT ;  /* 0x0000000e0f0f8212 */ /* 0x008fc800078e3cff */
[----:B------:R-:W-:-:S04]  /*1c5d0*/  @!P0 LOP3.LUT R14, R15, R14, RZ, 0x3c, !PT ;  /* 0x0000000e0f0e8212 */ /* 0x000fc800078e3cff */
[----:B------:R-:W-:-:S05]  /*1c5e0*/  @!P0 LOP3.LUT R15, R15, R14, RZ, 0x3c, !PT ;  /* 0x0000000e0f0f8212 */ /* 0x000fca00078e3cff */
[----:B------:R-:W3:Y:S04]  /*1c5f0*/  @!P0 LDG.E.U16 R13, desc[UR10][R14.64] ;  /* 0x0000000a0e0d8981 */ /* 0x000ee8000c1e1500 */
[----:B------:R-:W4:Y:S04]  /*1c600*/  LDL R14, [R1+0x7dc] ;  /* 0x0007dc00010e7983 */ /* 0x000f280000100800 */
[----:B------:R-:W4:Y:S01]  /*1c610*/  LDL R15, [R1+0x7e0] ;  /* 0x0007e000010f7983 */ /* 0x000f220000100800 */
[----:B------:R-:W-:-:S03]  /*1c620*/  PRMT R6, RZ, 0x7610, R6 ;  /* 0x00007610ff067816 */ /* 0x000fc60000000006 */
[----:B---3--:R0:W-:Y:S04]  /*1c630*/  STL [R1+0x15c], R13 ;  /* 0x00015c0d01007387 */ /* 0x0081e80000100800 */
[----:B0-----:R-:W3:Y:S01]  /*1c640*/  LDL.LU R13, [R1+0x84] ;  /* 0x00008400010d7983 */ /* 0x001ee20000300800 */
[----:B----4-:R-:W-:-:S04]  /*1c650*/  @!P0 LOP3.LUT R15, R15, R14, RZ, 0x3c, !PT ;  /* 0x0000000e0f0f8212 */ /* 0x010fc800078e3cff */
[----:B------:R-:W-:-:S04]  /*1c660*/  @!P0 LOP3.LUT R14, R15, R14, RZ, 0x3c, !PT ;  /* 0x0000000e0f0e8212 */ /* 0x000fc800078e3cff */
[----:B------:R-:W-:-:S05]  /*1c670*/  @!P0 LOP3.LUT R15, R15, R14, RZ, 0x3c, !PT ;  /* 0x0000000e0f0f8212 */ /* 0x000fca00078e3cff */
[----:B------:R-:W4:Y:S04]  /*1c680*/  @!P0 LDG.E.U16 R6, desc[UR10][R14.64] ;  /* 0x0000000a0e068981 */ /* 0x000f28000c1e1500 */
[----:B------:R-:W2:Y:S04]  /*1c690*/  LDL R14, [R1+0x7bc] ;  /* 0x0007bc00010e7983 */ /* 0x000ea80000100800 */
[----:B------:R-:W2:Y:S01]  /*1c6a0*/  LDL R15, [R1+0x7c0] ;  /* 0x0007c000010f7983 */ /* 0x000ea20000100800 */
[----:B------:R-:W-:-:S03]  /*1c6b0*/  PRMT R29, RZ, 0x7610, R29 ;  /* 0x00007610ff1d7816 */ /* 0x000fc6000000001d */
[----:B----4-:R0:W-:Y:S04]  /*1c6c0*/  STL [R1+0x158], R6 ;  /* 0x0001580601007387 */ /* 0x0101e80000100800 */
[----:B0-----:R-:W4:Y:S01]  /*1c6d0*/  LDL.LU R6, [R1+0x80] ;  /* 0x0000800001067983 */ /* 0x001f220000300800 */
        /* <DEDUP_REMOVED lines=29> */
[----:B----4-:R0:W-:Y:S04]  /*1c8b0*/  STL [R1+0x14c], R28 ;  /* 0x00014c1c01007387 */ /* 0x0101e80000100800 */
[----:B0-----:R-:W4:Y:S04]  /*1c8c0*/  LDL.LU R28, [R1+0x74] ;  /* 0x00007400011c7983 */ /* 0x001f280000300800 */
        /* <DEDUP_REMOVED lines=9> */
[----:B------:R0:W-:Y:S04]  /*1c960*/  STS.U16 [R0+UR6+0x6000], R5 ;  /* 0x0060000500007988 */ /* 0x0001e80008000406 */
[----:B0-----:R-:W3:Y:S04]  /*1c970*/  LDL.LU R5, [R1+0x70] ;  /* 0x0000700001057983 */ /* 0x001ee80000300800 */
        /* <DEDUP_REMOVED lines=9> */
[----:B------:R0:W-:Y:S04]  /*1ca10*/  STS.U16 [R0+UR6+0x6800], R13 ;  /* 0x0068000d00007988 */ /* 0x0001e80008000406 */
[----:B0-----:R-:W4:Y:S04]  /*1ca20*/  LDL.LU R13, [R1+0x6c] ;  /* 0x00006c00010d7983 */ /* 0x001f280000300800 */
[----:B------:R-:W-:Y:S04]  /*1ca30*/  STS.U16 [R0+UR6+0x7000], R6 ;  /* 0x0070000600007988 */ /* 0x000fe80008000406 */
[----:B--2---:R0:W-:Y:S04]  /*1ca40*/  STL [R1+0x140], R16 ;  /* 0x0001401001007387 */ /* 0x0041e80000100800 */
[----:B0-----:R-:W2:Y:S04]  /*1ca50*/  LDL.LU R16, [R1+0x11d0] ;  /* 0x0011d00001107983 */ /* 0x001ea80000300800 */
[----:B------:R-:W3:Y:S04]  /*1ca60*/  LDL R14, [R1+0x6fc] ;  /* 0x0006fc00010e7983 */ /* 0x000ee80000100800 */
[----:B------:R-:W3:Y:S04]  /*1ca70*/  LDL R15, [R1+0x700] ;  /* 0x00070000010f7983 */ /* 0x000ee80000100800 */
[----:B------:R-:W4:Y:S01]  /*1ca80*/  LDL.LU R6, [R1+0x11cc] ;  /* 0x0011cc0001067983 */ /* 0x000f220000300800 */
[----:B---3--:R-:W-:-:S04]  /*1ca90*/  @!P0 LOP3.LUT R15, R15, R14, RZ, 0x3c, !PT ;  /* 0x0000000e0f0f8212 */ /* 0x008fc800078e3cff */
[C---:B------:R-:W-:Y:S02]  /*1caa0*/  @!P0 LOP3.LUT R14, R15.reuse, R14, RZ, 0x3c, !PT ;  /* 0x0000000e0f0e8212 */ /* 0x040fe400078e3cff */
[----:B----4-:R-:W-:Y:S02]  /*1cab0*/  PRMT R6, RZ, 0x7610, R6 ;  /* 0x00007610ff067816 */ /* 0x010fe40000000006 */
        /* <DEDUP_REMOVED lines=11> */
[----:B------:R0:W-:Y:S04]  /*1cb70*/  STS.U16 [R0+UR6+0x7800], R29 ;  /* 0x0078001d00007988 */ /* 0x0001e80008000406 */
[----:B0-----:R-:W4:Y:S04]  /*1cb80*/  LDL.LU R29, [R1+0x64] ;  /* 0x00006400011d7983 */ /* 0x001f280000300800 */
[----:B---3--:R0:W-:Y:S04]  /*1cb90*/  STL [R1+0x138], R6 ;  /* 0x0001380601007387 */ /* 0x0081e80000100800 */
[----:B0-----:R-:W3:Y:S04]  /*1cba0*/  LDL.LU R6, [R1+0x11c4] ;  /* 0x0011c40001067983 */ /* 0x001ee80000300800 */
[----:B------:R-:W4:Y:S04]  /*1cbb0*/  LDL R14, [R1+0x6bc] ;  /* 0x0006bc00010e7983 */ /* 0x000f280000100800 */
[----:B------:R-:W4:Y:S01]  /*1cbc0*/  LDL R15, [R1+0x6c0] ;  /* 0x0006c000010f7983 */ /* 0x000f220000100800 */
[----:B--2---:R-:W-:-:S03]  /*1cbd0*/  PRMT R16, RZ, 0x7610, R16 ;  /* 0x00007610ff107816 */ /* 0x004fc60000000010 */
[----:B------:R0:W-:Y:S04]  /*1cbe0*/  STS.U16 [R0+UR6+0x8000], R27 ;  /* 0x0080001b00007988 */ /* 0x0001e80008000406 */
[----:B0-----:R-:W2:Y:S01]  /*1cbf0*/  LDL.LU R27, [R1+0x60] ;  /* 0x00006000011b7983 */ /* 0x001ea20000300800 */
[----:B----4-:R-:W-:-:S04]  /*1cc00*/  @!P0 LOP3.LUT R15, R15, R14, RZ, 0x3c, !PT ;  /* 0x0000000e0f0f8212 */ /* 0x010fc800078e3cff */
[----:B------:R-:W-:-:S04]  /*1cc10*/  @!P0 LOP3.LUT R14, R15, R14, RZ, 0x3c, !PT ;  /* 0x0000000e0f0e8212 */ /* 0x000fc800078e3cff */
[----:B------:R-:W-:-:S05]  /*1cc20*/  @!P0 LOP3.LUT R15, R15, R14, RZ, 0x3c, !PT ;  /* 0x0000000e0f0f8212 */ /* 0x000fca00078e3cff */
[----:B------:R0:W4:Y:S04]  /*1cc30*/  @!P0 LDG.E.U16 R16, desc[UR10][R14.64] ;  /* 0x0000000a0e108981 */ /* 0x000128000c1e1500 */
[----:B------:R-:W0:Y:S04]  /*1cc40*/  LDL R14, [R1+0x69c] ;  /* 0x00069c00010e7983 */ /* 0x000e280000100800 */
[----:B------:R-:W0:Y:S01]  /*1cc50*/  LDL R15, [R1+0x6a0] ;  /* 0x0006a000010f7983 */ /* 0x000e220000100800 */
[----:B---3--:R-:W-:Y:S02]  /*1cc60*/  PRMT R6, RZ, 0x7610, R6 ;  /* 0x00007610ff067816 */ /* 0x008fe40000000006 */
[----:B0-----:R-:W-:-:S04]  /*1cc70*/  @!P0 LOP3.LUT R15, R15, R14, RZ, 0x3c, !PT ;  /* 0x0000000e0f0f8212 */ /* 0x001fc800078e3cff */
[----:B------:R-:W-:-:S04]  /*1cc80*/  @!P0 LOP3.LUT R14, R15, R14, RZ, 0x3c, !PT ;  /* 0x0000000e0f0e8212 */ /* 0x000fc800078e3cff */
[----:B------:R-:W-:-:S05]  /*1cc90*/  @!P0 LOP3.LUT R15, R15, R14, RZ, 0x3c, !PT ;  /* 0x0000000e0f0f8212 */ /* 0x000fca00078e3cff */
[----:B------:R-:W3:Y:S04]  /*1cca0*/  @!P0 LDG.E.U16 R6, desc[UR10][R14.64] ;  /* 0x0000000a0e068981 */ /* 0x000ee8000c1e1500 */
[----:B------:R0:W-:Y:S04]  /*1ccb0*/  STS.U16 [R0+UR6+0x8800], R28 ;  /* 0x0088001c00007988 */ /* 0x0001e80008000406 */
[----:B0-----:R-:W2:Y:S04]  /*1ccc0*/  LDL R28, [R1+0x640] ;  /* 0x00064000011c7983 */ /* 0x001ea80000100800 */
[----:B----4-:R0:W-:Y:S04]  /*1ccd0*/  STL [R1+0x134], R16 ;  /* 0x0001341001007387 */ /* 0x0101e80000100800 */
[----:B0-----:R-:W4:Y:S04]  /*1cce0*/  LDL.LU R16, [R1+0x5c] ;  /* 0x00005c0001107983 */ /* 0x001f280000300800 */
[----:B------:R-:W-:Y:S04]  /*1ccf0*/  STS.U16 [R0+UR6+0x9000], R5 ;  /* 0x0090000500007988 */ /* 0x000fe80008000406 */
[----:B---3--:R0:W-:Y:S04]  /*1cd00*/  STL [R1+0x130], R6 ;  /* 0x0001300601007387 */ /* 0x0081e80000100800 */
[----:B0-----:R-:W3:Y:S04]  /*1cd10*/  LDL.LU R6, [R1+0x11c0] ;  /* 0x0011c00001067983 */ /* 0x001ee80000300800 */
[----:B------:R-:W2:Y:S04]  /*1cd20*/  LDL R14, [R1+0x67c] ;  /* 0x00067c00010e7983 */ /* 0x000ea80000100800 */
[----:B------:R-:W2:Y:S04]  /*1cd30*/  LDL R15, [R1+0x680] ;  /* 0x00068000010f7983 */ /* 0x000ea80000100800 */
[----:B------:R-:W4:Y:S01]  /*1cd40*/  LDL.LU R5, [R1+0x11bc] ;  /* 0x0011bc0001057983 */ /* 0x000f220000300800 */
[----:B--2---:R-:W-:-:S04]  /*1cd50*/  @!P0 LOP3.LUT R15, R15, R14, RZ, 0x3c, !PT ;  /* 0x0000000e0f0f8212 */ /* 0x004fc800078e3cff */
[C---:B------:R-:W-:Y:S02]  /*1cd60*/  @!P0 LOP3.LUT R14, R15.reuse, R14, RZ, 0x3c, !PT ;  /* 0x0000000e0f0e8212 */ /* 0x040fe400078e3cff */
[----:B----4-:R-:W-:Y:S02]  /*1cd70*/  PRMT R5, RZ, 0x7610, R5 ;  /* 0x00007610ff057816 */ /* 0x010fe40000000005 */
[----:B------:R-:W-:-:S05]  /*1cd80*/  @!P0 LOP3.LUT R15, R15, R14, RZ, 0x3c, !PT ;  /* 0x0000000e0f0f8212 */ /* 0x000fca00078e3cff */
[----:B------:R0:W2:Y:S04]  /*1cd90*/  @!P0 LDG.E.U16 R5, desc[UR10][R14.64] ;  /* 0x0000000a0e058981 */ /* 0x0000a8000c1e1500 */
[----:B------:R-:W0:Y:S04]  /*1cda0*/  LDL R14, [R1+0x65c] ;  /* 0x00065c00010e7983 */ /* 0x000e280000100800 */
[----:B------:R-:W0:Y:S01]  /*1cdb0*/  LDL R15, [R1+0x660] ;  /* 0x00066000010f7983 */ /* 0x000e220000100800 */
[----:B---3--:R-:W-:Y:S02]  /*1cdc0*/  PRMT R6, RZ, 0x7610, R6 ;  /* 0x00007610ff067816 */ /* 0x008fe40000000006 */
[----:B0-----:R-:W-:-:S04]  /*1cdd0*/  @!P0 LOP3.LUT R15, R15, R14, RZ, 0x3c, !PT ;  /* 0x0000000e0f0f8212 */ /* 0x001fc800078e3cff */
[----:B------:R-:W-:-:S04]  /*1cde0*/  @!P0 LOP3.LUT R14, R15, R14, RZ, 0x3c, !PT ;  /* 0x0000000e0f0e8212 */ /* 0x000fc800078e3cff */
[----:B------:R-:W-:-:S05]  /*1cdf0*/  @!P0 LOP3.LUT R15, R15, R14, RZ, 0x3c, !PT ;  /* 0x0000000e0f0f8212 */ /* 0x000fca00078e3cff */
[----:B------:R-:W3:Y:S04]  /*1ce00*/  @!P0 LDG.E.U16 R6, desc[UR10][R14.64] ;  /* 0x0000000a0e068981 */ /* 0x000ee8000c1e1500 */
[----:B--2---:R0:W-:Y:S04]  /*1ce10*/  STL [R1+0x12c], R5 ;  /* 0x00012c0501007387 */ /* 0x0041e80000100800 */
[----:B------:R1:W-:Y:S04]  /*1ce20*/  STS.U16 [R0+UR6+0x9800], R13 ;  /* 0x0098000d00007988 */ /* 0x0003e80008000406 */
[----:B0-----:R-:W2:Y:S04]  /*1ce30*/  LDL.LU R5, [R1+0x58] ;  /* 0x0000580001057983 */ /* 0x001ea80000300800 */
[----:B-1----:R-:W4:Y:S04]  /*1ce40*/  LDL R13, [R1+0x600] ;  /* 0x00060000010d7983 */ /* 0x002f280000100800 */
[----:B---3--:R0:W-:Y:S04]  /*1ce50*/  STL [R1+0x128], R6 ;  /* 0x0001280601007387 */ /* 0x0081e80000100800 */
[----:B0-----:R-:W3:Y:S04]  /*1ce60*/  LDL.LU R6, [R1+0x11b8] ;  /* 0x0011b80001067983 */ /* 0x001ee80000300800 */
[----:B------:R-:W2:Y:S04]  /*1ce70*/  LDL.LU R14, [R1+0x68] ;  /* 0x00006800010e7983 */ /* 0x000ea80000300800 */
[----:B------:R-:W4:Y:S01]  /*1ce80*/  LDL R15, [R1+0x63c] ;  /* 0x00063c00010f7983 */ /* 0x000f220000100800 */
[----:B---3--:R-:W-:-:S03]  /*1ce90*/  PRMT R6, RZ, 0x7610, R6 ;  /* 0x00007610ff067816 */ /* 0x008fc60000000006 */
[----:B--2---:R0:W-:Y:S02]  /*1cea0*/  STS.U16 [R0+UR6+0xa000], R14 ;  /* 0x00a0000e00007988 */ /* 0x0041e40008000406 */
[----:B0-----:R-:W-:Y:S02]  /*1ceb0*/  @!P0 IMAD.MOV.U32 R14, RZ, RZ, R28 ;  /* 0x000000ffff0e8224 */ /* 0x001fe400078e001c */
[----:B------:R-:W2:Y:S04]  /*1cec0*/  LDL.LU R28, [R1+0x54] ;  /* 0x00005400011c7983 */ /* 0x000ea80000300800 */
[----:B----4-:R0:W3:Y:S04]  /*1ced0*/  @!P0 LDG.E.U16 R6, desc[UR10][R14.64] ;  /* 0x0000000a0e068981 */ /* 0x0100e8000c1e1500 */
[----:B------:R-:W0:Y:S04]  /*1cee0*/  LDL R14, [R1+0x61c] ;  /* 0x00061c00010e7983 */ /* 0x000e280000100800 */
[----:B------:R-:W0:Y:S01]  /*1cef0*/  LDL R15, [R1+0x620] ;  /* 0x00062000010f7983 */ /* 0x000e220000100800 */
[----:B------:R-:W-:-:S02]  /*1cf00*/  PRMT R12, RZ, 0x7610, R12 ;  /* 0x00007610ff0c7816 */ /* 0x000fc4000000000c */
[----:B0-----:R-:W-:-:S04]  /*1cf10*/  @!P0 LOP3.LUT R15, R15, R14, RZ, 0x3c, !PT ;  /* 0x0000000e0f0f8212 */ /* 0x001fc800078e3cff */
[----:B------:R-:W-:-:S04]  /*1cf20*/  @!P0 LOP3.LUT R14, R15, R14, RZ, 0x3c, !PT ;  /* 0x0000000e0f0e8212 */ /* 0x000fc800078e3cff */
[----:B------:R-:W-:-:S05]  /*1cf30*/  @!P0 LOP3.LUT R15, R15, R14, RZ, 0x3c, !PT ;  /* 0x0000000e0f0f8212 */ /* 0x000fca00078e3cff */
[----:B------:R-:W4:Y:S04]  /*1cf40*/  @!P0 LDG.E.U16 R12, desc[UR10][R14.64] ;  /* 0x0000000a0e0c8981 */ /* 0x000f28000c1e1500 */
[----:B---3--:R0:W-:Y:S04]  /*1cf50*/  STL [R1+0x124], R6 ;  /* 0x0001240601007387 */ /* 0x0081e80000100800 */
[----:B------:R1:W-:Y:S04]  /*1cf60*/  STS.U16 [R0+UR6+0xa800], R29 ;  /* 0x00a8001d00007988 */ /* 0x0003e80008000406 */
[----:B0-----:R-:W3:Y:S04]  /*1cf70*/  LDL R6, [R1+0x5e0] ;  /* 0x0005e00001067983 */ /* 0x001ee80000100800 */
[----:B-1----:R-:W2:Y:S04]  /*1cf80*/  LDL.LU R29, [R1+0x50] ;  /* 0x00005000011d7983 */ /* 0x002ea80000300800 */
[----:B----4-:R0:W-:Y:S04]  /*1cf90*/  STL [R1+0x120], R12 ;  /* 0x0001200c01007387 */ /* 0x0101e80000100800 */
[----:B0-----:R-:W4:Y:S04]  /*1cfa0*/  LDL.LU R12, [R1+0x11b4] ;  /* 0x0011b400010c7983 */ /* 0x001f280000300800 */
[----:B------:R-:W3:Y:S01]  /*1cfb0*/  LDL R15, [R1+0x5fc] ;  /* 0x0005fc00010f7983 */ /* 0x000ee20000100800 */
[----:B------:R-:W-:-:S03]  /*1cfc0*/  @!P0 IMAD.MOV.U32 R14, RZ, RZ, R13 ;  /* 0x000000ffff0e8224 */ /* 0x000fc600078e000d */
[----:B------:R0:W-:Y:S02]  /*1cfd0*/  STS.U16 [R0+UR6+0x5800], R26 ;  /* 0x0058001a00007988 */ /* 0x0001e40008000406 */
[----:B0-----:R-:W-:-:S06]  /*1cfe0*/  PRMT R26, RZ, 0x7610, R26 ;  /* 0x00007610ff1a7816 */ /* 0x001fcc000000001a */
[----:B---3--:R0:W3:Y:S04]  /*1cff0*/  @!P0 LDG.E.U16 R26, desc[UR10][R14.64] ;  /* 0x0000000a0e1a8981 */ /* 0x0080e8000c1e1500 */
[----:B------:R-:W2:Y:S01]  /*1d000*/  LDL R15, [R1+0x5dc] ;  /* 0x0005dc00010f7983 */ /* 0x000ea20000100800 */
[----:B0-----:R-:W-:-:S03]  /*1d010*/  @!P0 IMAD.MOV.U32 R14, RZ, RZ, R6 ;  /* 0x000000ffff0e8224 */ /* 0x001fc600078e0006 */
[----:B------:R0:W-:Y:S02]  /*1d020*/  STS.U16 [R0+UR6+0x4800], R24 ;  /* 0x0048001800007988 */ /* 0x0001e40008000406 */
[----:B0-----:R-:W-:Y:S02]  /*1d030*/  PRMT R24, RZ, 0x7610, R24 ;  /* 0x00007610ff187816 */ /* 0x001fe40000000018 */
[----:B------:R0:W-:Y:S04]  /*1d040*/  STS.U16 [R0+UR6+0xb000], R27 ;  /* 0x00b0001b00007988 */ /* 0x0001e80008000406 */
[----:B------:R1:W-:Y:S04]  /*1d050*/  STS.U16 [R0+UR6+0xb800], R16 ;  /* 0x00b8001000007988 */ /* 0x0003e80008000406 */
[----:B0-----:R-:W4:Y:S04]  /*1d060*/  LDL R27, [R1+0x5c0] ;  /* 0x0005c000011b7983 */ /* 0x001f280000100800 */
[----:B--2---:R4:W2:Y:S04]  /*1d070*/  @!P0 LDG.E.U16 R24, desc[UR10][R14.64] ;  /* 0x0000000a0e188981 */ /* 0x0048a8000c1e1500 */
[----:B---3--:R-:W-:Y:S04]  /*1d080*/  STL [R1+0x10d8], R26 ;  /* 0x0010d81a01007387 */ /* 0x008fe80000100800 */
[----:B------:R-:W-:Y:S04]  /*1d090*/  STL [R1+0x10dc], R26 ;  /* 0x0010dc1a01007387 */ /* 0x000fe80000100800 */
[----:B------:R-:W3:Y:S04]  /*1d0a0*/  LDL R15, [R1+0x5bc] ;  /* 0x0005bc00010f7983 */ /* 0x000ee80000100800 */
[----:B-1----:R-:W3:Y:S04]  /*1d0b0*/  LDL R16, [R1+0x59c] ;  /* 0x00059c0001107983 */ /* 0x002ee80000100800 */
[----:B------:R-:W3:Y:S04]  /*1d0c0*/  LDL R13, [R1+0x5a0] ;  /* 0x0005a000010d7983 */ /* 0x000ee80000100800 */
[----:B------:R-:W-:Y:S01]  /*1d0d0*/  STS.U16 [R0+UR6+0xc000], R5 ;  /* 0x00c0000500007988 */ /* 0x000fe20008000406 */
[----:B----4-:R-:W-:-:S03]  /*1d0e0*/  @!P0 IMAD.MOV.U32 R14, RZ, RZ, R27 ;  /* 0x000000ffff0e8224 */ /* 0x010fc600078e001b */
[----:B------:R0:W-:Y:S04]  /*1d0f0*/  STS.U16 [R0+UR6+0x3000], R22 ;  /* 0x0030001600007988 */ /* 0x0001e80008000406 */
[----:B------:R1:W-:Y:S01]  /*1d100*/  STS.U16 [R0+UR6+0x2000], R20 ;  /* 0x0020001400007988 */ /* 0x0003e20008000406 */
[----:B0-----:R-:W-:Y:S02]  /*1d110*/  PRMT R22, RZ, 0x7610, R22 ;  /* 0x00007610ff167816 */ /* 0x001fe40000000016 */
[----:B-1----:R-:W-:Y:S01]  /*1d120*/  PRMT R20, RZ, 0x7610, R20 ;  /* 0x00007610ff147816 */ /* 0x002fe20000000014 */
[----:B--2---:R-:W-:Y:S04]  /*1d130*/  STL [R1+0x10e0], R24 ;  /* 0x0010e01801007387 */ /* 0x004fe80000100800 */
[----:B------:R-:W-:Y:S04]  /*1d140*/  STL [R1+0x10e4], R24 ;  /* 0x0010e41801007387 */ /* 0x000fe80000100800 */
[----:B------:R-:W2:Y:S04]  /*1d150*/  LDL R6, [R1+0x57c] ;  /* 0x00057c0001067983 */ /* 0x000ea80000100800 */
[----:B------:R-:W4:Y:S04]  /*1d160*/  LDL R5, [R1+0x580] ;  /* 0x0005800001057983 */ /* 0x000f280000100800 */
[----:B---3--:R0:W3:Y:S02]  /*1d170*/  @!P0 LDG.E.U16 R22, desc[UR10][R14.64] ;  /* 0x0000000a0e168981 */ /* 0x0080e4000c1e1500 */
[----:B0-----:R-:W-:-:S02]  /*1d180*/  @!P0 IMAD.MOV.U32 R14, RZ, RZ, R13 ;  /* 0x000000ffff0e8224 */ /* 0x001fc400078e000d */
[----:B------:R-:W-:-:S05]  /*1d190*/  @!P0 IMAD.MOV.U32 R15, RZ, RZ, R16 ;  /* 0x000000ffff0f8224 */ /* 0x000fca00078e0010 */
[----:B------:R2:W3:Y:S04]  /*1d1a0*/  @!P0 LDG.E.U16 R20, desc[UR10][R14.64] ;  /* 0x0000000a0e148981 */ /* 0x0004e8000c1e1500 */
[----:B------:R0:W-:Y:S02]  /*1d1b0*/  STS.U16 [R0+UR6+0x1000], R18 ;  /* 0x0010001200007988 */ /* 0x0001e40008000406 */
[----:B0-----:R-:W-:Y:S01]  /*1d1c0*/  PRMT R18, RZ, 0x7610, R18 ;  /* 0x00007610ff127816 */ /* 0x001fe20000000012 */
[----:B--2---:R-:W-:Y:S02]  /*1d1d0*/  @!P0 IMAD.MOV.U32 R15, RZ, RZ, R6 ;  /* 0x000000ffff0f8224 */ /* 0x004fe400078e0006 */
[----:B----4-:R-:W-:-:S05]  /*1d1e0*/  @!P0 IMAD.MOV.U32 R14, RZ, RZ, R5 ;  /* 0x000000ffff0e8224 */ /* 0x010fca00078e0005 */
[----:B------:R-:W2:Y:S04]  /*1d1f0*/  @!P0 LDG.E.U16 R18, desc[UR10][R14.64] ;  /* 0x0000000a0e128981 */ /* 0x000ea8000c1e1500 */
[----:B---3--:R-:W-:Y:S04]  /*1d200*/  STL [R1+0x10e8], R22 ;  /* 0x0010e81601007387 */ /* 0x008fe80000100800 */
[----:B------:R-:W-:Y:S04]  /*1d210*/  STL [R1+0x10ec], R22 ;  /* 0x0010ec1601007387 */ /* 0x000fe80000100800 */
[----:B------:R-:W-:Y:S04]  /*1d220*/  STL [R1+0x10f0], R22 ;  /* 0x0010f01601007387 */ /* 0x000fe80000100800 */
[----:B------:R-:W-:Y:S04]  /*1d230*/  STL [R1+0x10f4], R22 ;  /* 0x0010f41601007387 */ /* 0x000fe80000100800 */
[----:B------:R-:W-:Y:S04]  /*1d240*/  STL [R1+0x10f8], R20 ;  /* 0x0010f81401007387 */ /* 0x000fe80000100800 */
[----:B------:R-:W-:Y:S04]  /*1d250*/  STL [R1+0x10fc], R20 ;  /* 0x0010fc1401007387 */ /* 0x000fe80000100800 */
[----:B------:R-:W3:Y:S04]  /*1d260*/  LDL.LU R27, [R1+0x4c] ;  /* 0x00004c00011b7983 */ /* 0x000ee80000300800 */
[----:B------:R-:W4:Y:S04]  /*1d270*/  LDL.LU R16, [R1+0x48] ;  /* 0x0000480001107983 */ /* 0x000f280000300800 */
[----:B------:R-:W4:Y:S04]  /*1d280*/  LDL.LU R6, [R1+0x44] ;  /* 0x0000440001067983 */ /* 0x000f280000300800 */
[----:B------:R-:W4:Y:S04]  /*1d290*/  LDL.LU R13, [R1+0x40] ;  /* 0x00004000010d7983 */ /* 0x000f280000300800 */
[----:B------:R0:W-:Y:S04]  /*1d2a0*/  STS.U16 [R0+UR6+0xc800], R28 ;  /* 0x00c8001c00007988 */ /* 0x0001e80008000406 */
[----:B------:R-:W4:Y:S04]  /*1d2b0*/  LDL.LU R5, [R1+0x3c] ;  /* 0x00003c0001057983 */ /* 0x000f280000300800 */
[----:B------:R1:W-:Y:S04]  /*1d2c0*/  STS.U16 [R0+UR6+0xd000], R29 ;  /* 0x00d0001d00007988 */ /* 0x0003e80008000406 */
[----:B0-----:R-:W4:Y:S04]  /*1d2d0*/  LDL.LU R28, [R1+0x38] ;  /* 0x00003800011c7983 */ /* 0x001f280000300800 */
[----:B-1----:R-:W4:Y:S04]  /*1d2e0*/  LDL.LU R29, [R1+0x34] ;  /* 0x00003400011d7983 */ /* 0x002f280000300800 */
[----:B------:R-:W4:Y:S04]  /*1d2f0*/  LDL R14, [R1+0x55c] ;  /* 0x00055c00010e7983 */ /* 0x000f280000100800 */
[----:B------:R-:W4:Y:S04]  /*1d300*/  LDL R15, [R1+0x560] ;  /* 0x00056000010f7983 */ /* 0x000f280000100800 */
        /* <DEDUP_REMOVED lines=19> */
[----:B---3--:R0:W-:Y:S04]  /*1d440*/  STS.U16 [R0+UR6+0xd800], R27 ;  /* 0x00d8001b00007988 */ /* 0x0081e80008000406 */
[----:B0-----:R-:W2:Y:S01]  /*1d450*/  LDL.LU R27, [R1+0x11b0] ;  /* 0x0011b000011b7983 */ /* 0x001ea20000300800 */
[----:B----4-:R-:W-:-:S04]  /*1d460*/  @!P0 LOP3.LUT R15, R15, R14, RZ, 0x3c, !PT ;  /* 0x0000000e0f0f8212 */ /* 0x010fc800078e3cff */
[----:B------:R-:W-:-:S04]  /*1d470*/  @!P0 LOP3.LUT R14, R15, R14, RZ, 0x3c, !PT ;  /* 0x0000000e0f0e8212 */ /* 0x000fc800078e3cff */
[----:B------:R-:W-:Y:S02]  /*1d480*/  @!P0 LOP3.LUT R15, R15, R14, RZ, 0x3c, !PT ;  /* 0x0000000e0f0f8212 */ /* 0x000fe400078e3cff */
[----:B--2---:R-:W-:-:S06]  /*1d490*/  PRMT R27, RZ, 0x7610, R27 ;  /* 0x00007610ff1b7816 */ /* 0x004fcc000000001b */
[----:B------:R-:W2:Y:S04]  /*1d4a0*/  @!P0 LDG.E.U16 R27, desc[UR10][R14.64] ;  /* 0x0000000a0e1b8981 */ /* 0x000ea8000c1e1500 */
[----:B------:R-:W-:Y:S04]  /*1d4b0*/  STS.U16 [R0+UR6+0xe000], R16 ;  /* 0x00e0001000007988 */ /* 0x000fe80008000406 */
[----:B------:R-:W3:Y:S04]  /*1d4c0*/  LDL R14, [R1+0x53c] ;  /* 0x00053c00010e7983 */ /* 0x000ee80000100800 */
[----:B------:R-:W3:Y:S04]  /*1d4d0*/  LDL R15, [R1+0x540] ;  /* 0x00054000010f7983 */ /* 0x000ee80000100800 */
[----:B--2---:R0:W-:Y:S04]  /*1d4e0*/  STL [R1+0x11c], R27 ;  /* 0x00011c1b01007387 */ /* 0x0041e80000100800 */
[----:B0-----:R-:W2:Y:S04]  /*1d4f0*/  LDL.LU R27, [R1+0x30] ;  /* 0x00003000011b7983 */ /* 0x001ea80000300800 */
[----:B------:R-:W4:Y:S01]  /*1d500*/  LDL.LU R16, [R1+0x11ac] ;  /* 0x0011ac0001107983 */ /* 0x000f220000300800 */
[----:B---3--:R-:W-:-:S04]  /*1d510*/  @!P0 LOP3.LUT R15, R15, R14, RZ, 0x3c, !PT ;  /* 0x0000000e0f0f8212 */ /* 0x008fc800078e3cff */
[----:B------:R-:W-:-:S04]  /*1d520*/  @!P0 LOP3.LUT R14, R15, R14, RZ, 0x3c, !PT ;  /* 0x0000000e0f0e8212 */ /* 0x000fc800078e3cff */
[----:B------:R-:W-:Y:S02]  /*1d530*/  @!P0 LOP3.LUT R15, R15, R14, RZ, 0x3c, !PT ;  /* 0x0000000e0f0f8212 */ /* 0x000fe400078e3cff */
[----:B----4-:R-:W-:-:S06]  /*1d540*/  PRMT R16, RZ, 0x7610, R16 ;  /* 0x00007610ff107816 */ /* 0x010fcc0000000010 */
        /* <DEDUP_REMOVED lines=14> */
[----:B------:R-:W2:Y:S04]  /*1d630*/  LDL R14, [R1+0x4fc] ;  /* 0x0004fc00010e7983 */ /* 0x000ea80000100800 */
[----:B------:R-:W2:Y:S01]  /*1d640*/  LDL R15, [R1+0x500] ;  /* 0x00050000010f7983 */ /* 0x000ea20000100800 */
[----:B---3--:R-:W-:-:S02]  /*1d650*/  PRMT R16, RZ, 0x7610, R16 ;  /* 0x00007610ff107816 */ /* 0x008fc40000000010 */
[----:B--2---:R-:W-:-:S04]  /*1d660*/  @!P0 LOP3.LUT R15, R15, R14, RZ, 0x3c, !PT ;  /* 0x0000000e0f0f8212 */ /* 0x004fc800078e3cff */
[----:B------:R-:W-:-:S04]  /*1d670*/  @!P0 LOP3.LUT R14, R15, R14, RZ, 0x3c, !PT ;  /* 0x0000000e0f0e8212 */ /* 0x000fc800078e3cff */
[----:B------:R-:W-:-:S05]  /*1d680*/  @!P0 LOP3.LUT R15, R15, R14, RZ, 0x3c, !PT ;  /* 0x0000000e0f0f8212 */ /* 0x000fca00078e3cff */
[----:B------:R-:W2:Y:S04]  /*1d690*/  @!P0 LDG.E.U16 R16, desc[UR10][R14.64] ;  /* 0x0000000a0e108981 */ /* 0x000ea8000c1e1500 */
[----:B------:R0:W-:Y:S04]  /*1d6a0*/  STS.U16 [R0+UR6+0xf000], R13 ;  /* 0x00f0000d00007988 */ /* 0x0001e80008000406 */
[----:B0-----:R-:W3:Y:S04]  /*1d6b0*/  LDL.LU R13, [R1+0x28] ;  /* 0x00002800010d7983 */ /* 0x001ee80000300800 */
[----:B------:R-:W-:Y:S04]  /*1d6c0*/  STS.U16 [R0+UR6+0xf800], R5 ;  /* 0x00f8000500007988 */ /* 0x000fe80008000406 */
[----:B--2---:R0:W-:Y:S04]  /*1d6d0*/  STL [R1+0x110], R16 ;  /* 0x0001101001007387 */ /* 0x0041e80000100800 */
[----:B0-----:R-:W2:Y:S04]  /*1d6e0*/  LDL.LU R16, [R1+0x11a0] ;  /* 0x0011a00001107983 */ /* 0x001ea80000300800 */
[----:B------:R-:W4:Y:S04]  /*1d6f0*/  LDL R14, [R1+0x4dc] ;  /* 0x0004dc00010e7983 */ /* 0x000f280000100800 */
[----:B------:R-:W4:Y:S04]  /*1d700*/  LDL R15, [R1+0x4e0] ;  /* 0x0004e000010f7983 */ /* 0x000f280000100800 */
[----:B------:R-:W3:Y:S01]  /*1d710*/  LDL.LU R5, [R1+0x119c] ;  /* 0x00119c0001057983 */ /* 0x000ee20000300800 */
[----:B----4-:R-:W-:-:S04]  /*1d720*/  @!P0 LOP3.LUT R15, R15, R14, RZ, 0x3c, !PT ;  /* 0x0000000e0f0f8212 */ /* 0x010fc800078e3cff */
[C---:B------:R-:W-:Y:S02]  /*1d730*/  @!P0 LOP3.LUT R14, R15.reuse, R14, RZ, 0x3c, !PT ;  /* 0x0000000e0f0e8212 */ /* 0x040fe400078e3cff */
[----:B---3--:R-:W-:Y:S02]  /*1d740*/  PRMT R5, RZ, 0x7610, R5 ;  /* 0x00007610ff057816 */ /* 0x008fe40000000005 */
        /* <DEDUP_REMOVED lines=46> */
[----:B------:R-:W4:Y:S04]  /*1da30*/  LDL R14, [R1+0x43c] ;  /* 0x00043c00010e7983 */ /* 0x000f280000100800 */
[----:B------:R-:W4:Y:S04]  /*1da40*/  LDL R15, [R1+0x440] ;  /* 0x00044000010f7983 */ /* 0x000f280000100800 */
[----:B------:R-:W-:Y:S04]  /*1da50*/  STS.U16 [R0+UR6+0x12000], R13 ;  /* 0x0120000d00007988 */ /* 0x000fe80008000406 */
[----:B--2---:R0:W-:Y:S04]  /*1da60*/  STL [R1+0xf8], R5 ;  /* 0x0000f80501007387 */ /* 0x0041e80000100800 */
[----:B0-----:R-:W2:Y:S04]  /*1da70*/  LDL.LU R5, [R1+0x10] ;  /* 0x0000100001057983 */ /* 0x001ea80000300800 */
[----:B------:R-:W3:Y:S01]  /*1da80*/  LDL.LU R13, [R1+0x118c] ;  /* 0x00118c00010d7983 */ /* 0x000ee20000300800 */
[----:B----4-:R-:W-:-:S04]  /*1da90*/  @!P0 LOP3.LUT R15, R15, R14, RZ, 0x3c, !PT ;  /* 0x0000000e0f0f8212 */ /* 0x010fc800078e3cff */
[----:B------:R-:W-:-:S04]  /*1daa0*/  @!P0 LOP3.LUT R14, R15, R14, RZ, 0x3c, !PT ;  /* 0x0000000e0f0e8212 */ /* 0x000fc800078e3cff */
[----:B------:R-:W-:Y:S02]  /*1dab0*/  @!P0 LOP3.LUT R15, R15, R14, RZ, 0x3c, !PT ;  /* 0x0000000e0f0f8212 */ /* 0x000fe400078e3cff */
[----:B---3--:R-:W-:-:S06]  /*1dac0*/  PRMT R13, RZ, 0x7610, R13 ;  /* 0x00007610ff0d7816 */ /* 0x008fcc000000000d */
[----:B------:R-:W3:Y:S04]  /*1dad0*/  @!P0 LDG.E.U16 R13, desc[UR10][R14.64] ;  /* 0x0000000a0e0d8981 */ /* 0x000ee8000c1e1500 */
[----:B---3--:R0:W-:Y:S04]  /*1dae0*/  STL [R1+0xf4], R13 ;  /* 0x0000f40d01007387 */ /* 0x0081e80000100800 */
[----:B0-----:R-:W3:Y:S04]  /*1daf0*/  LDL.LU R13, [R1+0x1188] ;  /* 0x00118800010d7983 */ /* 0x001ee80000300800 */
[----:B------:R-:W4:Y:S04]  /*1db00*/  LDL.LU R14, [R1+0x24] ;  /* 0x00002400010e7983 */ /* 0x000f280000300800 */
[----:B------:R-:W2:Y:S01]  /*1db10*/  LDL R15, [R1+0x41c] ;  /* 0x00041c00010f7983 */ /* 0x000ea20000100800 */
[----:B---3--:R-:W-:-:S03]  /*1db20*/  PRMT R13, RZ, 0x7610, R13 ;  /* 0x00007610ff0d7816 */ /* 0x008fc6000000000d */
[----:B----4-:R0:W-:Y:S02]  /*1db30*/  STS.U16 [R0+UR6+0x12800], R14 ;  /* 0x0128000e00007988 */ /* 0x0101e40008000406 */
[----:B0-----:R-:W-:Y:S02]  /*1db40*/  @!P0 IMAD.MOV.U32 R14, RZ, RZ, R27 ;  /* 0x000000ffff0e8224 */ /* 0x001fe400078e001b */
[----:B------:R-:W3:Y:S04]  /*1db50*/  LDL.LU R27, [R1+0x8] ;  /* 0x00000800011b7983 */ /* 0x000ee80000300800 */
[----:B--2---:R-:W2:Y:S04]  /*1db60*/  @!P0 LDG.E.U16 R13, desc[UR10][R14.64] ;  /* 0x0000000a0e0d8981 */ /* 0x004ea8000c1e1500 */
[----:B--2---:R0:W-:Y:S04]  /*1db70*/  STL [R1+0xf0], R13 ;  /* 0x0000f00d01007387 */ /* 0x0041e80000100800 */
[----:B0-----:R-:W2:Y:S04]  /*1db80*/  LDL.LU R13, [R1+0x1184] ;  /* 0x00118400010d7983 */ /* 0x001ea80000300800 */
[----:B------:R-:W4:Y:S04]  /*1db90*/  LDL R14, [R1+0x3fc] ;  /* 0x0003fc00010e7983 */ /* 0x000f280000100800 */
[----:B------:R-:W4:Y:S01]  /*1dba0*/  LDL R15, [R1+0x400] ;  /* 0x00040000010f7983 */ /* 0x000f220000100800 */
[----:B------:R-:W-:-:S03]  /*1dbb0*/  PRMT R24, RZ, 0x7610, R24 ;  /* 0x00007610ff187816 */ /* 0x000fc60000000018 */
[----:B------:R0:W-:Y:S04]  /*1dbc0*/  STS.U16 [R0+UR6+0x13000], R28 ;  /* 0x0130001c00007988 */ /* 0x0001e80008000406 */
[----:B0-----:R-:W2:Y:S01]  /*1dbd0*/  LDL.LU R28, [R1+0x4] ;  /* 0x00000400011c7983 */ /* 0x001ea20000300800 */
[----:B----4-:R-:W-:-:S04]  /*1dbe0*/  @!P0 LOP3.LUT R15, R15, R14, RZ, 0x3c, !PT ;  /* 0x0000000e0f0f8212 */ /* 0x010fc800078e3cff */
[----:B------:R-:W-:-:S04]  /*1dbf0*/  @!P0 LOP3.LUT R14, R15, R14, RZ, 0x3c, !PT ;  /* 0x0000000e0f0e8212 */ /* 0x000fc800078e3cff */
[----:B------:R-:W-:-:S05]  /*1dc00*/  @!P0 LOP3.LUT R15, R15, R14, RZ, 0x3c, !PT ;  /* 0x0000000e0f0f8212 */ /* 0x000fca00078e3cff */
[----:B------:R-:W4:Y:S04]  /*1dc10*/  @!P0 LDG.E.U16 R24, desc[UR10][R14.64] ;  /* 0x0000000a0e188981 */ /* 0x000f28000c1e1500 */
[----:B------:R-:W3:Y:S04]  /*1dc20*/  LDL R14, [R1+0x3dc] ;  /* 0x0003dc00010e7983 */ /* 0x000ee80000100800 */
[----:B------:R-:W3:Y:S04]  /*1dc30*/  LDL R15, [R1+0x3e0] ;  /* 0x0003e000010f7983 */ /* 0x000ee80000100800 */
[----:B------:R0:W-:Y:S04]  /*1dc40*/  STS.U16 [R0+UR6+0x800], R17 ;  /* 0x0008001100007988 */ /* 0x0001e80008000406 */
[----:B------:R-:W-:Y:S01]  /*1dc50*/  STS.U16 [R0+UR6+0x13800], R29 ;  /* 0x0138001d00007988 */ /* 0x000fe20008000406 */
[----:B0-----:R-:W-:-:S03]  /*1dc60*/  PRMT R17, RZ, 0x7610, R17 ;  /* 0x00007610ff117816 */ /* 0x001fc60000000011 */
[----:B----4-:R0:W-:Y:S04]  /*1dc70*/  STL [R1+0xec], R24 ;  /* 0x0000ec1801007387 */ /* 0x0101e80000100800 */
[----:B0-----:R-:W4:Y:S01]  /*1dc80*/  LDL R24, [R1+0x360] ;  /* 0x0003600001187983 */ /* 0x001f220000100800 */
[----:B---3--:R-:W-:-:S03]  /*1dc90*/  @!P0 LOP3.LUT R15, R15, R14, RZ, 0x3c, !PT ;  /* 0x0000000e0f0f8212 */ /* 0x008fc600078e3cff */
[----:B------:R-:W3:Y:S01]  /*1dca0*/  LDL.LU R29, [R1] ;  /* 0x00000000011d7983 */ /* 0x000ee20000300800 */
[----:B------:R-:W-:-:S04]  /*1dcb0*/  @!P0 LOP3.LUT R14, R15, R14, RZ, 0x3c, !PT ;  /* 0x0000000e0f0e8212 */ /* 0x000fc800078e3cff */
[----:B------:R-:W-:-:S05]  /*1dcc0*/  @!P0 LOP3.LUT R15, R15, R14, RZ, 0x3c, !PT ;  /* 0x0000000e0f0f8212 */ /* 0x000fca00078e3cff */
[----:B------:R0:W3:Y:S04]  /*1dcd0*/  @!P0 LDG.E.U16 R17, desc[UR10][R14.64] ;  /* 0x0000000a0e118981 */ /* 0x0000e8000c1e1500 */
[----:B------:R-:W0:Y:S04]  /*1dce0*/  LDL R14, [R1+0x3bc] ;  /* 0x0003bc00010e7983 */ /* 0x000e280000100800 */
[----:B------:R-:W0:Y:S04]  /*1dcf0*/  LDL R15, [R1+0x3c0] ;  /* 0x0003c000010f7983 */ /* 0x000e280000100800 */
[----:B------:R1:W-:Y:S04]  /*1dd00*/  STS.U16 [R0+UR6+0x1800], R19 ;  /* 0x0018001300007988 */ /* 0x0003e80008000406 */
[----:B------:R2:W-:Y:S01]  /*1dd10*/  STS.U16 [R0+UR6+0x14000], R16 ;  /* 0x0140001000007988 */ /* 0x0005e20008000406 */
[----:B-1----:R-:W-:-:S03]  /*1dd20*/  PRMT R19, RZ, 0x7610, R19 ;  /* 0x00007610ff137816 */ /* 0x002fc60000000013 */
[----:B--2---:R-:W2:Y:S01]  /*1dd30*/  LDL.LU R16, [R1+0x1180] ;  /* 0x0011800001107983 */ /* 0x004ea20000300800 */
[----:B0-----:R-:W-:-:S04]  /*1dd40*/  @!P0 LOP3.LUT R15, R15, R14, RZ, 0x3c, !PT ;  /* 0x0000000e0f0f8212 */ /* 0x001fc800078e3cff */
[----:B------:R-:W-:-:S04]  /*1dd50*/  @!P0 LOP3.LUT R14, R15, R14, RZ, 0x3c, !PT ;  /* 0x0000000e0f0e8212 */ /* 0x000fc800078e3cff */
[----:B------:R-:W-:-:S05]  /*1dd60*/  @!P0 LOP3.LUT R15, R15, R14, RZ, 0x3c, !PT ;  /* 0x0000000e0f0f8212 */ /* 0x000fca00078e3cff */
[----:B------:R0:W2:Y:S04]  /*1dd70*/  @!P0 LDG.E.U16 R19, desc[UR10][R14.64] ;  /* 0x0000000a0e138981 */ /* 0x0000a8000c1e1500 */
[----:B------:R-:W0:Y:S04]  /*1dd80*/  LDL R14, [R1+0x39c] ;  /* 0x00039c00010e7983 */ /* 0x000e280000100800 */
[----:B------:R-:W0:Y:S04]  /*1dd90*/  LDL R15, [R1+0x3a0] ;  /* 0x0003a000010f7983 */ /* 0x000e280000100800 */
[----:B------:R1:W-:Y:S04]  /*1dda0*/  STS.U16 [R0+UR6+0x2800], R21 ;  /* 0x0028001500007988 */ /* 0x0003e80008000406 */
[----:B------:R4:W-:Y:S01]  /*1ddb0*/  STS.U16 [R0+UR6+0x14800], R6 ;  /* 0x0148000600007988 */ /* 0x0009e20008000406 */
[----:B-1----:R-:W-:-:S03]  /*1ddc0*/  PRMT R21, RZ, 0x7610, R21 ;  /* 0x00007610ff157816 */ /* 0x002fc60000000015 */
[----:B----4-:R-:W4:Y:S01]  /*1ddd0*/  LDL.LU R6, [R1+0x117c] ;  /* 0x00117c0001067983 */ /* 0x010f220000300800 */
        /* <DEDUP_REMOVED lines=9> */
[----:B---3--:R-:W3:Y:S01]  /*1de70*/  LDL.LU R5, [R1+0x1178] ;  /* 0x0011780001057983 */ /* 0x008ee20000300800 */
[----:B0-----:R-:W-:-:S04]  /*1de80*/  @!P0 LOP3.LUT R15, R15, R14, RZ, 0x3c, !PT ;  /* 0x0000000e0f0f8212 */ /* 0x001fc800078e3cff */
[----:B------:R-:W-:-:S04]  /*1de90*/  @!P0 LOP3.LUT R14, R15, R14, RZ, 0x3c, !PT ;  /* 0x0000000e0f0e8212 */ /* 0x000fc800078e3cff */
[----:B------:R-:W-:-:S05]  /*1dea0*/  @!P0 LOP3.LUT R15, R15, R14, RZ, 0x3c, !PT ;  /* 0x0000000e0f0f8212 */ /* 0x000fca00078e3cff */
[----:B------:R0:W2:Y:S04]  /*1deb0*/  @!P0 LDG.E.U16 R23, desc[UR10][R14.64] ;  /* 0x0000000a0e178981 */ /* 0x0000a8000c1e1500 */
[----:B------:R-:W4:Y:S04]  /*1dec0*/  LDL.LU R14, [R1+0xc] ;  /* 0x00000c00010e7983 */ /* 0x000f280000300800 */
[----:B------:R-:W3:Y:S04]  /*1ded0*/  LDL R15, [R1+0x35c] ;  /* 0x00035c00010f7983 */ /* 0x000ee80000100800 */
[----:B------:R1:W-:Y:S02]  /*1dee0*/  STS.U16 [R0+UR6+0x5000], R25 ;  /* 0x0050001900007988 */ /* 0x0003e40008000406 */
[----:B-1----:R-:W-:-:S02]  /*1def0*/  PRMT R25, RZ, 0x7610, R25 ;  /* 0x00007610ff197816 */ /* 0x002fc40000000019 */
[----:B------:R-:W-:Y:S04]  /*1df00*/  STS.U16 [R0+UR6+0x16000], R27 ;  /* 0x0160001b00007988 */ /* 0x000fe80008000406 */
[----:B----4-:R0:W-:Y:S02]  /*1df10*/  STS.U16 [R0+UR6+0x15800], R14 ;  /* 0x0158000e00007988 */ /* 0x0101e40008000406 */
[----:B0-----:R-:W-:Y:S02]  /*1df20*/  @!P0 IMAD.MOV.U32 R14, RZ, RZ, R24 ;  /* 0x000000ffff0e8224 */ /* 0x001fe400078e0018 */
[----:B------:R-:W4:Y:S04]  /*1df30*/  LDL R24, [R1+0x2e0] ;  /* 0x0002e00001187983 */ /* 0x000f280000100800 */
[----:B---3--:R0:W3:Y:S04]  /*1df40*/  @!P0 LDG.E.U16 R25, desc[UR10][R14.64] ;  /* 0x0000000a0e198981 */ /* 0x0080e8000c1e1500 */
[----:B------:R-:W0:Y:S04]  /*1df50*/  LDL R14, [R1+0x33c] ;  /* 0x00033c00010e7983 */ /* 0x000e280000100800 */
[----:B------:R-:W0:Y:S04]  /*1df60*/  LDL R15, [R1+0x340] ;  /* 0x00034000010f7983 */ /* 0x000e280000100800 */
[----:B------:R-:W2:Y:S01]  /*1df70*/  LDL.LU R27, [R1+0x1174] ;  /* 0x00117400011b7983 */ /* 0x000ea20000300800 */
[----:B0-----:R-:W-:-:S04]  /*1df80*/  @!P0 LOP3.LUT R15, R15, R14, RZ, 0x3c, !PT ;  /* 0x0000000e0f0f8212 */ /* 0x001fc800078e3cff */
[C---:B------:R-:W-:Y:S02]  /*1df90*/  @!P0 LOP3.LUT R14, R15.reuse, R14, RZ, 0x3c, !PT ;  /* 0x0000000e0f0e8212 */ /* 0x040fe400078e3cff */
[----:B--2---:R-:W-:Y:S02]  /*1dfa0*/  PRMT R27, RZ, 0x7610, R27 ;  /* 0x00007610ff1b7816 */ /* 0x004fe4000000001b */
[----:B------:R-:W-:-:S05]  /*1dfb0*/  @!P0 LOP3.LUT R15, R15, R14, RZ, 0x3c, !PT ;  /* 0x0000000e0f0f8212 */ /* 0x000fca00078e3cff */
[----:B------:R-:W2:Y:S04]  /*1dfc0*/  @!P0 LDG.E.U16 R27, desc[UR10][R14.64] ;  /* 0x0000000a0e1b8981 */ /* 0x000ea8000c1e1500 */
        /* <DEDUP_REMOVED lines=14> */
[----:B------:R-:W4:Y:S04]  /*1e0b0*/  LDL R15, [R1+0x300] ;  /* 0x00030000010f7983 */ /* 0x000f280000100800 */
[----:B------:R0:W-:Y:S04]  /*1e0c0*/  STS.U16 [R0+UR6], R4 ;  /* 0x0000000400007988 */ /* 0x0001e80008000406 */
[----:B------:R1:W-:Y:S01]  /*1e0d0*/  STS.U16 [R0+UR6+0x17000], R29 ;  /* 0x0170001d00007988 */ /* 0x0003e20008000406 */
[----:B0-----:R-:W-:-:S03]  /*1e0e0*/  PRMT R4, RZ, 0x7610, R4 ;  /* 0x00007610ff047816 */ /* 0x001fc60000000004 */
[----:B-1----:R-:W2:Y:S01]  /*1e0f0*/  LDL.LU R29, [R1+0x1164] ;  /* 0x00116400011d7983 */ /* 0x002ea20000300800 */
[----:B----4-:R-:W-:-:S04]  /*1e100*/  @!P0 LOP3.LUT R15, R15, R14, RZ, 0x3c, !PT ;  /* 0x0000000e0f0f8212 */ /* 0x010fc800078e3cff */
[----:B------:R-:W-:-:S04]  /*1e110*/  @!P0 LOP3.LUT R14, R15, R14, RZ, 0x3c, !PT ;  /* 0x0000000e0f0e8212 */ /* 0x000fc800078e3cff */
[----:B------:R-:W-:-:S05]  /*1e120*/  @!P0 LOP3.LUT R15, R15, R14, RZ, 0x3c, !PT ;  /* 0x0000000e0f0f8212 */ /* 0x000fca00078e3cff */
[----:B------:R0:W4:Y:S04]  /*1e130*/  @!P0 LDG.E.U16 R4, desc[UR10][R14.64] ;  /* 0x0000000a0e048981 */ /* 0x000128000c1e1500 */
[----:B------:R-:W2:Y:S01]  /*1e140*/  LDL R15, [R1+0x2dc] ;  /* 0x0002dc00010f7983 */ /* 0x000ea20000100800 */
[----:B---3--:R-:W-:Y:S01]  /*1e150*/  PRMT R28, RZ, 0x7610, R28 ;  /* 0x00007610ff1c7816 */ /* 0x008fe2000000001c */
[----:B0-----:R-:W-:-:S05]  /*1e160*/  @!P0 IMAD.MOV.U32 R14, RZ, RZ, R24 ;  /* 0x000000ffff0e8224 */ /* 0x001fca00078e0018 */
[----:B--2---:R-:W2:Y:S04]  /*1e170*/  @!P0 LDG.E.U16 R28, desc[UR10][R14.64] ;  /* 0x0000000a0e1c8981 */ /* 0x004ea8000c1e1500 */
[----:B----4-:R0:W-:Y:S04]  /*1e180*/  STL [R1+0xe0], R4 ;  /* 0x0000e00401007387 */ /* 0x0101e80000100800 */
[----:B------:R-:W3:Y:S04]  /*1e190*/  LDL R24, [R1+0x9e8] ;  /* 0x0009e80001187983 */ /* 0x000ee80000100800 */
[----:B0-----:R-:W4:Y:S04]  /*1e1a0*/  LDL R4, [R1+0x280] ;  /* 0x0002800001047983 */ /* 0x001f280000100800 */
        /* <DEDUP_REMOVED lines=19> */
[----:B0-----:R-:W4:Y:S01]  /*1e2e0*/  LDL.LU R5, [R1+0x115c] ;  /* 0x00115c0001057983 */ /* 0x001f220000300800 */
[----:B------:R-:W-:-:S03]  /*1e2f0*/  PRMT R6, RZ, 0x7610, R6 ;  /* 0x00007610ff067816 */ /* 0x000fc60000000006 */
[----:B----4-:R0:W-:Y:S04]  /*1e300*/  STS.U16 [R0+UR6+0x19000], R5 ;  /* 0x0190000500007988 */ /* 0x0101e80008000406 */
[----:B0-----:R-:W4:Y:S04]  /*1e310*/  LDL R5, [R1+0x27c] ;  /* 0x00027c0001057983 */ /* 0x001f280000100800 */
[----:B----4-:R-:W4:Y:S01]  /*1e320*/  @!P0 LDG.E.U16 R6, desc[UR10][R4.64] ;  /* 0x0000000a04068981 */ /* 0x010f22000c1e1500 */
[----:B------:R-:W-:-:S03]  /*1e330*/  PRMT R22, RZ, 0x7610, R22 ;  /* 0x00007610ff167816 */ /* 0x000fc60000000016 */
[----:B----4-:R0:W-:Y:S04]  /*1e340*/  STL [R1+0xa8], R6 ;  /* 0x0000a80601007387 */ /* 0x0101e80000100800 */
[----:B0-----:R-:W4:Y:S04]  /*1e350*/  LDL.LU R6, [R1+0x1158] ;  /* 0x0011580001067983 */ /* 0x001f280000300800 */
[----:B------:R-:W2:Y:S01]  /*1e360*/  LDL R5, [R1+0x26c] ;  /* 0x00026c0001057983 */ /* 0x000ea20000100800 */
[----:B------:R-:W-:-:S03]  /*1e370*/  @!P0 IMAD.MOV.U32 R4, RZ, RZ, R24 ;  /* 0x000000ffff048224 */ /* 0x000fc600078e0018 */
[----:B------:R0:W-:Y:S04]  /*1e380*/  STS.U16 [R0+UR6+0x3800], R3 ;  /* 0x0038000300007988 */ /* 0x0001e80008000406 */
[----:B------:R-:W4:Y:S04]  /*1e390*/  LDL R24, [R1+0x258] ;  /* 0x0002580001187983 */ /* 0x000f280000100800 */
[----:B--2---:R3:W2:Y:S04]  /*1e3a0*/  @!P0 LDG.E.U16 R22, desc[UR10][R4.64] ;  /* 0x0000000a04168981 */ /* 0x0046a8000c1e1500 */
[----:B------:R-:W4:Y:S01]  /*1e3b0*/  LDL R5, [R1+0x9cc] ;  /* 0x0009cc0001057983 */ /* 0x000f220000100800 */
[----:B0-----:R-:W-:Y:S01]  /*1e3c0*/  PRMT R3, RZ, 0x7610, R3 ;  /* 0x00007610ff037816 */ /* 0x001fe20000000003 */
[----:B---3--:R-:W-:-:S02]  /*1e3d0*/  @!P0 IMAD.MOV.U32 R4, RZ, RZ, R20 ;  /* 0x000000ffff048224 */ /* 0x008fc400078e0014 */
[----:B--2---:R0:W-:Y:S01]  /*1e3e0*/  STL [R1+0xa4], R22 ;  /* 0x0000a41601007387 */ /* 0x0041e20000100800 */
[----:B------:R-:W-:-:S03]  /*1e3f0*/  PRMT R26, RZ, 0x7610, R26 ;  /* 0x00007610ff1a7816 */ /* 0x000fc6000000001a */
[----:B------:R-:W2:Y:S04]  /*1e400*/  LDL R20, [R1+0x248] ;  /* 0x0002480001147983 */ /* 0x000ea80000100800 */
[----:B----4-:R-:W3:Y:S04]  /*1e410*/  @!P0 LDG.E.U16 R3, desc[UR10][R4.64] ;  /* 0x0000000a04038981 */ /* 0x010ee8000c1e1500 */
[----:B0-----:R-:W4:Y:S04]  /*1e420*/  LDL R22, [R1+0x9c0] ;  /* 0x0009c00001167983 */ /* 0x001f280000100800 */
[----:B------:R-:W2:Y:S04]  /*1e430*/  LDL R4, [R1+0x9ec] ;  /* 0x0009ec0001047983 */ /* 0x000ea80000100800 */
[----:B------:R-:W2:Y:S04]  /*1e440*/  LDL R5, [R1+0xa3c] ;  /* 0x000a3c0001057983 */ /* 0x000ea80000100800 */
[----:B---3--:R0:W-:Y:S01]  /*1e450*/  STL [R1+0xa0], R3 ;  /* 0x0000a00301007387 */ /* 0x0081e20000100800 */
[----:B------:R-:W-:-:S03]  /*1e460*/  PRMT R11, RZ, 0x7610, R11 ;  /* 0x00007610ff0b7816 */ /* 0x000fc6000000000b */
[----:B0-----:R-:W3:Y:S01]  /*1e470*/  LDL R3, [R1+0x9b0] ;  /* 0x0009b00001037983 */ /* 0x001ee20000100800 */
[----:B--2---:R-:W-:-:S04]  /*1e480*/  @!P0 LOP3.LUT R5, R5, R4, RZ, 0x3c, !PT ;  /* 0x0000000405058212 */ /* 0x004fc800078e3cff */
[----:B------:R-:W-:-:S04]  /*1e490*/  @!P0 LOP3.LUT R4, R5, R4, RZ, 0x3c, !PT ;  /* 0x0000000405048212 */ /* 0x000fc800078e3cff */
[----:B------:R-:W-:-:S05]  /*1e4a0*/  @!P0 LOP3.LUT R5, R5, R4, RZ, 0x3c, !PT ;  /* 0x0000000405058212 */ /* 0x000fca00078e3cff */
[----:B------:R0:W2:Y:S04]  /*1e4b0*/  @!P0 LDG.E.U16 R26, desc[UR10][R4.64] ;  /* 0x0000000a041a8981 */ /* 0x0000a8000c1e1500 */
[----:B------:R-:W0:Y:S04]  /*1e4c0*/  LDL R4, [R1+0xa0c] ;  /* 0x000a0c0001047983 */ /* 0x000e280000100800 */
[----:B------:R-:W0:Y:S02]  /*1e4d0*/  LDL R5, [R1+0xa2c] ;  /* 0x000a2c0001057983 */ /* 0x000e240000100800 */
[----:B0-----:R-:W-:-:S04]  /*1e4e0*/  @!P0 LOP3.LUT R5, R5, R4, RZ, 0x3c, !PT ;  /* 0x0000000405058212 */ /* 0x001fc800078e3cff */
[----:B------:R-:W-:-:S04]  /*1e4f0*/  @!P0 LOP3.LUT R4, R5, R4, RZ, 0x3c, !PT ;  /* 0x0000000405048212 */ /* 0x000fc800078e3cff */
[----:B------:R-:W-:-:S05]  /*1e500*/  @!P0 LOP3.LUT R5, R5, R4, RZ, 0x3c, !PT ;  /* 0x0000000405058212 */ /* 0x000fca00078e3cff */
[----:B------:R4:W3:Y:S04]  /*1e510*/  @!P0 LDG.E.U16 R11, desc[UR10][R4.64] ;  /* 0x0000000a040b8981 */ /* 0x0008e8000c1e1500 */
[----:B------:R0:W-:Y:S01]  /*1e520*/  STS.U16 [R0+UR6+0x1b000], R12 ;  /* 0x01b0000c00007988 */ /* 0x0001e20008000406 */
[----:B----4-:R-:W-:Y:S02]  /*1e530*/  @!P0 IMAD.MOV.U32 R4, RZ, RZ, R22 ;  /* 0x000000ffff048224 */ /* 0x010fe400078e0016 */
[----:B------:R-:W-:Y:S01]  /*1e540*/  @!P0 IMAD.MOV.U32 R5, RZ, RZ, R24 ;  /* 0x000000ffff058224 */ /* 0x000fe200078e0018 */
[----:B0-----:R-:W-:Y:S01]  /*1e550*/  PRMT R12, RZ, 0x7610, R12 ;  /* 0x00007610ff0c7816 */ /* 0x001fe2000000000c */
[----:B------:R3:W-:Y:S04]  /*1e560*/  STS.U16 [R0+UR6+0x1c000], R2 ;  /* 0x01c0000200007988 */ /* 0x0007e80008000406 */
[----:B--2---:R0:W-:Y:S04]  /*1e570*/  STL [R1+0x9c], R26 ;  /* 0x00009c1a01007387 */ /* 0x0041e80000100800 */
[----:B------:R1:W2:Y:S01]  /*1e580*/  @!P0 LDG.E.U16 R12, desc[UR10][R4.64] ;  /* 0x0000000a040c8981 */ /* 0x0002a2000c1e1500 */
[----:B---3--:R-:W-:-:S02]  /*1e590*/  @!P0 IMAD.MOV.U32 R2, RZ, RZ, R3 ;  /* 0x000000ffff028224 */ /* 0x008fc400078e0003 */
[----:B------:R-:W-:Y:S01]  /*1e5a0*/  @!P0 IMAD.MOV.U32 R3, RZ, RZ, R20 ;  /* 0x000000ffff038224 */ /* 0x000fe200078e0014 */
[----:B0-----:R-:W3:Y:S01]  /*1e5b0*/  LDL R26, [R1+0x998] ;  /* 0x00099800011a7983 */ /* 0x001ee20000100800 */
[----:B-1----:R-:W-:-:S06]  /*1e5c0*/  PRMT R4, RZ, 0x7610, R4 ;  /* 0x00007610ff047816 */ /* 0x002fcc0000000004 */
[----:B------:R0:W4:Y:S04]  /*1e5d0*/  @!P0 LDG.E.U16 R4, desc[UR10][R2.64] ;  /* 0x0000000a02048981 */ /* 0x000128000c1e1500 */
[----:B------:R1:W-:Y:S04]  /*1e5e0*/  STL [R1+0x98], R11 ;  /* 0x0000980b01007387 */ /* 0x0003e80000100800 */
[----:B-1----:R-:W3:Y:S04]  /*1e5f0*/  LDL.LU R11, [R1+0x1154] ;  /* 0x00115400010b7983 */ /* 0x002ee80000300800 */
[----:B------:R-:W0:Y:S04]  /*1e600*/  LDL R5, [R1+0x994] ;  /* 0x0009940001057983 */ /* 0x000e280000100800 */
[----:B------:R-:W3:Y:S04]  /*1e610*/  LDL R24, [R1+0x974] ;  /* 0x0009740001187983 */ /* 0x000ee80000100800 */
[----:B------:R-:W3:Y:S04]  /*1e620*/  LDL R22, [R1+0x978] ;  /* 0x0009780001167983 */ /* 0x000ee80000100800 */
[----:B------:R-:W3:Y:S04]  /*1e630*/  LDL R20, [R1+0x954] ;  /* 0x0009540001147983 */ /* 0x000ee80000100800 */
[----:B--2---:R1:W-:Y:S04]  /*1e640*/  STL [R1+0x94], R12 ;  /* 0x0000940c01007387 */ /* 0x0043e80000100800 */
[----:B-1----:R-:W2:Y:S01]  /*1e650*/  LDL R12, [R1+0x958] ;  /* 0x00095800010c7983 */ /* 0x002ea20000100800 */
[----:B0-----:R-:W-:-:S03]  /*1e660*/  @!P0 IMAD.MOV.U32 R3, RZ, RZ, R5 ;  /* 0x000000ffff038224 */ /* 0x001fc600078e0005 */
[----:B------:R-:W2:Y:S04]  /*1e670*/  LDL R5, [R1+0x934] ;  /* 0x0009340001057983 */ /* 0x000ea80000100800 */
[----:B----4-:R0:W-:Y:S04]  /*1e680*/  STL [R1+0x90], R4 ;  /* 0x0000900401007387 */ /* 0x0101e80000100800 */
[----:B0-----:R-:W4:Y:S01]  /*1e690*/  LDL R4, [R1+0x938] ;  /* 0x0009380001047983 */ /* 0x001f220000100800 */
[----:B------:R-:W-:Y:S01]  /*1e6a0*/  PRMT R9, RZ, 0x7610, R9 ;  /* 0x00007610ff097816 */ /* 0x000fe20000000009 */
[----:B---3--:R-:W-:Y:S01]  /*1e6b0*/  @!P0 IMAD.MOV.U32 R2, RZ, RZ, R26 ;  /* 0x000000ffff028224 */ /* 0x008fe200078e001a */
[----:B------:R-:W-:Y:S01]  /*1e6c0*/  PRMT R8, RZ, 0x7610, R8 ;  /* 0x00007610ff087816 */ /* 0x000fe20000000008 */
[----:B------:R0:W-:Y:S04]  /*1e6d0*/  STS.U16 [R0+UR6+0x1b800], R11 ;  /* 0x01b8000b00007988 */ /* 0x0001e80008000406 */
[----:B------:R1:W3:Y:S01]  /*1e6e0*/  @!P0 LDG.E.U16 R9, desc[UR10][R2.64] ;  /* 0x0000000a02098981 */ /* 0x0002e2000c1e1500 */
[----:B------:R-:W-:-:S03]  /*1e6f0*/  PRMT R18, RZ, 0x7610, R18 ;  /* 0x00007610ff127816 */ /* 0x000fc60000000012 */
[----:B------:R-:W3:Y:S01]  /*1e700*/  LDL.LU R26, [R1+0xb8] ;  /* 0x0000b800011a7983 */ /* 0x000ee20000300800 */
[----:B-1----:R-:W-:Y:S02]  /*1e710*/  @!P0 IMAD.MOV.U32 R2, RZ, RZ, R22 ;  /* 0x000000ffff028224 */ /* 0x002fe400078e0016 */
[----:B------:R-:W-:Y:S01]  /*1e720*/  @!P0 IMAD.MOV.U32 R3, RZ, RZ, R24 ;  /* 0x000000ffff038224 */ /* 0x000fe200078e0018 */
[----:B0-----:R-:W-:-:S04]  /*1e730*/  PRMT R11, RZ, 0x7610, R11 ;  /* 0x00007610ff0b7816 */ /* 0x001fc8000000000b */
[----:B------:R2:W3:Y:S02]  /*1e740*/  @!P0 LDG.E.U16 R8, desc[UR10][R2.64] ;  /* 0x0000000a02088981 */ /* 0x0004e4000c1e1500 */
[----:B--2---:R-:W-:Y:S02]  /*1e750*/  @!P0 IMAD.MOV.U32 R2, RZ, RZ, R12 ;  /* 0x000000ffff028224 */ /* 0x004fe400078e000c */
[----:B------:R-:W-:-:S05]  /*1e760*/  @!P0 IMAD.MOV.U32 R3, RZ, RZ, R20 ;  /* 0x000000ffff038224 */ /* 0x000fca00078e0014 */
[----:B------:R0:W2:Y:S02]  /*1e770*/  @!P0 LDG.E.U16 R11, desc[UR10][R2.64] ;  /* 0x0000000a020b8981 */ /* 0x0000a4000c1e1500 */
[----:B0-----:R-:W-:Y:S02]  /*1e780*/  @!P0 IMAD.MOV.U32 R3, RZ, RZ, R5 ;  /* 0x000000ffff038224 */ /* 0x001fe400078e0005 */
[----:B----4-:R-:W-:-:S05]  /*1e790*/  @!P0 IMAD.MOV.U32 R2, RZ, RZ, R4 ;  /* 0x000000ffff028224 */ /* 0x010fca00078e0004 */
[----:B------:R-:W4:Y:S04]  /*1e7a0*/  @!P0 LDG.E.U16 R18, desc[UR10][R2.64] ;  /* 0x0000000a02128981 */ /* 0x000f28000c1e1500 */
[----:B---3--:R0:W-:Y:S04]  /*1e7b0*/  STL [R1+0x8c], R9 ;  /* 0x00008c0901007387 */ /* 0x0081e80000100800 */
[----:B0-----:R-:W3:Y:S04]  /*1e7c0*/  LDL.LU R9, [R1+0x1150] ;  /* 0x0011500001097983 */ /* 0x001ee80000300800 */
[----:B------:R-:W3:Y:S04]  /*1e7d0*/  LDL R24, [R1+0x918] ;  /* 0x0009180001187983 */ /* 0x000ee80000100800 */
[----:B------:R-:W3:Y:S04]  /*1e7e0*/  LDL.LU R22, [R1+0xc4] ;  /* 0x0000c40001167983 */ /* 0x000ee80000300800 */
[----:B------:R0:W-:Y:S04]  /*1e7f0*/  STL [R1+0x88], R8 ;  /* 0x0000880801007387 */ /* 0x0001e80000100800 */
[----:B0-----:R-:W3:Y:S04]  /*1e800*/  LDL.LU R8, [R1+0x114c] ;  /* 0x00114c0001087983 */ /* 0x001ee80000300800 */
[----:B------:R-:W3:Y:S04]  /*1e810*/  LDL R20, [R1+0x8f8] ;  /* 0x0008f80001147983 */ /* 0x000ee80000100800 */
[----:B------:R-:W3:Y:S04]  /*1e820*/  LDL.LU R12, [R1+0xc8] ;  /* 0x0000c800010c7983 */ /* 0x000ee80000300800 */
[----:B------:R-:W3:Y:S04]  /*1e830*/  LDL R5, [R1+0x8d4] ;  /* 0x0008d40001057983 */ /* 0x000ee80000100800 */
[----:B------:R-:W3:Y:S04]  /*1e840*/  LDL R4, [R1+0x8d8] ;  /* 0x0008d80001047983 */ /* 0x000ee80000100800 */
[----:B--2---:R0:W-:Y:S04]  /*1e850*/  STL [R1+0x84], R11 ;  /* 0x0000840b01007387 */ /* 0x0041e80000100800 */
[----:B0-----:R-:W2:Y:S04]  /*1e860*/  LDL.LU R11, [R1+0xcc] ;  /* 0x0000cc00010b7983 */ /* 0x001ea80000300800 */
[----:B----4-:R0:W-:Y:S04]  /*1e870*/  STL [R1+0x80], R18 ;  /* 0x0000801201007387 */ /* 0x0101e80000100800 */
[----:B0-----:R-:W4:Y:S04]  /*1e880*/  LDL.LU R18, [R1+0x1148] ;  /* 0x0011480001127983 */ /* 0x001f280000300800 */
[----:B------:R-:W3:Y:S04]  /*1e890*/  LDL.LU R2, [R1+0xb0] ;  /* 0x0000b00001027983 */ /* 0x000ee80000300800 */
[----:B------:R-:W2:Y:S01]  /*1e8a0*/  LDL R3, [R1+0x914] ;  /* 0x0009140001037983 */ /* 0x000ea20000100800 */
[----:B----4-:R-:W-:-:S03]  /*1e8b0*/  PRMT R18, RZ, 0x7610, R18 ;  /* 0x00007610ff127816 */ /* 0x010fc60000000012 */
[----:B---3--:R0:W-:Y:S02]  /*1e8c0*/  STS.U16 [R0+UR6+0x1e800], R2 ;  /* 0x01e8000200007988 */ /* 0x0081e40008000406 */
[----:B0-----:R-:W-:Y:S02]  /*1e8d0*/  @!P0 IMAD.MOV.U32 R2, RZ, RZ, R24 ;  /* 0x000000ffff028224 */ /* 0x001fe400078e0018 */
[----:B------:R-:W3:Y:S04]  /*1e8e0*/  LDL.LU R24, [R1+0xd4] ;  /* 0x0000d40001187983 */ /* 0x000ee80000300800 */
[----:B--2---:R-:W2:Y:S04]  /*1e8f0*/  @!P0 LDG.E.U16 R18, desc[UR10][R2.64] ;  /* 0x0000000a02128981 */ /* 0x004ea8000c1e1500 */
[----:B--2---:R0:W-:Y:S04]  /*1e900*/  STL [R1+0x7c], R18 ;  /* 0x00007c1201007387 */ /* 0x0041e80000100800 */
[----:B0-----:R-:W2:Y:S04]  /*1e910*/  LDL.LU R18, [R1+0x1144] ;  /* 0x0011440001127983 */ /* 0x001ea80000300800 */
[----:B------:R-:W4:Y:S04]  /*1e920*/  LDL.LU R2, [R1+0xb4] ;  /* 0x0000b40001027983 */ /* 0x000f280000300800 */
[----:B------:R-:W3:Y:S01]  /*1e930*/  LDL R3, [R1+0x8f4] ;  /* 0x0008f40001037983 */ /* 0x000ee20000100800 */
[----:B--2---:R-:W-:-:S03]  /*1e940*/  PRMT R18, RZ, 0x7610, R18 ;  /* 0x00007610ff127816 */ /* 0x004fc60000000012 */
[----:B----4-:R0:W-:Y:S02]  /*1e950*/  STS.U16 [R0+UR6+0x1f000], R2 ;  /* 0x01f0000200007988 */ /* 0x0101e40008000406 */
[----:B0-----:R-:W-:Y:S02]  /*1e960*/  @!P0 IMAD.MOV.U32 R2, RZ, RZ, R20 ;  /* 0x000000ffff028224 */ /* 0x001fe400078e0014 */
[----:B------:R-:W2:Y:S04]  /*1e970*/  LDL.LU R20, [R1+0xd8] ;  /* 0x0000d80001147983 */ /* 0x000ea80000300800 */
[----:B---3--:R-:W3:Y:S04]  /*1e980*/  @!P0 LDG.E.U16 R18, desc[UR10][R2.64] ;  /* 0x0000000a02128981 */ /* 0x008ee8000c1e1500 */
[----:B---3--:R0:W-:Y:S04]  /*1e990*/  STL [R1+0x78], R18 ;  /* 0x0000781201007387 */ /* 0x0081e80000100800 */
[----:B0-----:R-:W3:Y:S04]  /*1e9a0*/  LDL.LU R18, [R1+0x1140] ;  /* 0x0011400001127983 */ /* 0x001ee80000300800 */
[----:B------:R-:W4:Y:S01]  /*1e9b0*/  LDL.LU R2, [R1+0xbc] ;  /* 0x0000bc0001027983 */ /* 0x000f220000300800 */
[----:B---3--:R-:W-:-:S06]  /*1e9c0*/  PRMT R18, RZ, 0x7610, R18 ;  /* 0x00007610ff127816 */ /* 0x008fcc0000000012 */
[----:B------:R-:W3:Y:S04]  /*1e9d0*/  @!P0 LDG.E.U16 R18, desc[UR10][R4.64] ;  /* 0x0000000a04128981 */ /* 0x000ee8000c1e1500 */
[----:B----4-:R0:W-:Y:S04]  /*1e9e0*/  STS.U16 [R0+UR6+0x1f800], R2 ;  /* 0x01f8000200007988 */ /* 0x0101e80008000406 */
[----:B------:R-:W-:Y:S01]  /*1e9f0*/  STS.U16 [R0+UR6+0x17800], R29 ;  /* 0x0178001d00007988 */ /* 0x000fe20008000406 */
[----:B0-----:R-:W-:-:S03]  /*1ea00*/  LOP3.LUT R2, R0, 0x20, RZ, 0x3c, !PT ;  /* 0x0000002000027812 */ /* 0x001fc600078e3cff */
[----:B------:R-:W-:Y:S04]  /*1ea10*/  STS.U16 [R0+UR6+0x18000], R28 ;  /* 0x0180001c00007988 */ /* 0x000fe80008000406 */
        /* <DEDUP_REMOVED lines=183> */
[----:B------:R-:W4:Y:S04]  /*1f590*/  @!P0 LDG.E.U16 R15, desc[UR10][R4.64] ;  /* 0x0000000a040f8981 */ /* 0x000f28000c1e1500 */
[----:B------:R0:W-:Y:S04]  /*1f5a0*/  STS.U16 [R2+UR6+0x8200], R24 ;  /* 0x0082001802007988 */ /* 0x0001e80008000406 */
[----:B0-----:R-:W2:Y:S04]  /*1f5b0*/  LDL.LU R24, [R1+0x140] ;  /* 0x0001400001187983 */ /* 0x001ea80000300800 */
[----:B------:R-:W3:Y:S04]  /*1f5c0*/  LDL R4, [R1+0x6b4] ;  /* 0x0006b40001047983 */ /* 0x000ee80000100800 */
[----:B------:R-:W3:Y:S04]  /*1f5d0*/  LDL R5, [R1+0x6b8] ;  /* 0x0006b80001057983 */ /* 0x000ee80000100800 */
[----:B------:R-:W-:Y:S04]  /*1f5e0*/  STS.U16 [R2+UR6+0x8a00], R20 ;  /* 0x008a001402007988 */ /* 0x000fe80008000406 */
[----:B----4-:R0:W-:Y:S04]  /*1f5f0*/  STL [R1+0x34], R15 ;  /* 0x0000340f01007387 */ /* 0x0101e80000100800 */
[----:B0-----:R-:W4:Y:S04]  /*1f600*/  LDL.LU R15, [R1+0x13c] ;  /* 0x00013c00010f7983 */ /* 0x001f280000300800 */
[----:B------:R-:W2:Y:S01]  /*1f610*/  LDL.LU R20, [R1+0x10fc] ;  /* 0x0010fc0001147983 */ /* 0x000ea20000300800 */
[----:B---3--:R-:W-:-:S04]  /*1f620*/  @!P0 LOP3.LUT R5, R5, R4, RZ, 0x3c, !PT ;  /* 0x0000000405058212 */ /* 0x008fc800078e3cff */
[----:B------:R-:W-:-:S04]  /*1f630*/  @!P0 LOP3.LUT R4, R5, R4, RZ, 0x3c, !PT ;  /* 0x0000000405048212 */ /* 0x000fc800078e3cff */
[----:B------:R-:W-:Y:S02]  /*1f640*/  @!P0 LOP3.LUT R5, R5, R4, RZ, 0x3c, !PT ;  /* 0x0000000405058212 */ /* 0x000fe400078e3cff */
[----:B--2---:R-:W-:-:S06]  /*1f650*/  PRMT R20, RZ, 0x7610, R20 ;  /* 0x00007610ff147816 */ /* 0x004fcc0000000014 */
        /* <DEDUP_REMOVED lines=10> */
[----:B------:R0:W-:Y:S04]  /*1f700*/  STS.U16 [R2+UR6+0x9200], R26 ;  /* 0x0092001a02007988 */ /* 0x0001e80008000406 */
[----:B0-----:R-:W2:Y:S04]  /*1f710*/  LDL.LU R26, [R1+0x138] ;  /* 0x00013800011a7983 */ /* 0x001ea80000300800 */
[----:B------:R-:W4:Y:S04]  /*1f720*/  LDL R4, [R1+0x674] ;  /* 0x0006740001047983 */ /* 0x000f280000100800 */
[----:B------:R-:W4:Y:S04]  /*1f730*/  LDL R5, [R1+0x678] ;  /* 0x0006780001057983 */ /* 0x000f280000100800 */
[----:B------:R-:W-:Y:S04]  /*1f740*/  STS.U16 [R2+UR6+0x9a00], R22 ;  /* 0x009a001602007988 */ /* 0x000fe80008000406 */
[----:B---3--:R0:W-:Y:S04]  /*1f750*/  STL [R1+0x2c], R9 ;  /* 0x00002c0901007387 */ /* 0x0081e80000100800 */
[----:B0-----:R-:W3:Y:S04]  /*1f760*/  LDL.LU R9, [R1+0x134] ;  /* 0x0001340001097983 */ /* 0x001ee80000300800 */
[----:B------:R-:W2:Y:S01]  /*1f770*/  LDL.LU R22, [R1+0x10f4] ;  /* 0x0010f40001167983 */ /* 0x000ea20000300800 */
[----:B----4-:R-:W-:-:S04]  /*1f780*/  @!P0 LOP3.LUT R5, R5, R4, RZ, 0x3c, !PT ;  /* 0x0000000405058212 */ /* 0x010fc800078e3cff */
[----:B------:R-:W-:-:S04]  /*1f790*/  @!P0 LOP3.LUT R4, R5, R4, RZ, 0x3c, !PT ;  /* 0x0000000405048212 */ /* 0x000fc800078e3cff */
[----:B------:R-:W-:Y:S02]  /*1f7a0*/  @!P0 LOP3.LUT R5, R5, R4, RZ, 0x3c, !PT ;  /* 0x0000000405058212 */ /* 0x000fe400078e3cff */
[----:B--2---:R-:W-:-:S06]  /*1f7b0*/  PRMT R22, RZ, 0x7610, R22 ;  /* 0x00007610ff167816 */ /* 0x004fcc0000000016 */
        /* <DEDUP_REMOVED lines=27> */
[----:B------:R-:W-:-:S03]  /*1f970*/  PRMT R14, RZ, 0x7610, R14 ;  /* 0x00007610ff0e7816 */ /* 0x000fc6000000000e */
[----:B------:R0:W-:Y:S04]  /*1f980*/  STS.U16 [R2+UR6+0xb200], R24 ;  /* 0x00b2001802007988 */ /* 0x0001e80008000406 */
[----:B0-----:R-:W3:Y:S01]  /*1f990*/  LDL.LU R24, [R1+0x10e4] ;  /* 0x0010e40001187983 */ /* 0x001ee20000300800 */
        /* <DEDUP_REMOVED lines=11> */
[----:B----4-:R0:W-:Y:S04]  /*1fa50*/  STL [R1+0x1c], R14 ;  /* 0x00001c0e01007387 */ /* 0x0101e80000100800 */
[----:B------:R1:W-:Y:S04]  /*1fa60*/  STS.U16 [R2+UR6+0xba00], R15 ;  /* 0x00ba000f02007988 */ /* 0x0003e80008000406 */
[----:B0-----:R-:W4:Y:S04]  /*1fa70*/  LDL.LU R14, [R1+0x124] ;  /* 0x00012400010e7983 */ /* 0x001f280000300800 */
[----:B-1----:R-:W2:Y:S04]  /*1fa80*/  LDL.LU R15, [R1+0x120] ;  /* 0x00012000010f7983 */ /* 0x002ea80000300800 */
[----:B---3--:R0:W-:Y:S04]  /*1fa90*/  STL [R1+0x18], R24 ;  /* 0x0000181801007387 */ /* 0x0081e80000100800 */
[----:B0-----:R-:W3:Y:S04]  /*1faa0*/  LDL.LU R24, [R1+0x10e0] ;  /* 0x0010e00001187983 */ /* 0x001ee80000300800 */
        /* <DEDUP_REMOVED lines=10> */
[----:B------:R-:W3:Y:S01]  /*1fb50*/  LDL R5, [R1+0x5b8] ;  /* 0x0005b80001057983 */ /* 0x000ee20000100800 */
[----:B------:R-:W-:-:S03]  /*1fb60*/  PRMT R7, RZ, 0x7610, R7 ;  /* 0x00007610ff077816 */ /* 0x000fc60000000007 */
[----:B------:R0:W-:Y:S04]  /*1fb70*/  STS.U16 [R2+UR6+0xca00], R9 ;  /* 0x00ca000902007988 */ /* 0x0001e80008000406 */
[----:B0-----:R-:W2:Y:S04]  /*1fb80*/  LDL R9, [R1+0x554] ;  /* 0x0005540001097983 */ /* 0x001ea80000100800 */
[----:B----4-:R0:W-:Y:S01]  /*1fb90*/  STL [R1+0x14], R8 ;  /* 0x0000140801007387 */ /* 0x0101e20000100800 */
[----:B------:R-:W-:-:S03]  /*1fba0*/  PRMT R10, RZ, 0x7610, R10 ;  /* 0x00007610ff0a7816 */ /* 0x000fc6000000000a */
[----:B------:R1:W-:Y:S04]  /*1fbb0*/  STS.U16 [R2+UR6+0xd200], R12 ;  /* 0x00d2000c02007988 */ /* 0x0003e80008000406 */
[----:B0-----:R-:W4:Y:S01]  /*1fbc0*/  LDL R8, [R1+0x558] ;  /* 0x0005580001087983 */ /* 0x001f220000100800 */
[----:B---3--:R-:W-:-:S03]  /*1fbd0*/  @!P0 LOP3.LUT R5, R5, R4, RZ, 0x3c, !PT ;  /* 0x0000000405058212 */ /* 0x008fc600078e3cff */
[----:B-1----:R-:W3:Y:S01]  /*1fbe0*/  LDL R12, [R1+0x534] ;  /* 0x00053400010c7983 */ /* 0x002ee20000100800 */
[----:B------:R-:W-:-:S04]  /*1fbf0*/  @!P0 LOP3.LUT R4, R5, R4, RZ, 0x3c, !PT ;  /* 0x0000000405048212 */ /* 0x000fc800078e3cff */
[----:B------:R-:W-:-:S05]  /*1fc00*/  @!P0 LOP3.LUT R5, R5, R4, RZ, 0x3c, !PT ;  /* 0x0000000405058212 */ /* 0x000fca00078e3cff */
[----:B------:R-:W2:Y:S04]  /*1fc10*/  @!P0 LDG.E.U16 R7, desc[UR10][R4.64] ;  /* 0x0000000a04078981 */ /* 0x000ea8000c1e1500 */
[----:B------:R-:W4:Y:S04]  /*1fc20*/  LDL R4, [R1+0x594] ;  /* 0x0005940001047983 */ /* 0x000f280000100800 */
[----:B------:R-:W4:Y:S04]  /*1fc30*/  LDL R5, [R1+0x598] ;  /* 0x0005980001057983 */ /* 0x000f280000100800 */
[----:B--2---:R0:W-:Y:S01]  /*1fc40*/  STL [R1+0x10], R7 ;  /* 0x0000100701007387 */ /* 0x0041e20000100800 */
[----:B------:R-:W-:-:S03]  /*1fc50*/  PRMT R26, RZ, 0x7610, R26 ;  /* 0x00007610ff1a7816 */ /* 0x000fc6000000001a */
[----:B------:R1:W-:Y:S04]  /*1fc60*/  STS.U16 [R2+UR6+0xda00], R11 ;  /* 0x00da000b02007988 */ /* 0x0003e80008000406 */
[----:B0-----:R-:W2:Y:S01]  /*1fc70*/  LDL R7, [R1+0x538] ;  /* 0x0005380001077983 */ /* 0x001ea20000100800 */
[----:B----4-:R-:W-:-:S03]  /*1fc80*/  @!P0 LOP3.LUT R5, R5, R4, RZ, 0x3c, !PT ;  /* 0x0000000405058212 */ /* 0x010fc600078e3cff */
[----:B-1----:R-:W4:Y:S01]  /*1fc90*/  LDL R11, [R1+0x514] ;  /* 0x00051400010b7983 */ /* 0x002f220000100800 */
[----:B------:R-:W-:-:S04]  /*1fca0*/  @!P0 LOP3.LUT R4, R5, R4, RZ, 0x3c, !PT ;  /* 0x0000000405048212 */ /* 0x000fc800078e3cff */
[----:B------:R-:W-:-:S05]  /*1fcb0*/  @!P0 LOP3.LUT R5, R5, R4, RZ, 0x3c, !PT ;  /* 0x0000000405058212 */ /* 0x000fca00078e3cff */
[----:B------:R0:W3:Y:S04]  /*1fcc0*/  @!P0 LDG.E.U16 R10, desc[UR10][R4.64] ;  /* 0x0000000a040a8981 */ /* 0x0000e8000c1e1500 */
[----:B------:R-:W0:Y:S04]  /*1fcd0*/  LDL R4, [R1+0x574] ;  /* 0x0005740001047983 */ /* 0x000e280000100800 */
[----:B------:R-:W0:Y:S02]  /*1fce0*/  LDL R5, [R1+0x578] ;  /* 0x0005780001057983 */ /* 0x000e240000100800 */
[----:B0-----:R-:W-:-:S04]  /*1fcf0*/  @!P0 LOP3.LUT R5, R5, R4, RZ, 0x3c, !PT ;  /* 0x0000000405058212 */ /* 0x001fc800078e3cff */
[----:B------:R-:W-:-:S04]  /*1fd00*/  @!P0 LOP3.LUT R4, R5, R4, RZ, 0x3c, !PT ;  /* 0x0000000405048212 */ /* 0x000fc800078e3cff */
[----:B------:R-:W-:-:S05]  /*1fd10*/  @!P0 LOP3.LUT R5, R5, R4, RZ, 0x3c, !PT ;  /* 0x0000000405058212 */ /* 0x000fca00078e3cff */
[----:B------:R-:W2:Y:S04]  /*1fd20*/  @!P0 LDG.E.U16 R26, desc[UR10][R4.64] ;  /* 0x0000000a041a8981 */ /* 0x000ea8000c1e1500 */
[----:B---3--:R0:W-:Y:S04]  /*1fd30*/  STL [R1+0xc], R10 ;  /* 0x00000c0a01007387 */ /* 0x0081e80000100800 */
[----:B0-----:R-:W3:Y:S04]  /*1fd40*/  LDL R10, [R1+0x518] ;  /* 0x00051800010a7983 */ /* 0x001ee80000100800 */
[----:B--2---:R0:W-:Y:S04]  /*1fd50*/  STL [R1+0x8], R26 ;  /* 0x0000081a01007387 */ /* 0x0041e80000100800 */
[----:B0-----:R-:W2:Y:S04]  /*1fd60*/  LDL.LU R26, [R1+0x10d8] ;  /* 0x0010d800011a7983 */ /* 0x001ea80000300800 */
[----:B------:R-:W4:Y:S01]  /*1fd70*/  LDL.LU R5, [R1+0x128] ;  /* 0x0001280001057983 */ /* 0x000f220000300800 */
[----:B------:R-:W-:Y:S01]  /*1fd80*/  PRMT R13, RZ, 0x7610, R13 ;  /* 0x00007610ff0d7816 */ /* 0x000fe2000000000d */
[----:B------:R-:W-:Y:S01]  /*1fd90*/  @!P0 IMAD.MOV.U32 R4, RZ, RZ, R8 ;  /* 0x000000ffff048224 */ /* 0x000fe200078e0008 */
[----:B------:R-:W-:Y:S01]  /*1fda0*/  PRMT R6, RZ, 0x7610, R6 ;  /* 0x00007610ff067816 */ /* 0x000fe20000000006 */
[----:B------:R-:W3:Y:S04]  /*1fdb0*/  LDL R8, [R1+0x4f8] ;  /* 0x0004f80001087983 */ /* 0x000ee80000100800 */
[----:B----4-:R0:W-:Y:S02]  /*1fdc0*/  STS.U16 [R2+UR6+0xe200], R5 ;  /* 0x00e2000502007988 */ /* 0x0101e40008000406 */
[----:B0-----:R-:W-:-:S02]  /*1fdd0*/  @!P0 IMAD.MOV.U32 R5, RZ, RZ, R9 ;  /* 0x000000ffff058224 */ /* 0x001fc400078e0009 */
[----:B------:R-:W4:Y:S04]  /*1fde0*/  LDL R9, [R1+0x4f4] ;  /* 0x0004f40001097983 */ /* 0x000f280000100800 */
[----:B------:R0:W4:Y:S02]  /*1fdf0*/  @!P0 LDG.E.U16 R13, desc[UR10][R4.64] ;  /* 0x0000000a040d8981 */ /* 0x000124000c1e1500 */
[----:B0-----:R-:W-:Y:S02]  /*1fe00*/  @!P0 IMAD.MOV.U32 R4, RZ, RZ, R7 ;  /* 0x000000ffff048224 */ /* 0x001fe400078e0007 */
[----:B------:R-:W-:Y:S01]  /*1fe10*/  @!P0 IMAD.MOV.U32 R5, RZ, RZ, R12 ;  /* 0x000000ffff058224 */ /* 0x000fe200078e000c */
[----:B------:R-:W-:Y:S01]  /*1fe20*/  PRMT R28, RZ, 0x7610, R28 ;  /* 0x00007610ff1c7816 */ /* 0x000fe2000000001c */
[----:B--2---:R0:W-:Y:S04]  /*1fe30*/  STS.U16 [R2+UR6+0xfa00], R26 ;  /* 0x00fa001a02007988 */ /* 0x0041e80008000406 */
[----:B------:R3:W2:Y:S04]  /*1fe40*/  @!P0 LDG.E.U16 R6, desc[UR10][R4.64] ;  /* 0x0000000a04068981 */ /* 0x0006a8000c1e1500 */
[----:B------:R-:W2:Y:S01]  /*1fe50*/  LDL R7, [R1+0x4d4] ;  /* 0x0004d40001077983 */ /* 0x000ea20000100800 */
[----:B---3--:R-:W-:-:S02]  /*1fe60*/  @!P0 IMAD.MOV.U32 R4, RZ, RZ, R10 ;  /* 0x000000ffff048224 */ /* 0x008fc400078e000a */
[----:B------:R-:W-:Y:S01]  /*1fe70*/  @!P0 IMAD.MOV.U32 R5, RZ, RZ, R11 ;  /* 0x000000ffff058224 */ /* 0x000fe200078e000b */
[----:B0-----:R-:W-:-:S04]  /*1fe80*/  PRMT R26, RZ, 0x7610, R26 ;  /* 0x00007610ff1a7816 */ /* 0x001fc8000000001a */
[----:B------:R0:W3:Y:S02]  /*1fe90*/  @!P0 LDG.E.U16 R28, desc[UR10][R4.64] ;  /* 0x0000000a041c8981 */ /* 0x0000e4000c1e1500 */
[----:B0-----:R-:W-:Y:S02]  /*1fea0*/  @!P0 IMAD.MOV.U32 R4, RZ, RZ, R8 ;  /* 0x000000ffff048224 */ /* 0x001fe400078e0008 */
[----:B----4-:R-:W-:-:S05]  /*1feb0*/  @!P0 IMAD.MOV.U32 R5, RZ, RZ, R9 ;  /* 0x000000ffff058224 */ /* 0x010fca00078e0009 */
[----:B------:R0:W4:Y:S04]  /*1fec0*/  @!P0 LDG.E.U16 R26, desc[UR10][R4.64] ;  /* 0x0000000a041a8981 */ /* 0x000128000c1e1500 */
[----:B--2---:R1:W-:Y:S04]  /*1fed0*/  STL [R1], R6 ;  /* 0x0000000601007387 */ /* 0x0043e80000100800 */
[----:B------:R-:W2:Y:S04]  /*1fee0*/  LDL R11, [R1+0x4b4] ;  /* 0x0004b400010b7983 */ /* 0x000ea80000100800 */
[----:B------:R-:W2:Y:S04]  /*1fef0*/  LDL R10, [R1+0x4b8] ;  /* 0x0004b800010a7983 */ /* 0x000ea80000100800 */
[----:B-1----:R-:W2:Y:S04]  /*1ff00*/  LDL R6, [R1+0x4d8] ;  /* 0x0004d80001067983 */ /* 0x002ea80000100800 */
[----:B---3--:R-:W-:Y:S04]  /*1ff10*/  STL [R1+0x1060], R28 ;  /* 0x0010601c01007387 */ /* 0x008fe80000100800 */
[----:B------:R-:W3:Y:S04]  /*1ff20*/  LDL R9, [R1+0x494] ;  /* 0x0004940001097983 */ /* 0x000ee80000100800 */
[----:B------:R-:W3:Y:S01]  /*1ff30*/  LDL R8, [R1+0x498] ;  /* 0x0004980001087983 */ /* 0x000ee20000100800 */
[----:B0-----:R-:W-:-:S03]  /*1ff40*/  @!P0 IMAD.MOV.U32 R5, RZ, RZ, R7 ;  /* 0x000000ffff058224 */ /* 0x001fc600078e0007 */
[----:B------:R0:W-:Y:S04]  /*1ff50*/  STS.U16 [R2+UR6+0xf200], R15 ;  /* 0x00f2000f02007988 */ /* 0x0001e80008000406 */
[----:B0-----:R-:W3:Y:S04]  /*1ff60*/  LDL.LU R15, [R1+0x11c] ;  /* 0x00011c00010f7983 */ /* 0x001ee80000300800 */
[----:B----4-:R-:W-:Y:S04]  /*1ff70*/  STL [R1+0x1064], R26 ;  /* 0x0010641a01007387 */ /* 0x010fe80000100800 */
[----:B------:R-:W4:Y:S01]  /*1ff80*/  LDL R7, [R1+0x474] ;  /* 0x0004740001077983 */ /* 0x000f220000100800 */
[----:B--2---:R-:W-:-:S03]  /*1ff90*/  @!P0 IMAD.MOV.U32 R4, RZ, RZ, R6 ;  /* 0x000000ffff048224 */ /* 0x004fc600078e0006 */
[----:B------:R-:W2:Y:S04]  /*1ffa0*/  LDL R6, [R1+0x478] ;  /* 0x0004780001067983 */ /* 0x000ea80000100800 */
[----:B------:R0:W-:Y:S02]  /*1ffb0*/  STS.U16 [R2+UR6+0x10200], R24 ;  /* 0x0102001802007988 */ /* 0x0001e40008000406 */
[----:B0-----:R-:W-:-:S06]  /*1ffc0*/  PRMT R24, RZ, 0x7610, R24 ;  /* 0x00007610ff187816 */ /* 0x001fcc0000000018 */
[----:B------:R0:W2:Y:S04]  /*1ffd0*/  @!P0 LDG.E.U16 R24, desc[UR10][R4.64] ;  /* 0x0000000a04188981 */ /* 0x0000a8000c1e1500 */
[----:B------:R1:W-:Y:S01]  /*1ffe0*/  STS.U16 [R2+UR6+0x10a00], R22 ;  /* 0x010a001602007988 */ /* 0x0003e20008000406 */
[----:B0-----:R-:W-:Y:S02]  /*1fff0*/  @!P0 IMAD.MOV.U32 R4, RZ, RZ, R10 ;  /* 0x000000ffff048224 */ /* 0x001fe400078e000a */
[----:B------:R-:W-:Y:S01]  /*20000*/  @!P0 IMAD.MOV.U32 R5, RZ, RZ, R11 ;  /* 0x000000ffff058224 */ /* 0x000fe200078e000b */
[----:B-1----:R-:W-:Y:S01]  /*20010*/  PRMT R22, RZ, 0x7610, R22 ;  /* 0x00007610ff167816 */ /* 0x002fe20000000016 */
[----:B------:R0:W-:Y:S05]  /*20020*/  STS.U16 [R2+UR6+0x11200], R20 ;  /* 0x0112001402007988 */ /* 0x0001ea0008000406 */
[----:B------:R3:W2:Y:S01]  /*20030*/  @!P0 LDG.E.U16 R22, desc[UR10][R4.64] ;  /* 0x0000000a04168981 */ /* 0x0006a2000c1e1500 */
[----:B0-----:R-:W-:-:S03]  /*20040*/  PRMT R20, RZ, 0x7610, R20 ;  /* 0x00007610ff147816 */ /* 0x001fc60000000014 */
[----:B------:R0:W-:Y:S01]  /*20050*/  STS.U16 [R2+UR6+0x11a00], R18 ;  /* 0x011a001202007988 */ /* 0x0001e20008000406 */
[----:B---3--:R-:W-:Y:S02]  /*20060*/  @!P0 IMAD.MOV.U32 R4, RZ, RZ, R8 ;  /* 0x000000ffff048224 */ /* 0x008fe400078e0008 */
[----:B------:R-:W-:Y:S01]  /*20070*/  @!P0 IMAD.MOV.U32 R5, RZ, RZ, R9 ;  /* 0x000000ffff058224 */ /* 0x000fe200078e0009 */
[----:B0-----:R-:W-:-:S04]  /*20080*/  PRMT R18, RZ, 0x7610, R18 ;  /* 0x00007610ff127816 */ /* 0x001fc80000000012 */
[----:B------:R4:W3:Y:S02]  /*20090*/  @!P0 LDG.E.U16 R20, desc[UR10][R4.64] ;  /* 0x0000000a04148981 */ /* 0x0008e4000c1e1500 */
[----:B----4-:R-:W-:Y:S02]  /*200a0*/  @!P0 IMAD.MOV.U32 R5, RZ, RZ, R7 ;  /* 0x000000ffff058224 */ /* 0x010fe400078e0007 */
[----:B--2---:R-:W-:-:S05]  /*200b0*/  @!P0 IMAD.MOV.U32 R4, RZ, RZ, R6 ;  /* 0x000000ffff048224 */ /* 0x004fca00078e0006 */
[----:B------:R-:W2:Y:S04]  /*200c0*/  @!P0 LDG.E.U16 R18, desc[UR10][R4.64] ;  /* 0x0000000a04128981 */ /* 0x000ea8000c1e1500 */
[----:B------:R0:W-:Y:S04]  /*200d0*/  STS.U16 [R2+UR6+0xea00], R14 ;  /* 0x00ea000e02007988 */ /* 0x0001e80008000406 */
[----:B0-----:R-:W4:Y:S04]  /*200e0*/  LDL.LU R14, [R1+0x118] ;  /* 0x00011800010e7983 */ /* 0x001f280000300800 */
[----:B------:R-:W-:Y:S04]  /*200f0*/  STL [R1+0x1068], R24 ;  /* 0x0010681801007387 */ /* 0x000fe80000100800 */
[----:B------:R0:W-:Y:S04]  /*20100*/  STL [R1+0x4], R13 ;  /* 0x0000040d01007387 */ /* 0x0001e80000100800 */
[----:B------:R-:W4:Y:S04]  /*20110*/  LDL R10, [R1+0x458] ;  /* 0x00045800010a7983 */ /* 0x000f280000100800 */
[----:B0-----:R-:W4:Y:S04]  /*20120*/  LDL R13, [R1+0x454] ;  /* 0x00045400010d7983 */ /* 0x001f280000100800 */
[----:B------:R-:W4:Y:S04]  /*20130*/  LDL.LU R12, [R1+0x114] ;  /* 0x00011400010c7983 */ /* 0x000f280000300800 */
[----:B------:R-:W-:Y:S04]  /*20140*/  STL [R1+0x106c], R22 ;  /* 0x00106c1601007387 */ /* 0x000fe80000100800 */
[----:B------:R-:W4:Y:S04]  /*20150*/  LDL R9, [R1+0x434] ;  /* 0x0004340001097983 */ /* 0x000f280000100800 */
[----:B------:R-:W4:Y:S04]  /*20160*/  LDL R8, [R1+0x438] ;  /* 0x0004380001087983 */ /* 0x000f280000100800 */
[----:B------:R-:W4:Y:S04]  /*20170*/  LDL.LU R28, [R1+0x110] ;  /* 0x00011000011c7983 */ /* 0x000f280000300800 */
[----:B---3--:R-:W-:Y:S04]  /*20180*/  STL [R1+0x1070], R20 ;  /* 0x0010701401007387 */ /* 0x008fe80000100800 */
[----:B------:R-:W3:Y:S04]  /*20190*/  LDL R6, [R1+0x418] ;  /* 0x0004180001067983 */ /* 0x000ee80000100800 */
[----:B------:R-:W3:Y:S04]  /*201a0*/  LDL.LU R11, [R1+0x10c] ;  /* 0x00010c00010b7983 */ /* 0x000ee80000300800 */
[----:B--2---:R-:W-:Y:S04]  /*201b0*/  STL [R1+0x1074], R18 ;  /* 0x0010741201007387 */ /* 0x004fe80000100800 */
[----:B------:R-:W3:Y:S01]  /*201c0*/  LDL R7, [R1+0x414] ;  /* 0x0004140001077983 */ /* 0x000ee20000100800 */
[----:B------:R-:W-:-:S02]  /*201d0*/  PRMT R16, RZ, 0x7610, R16 ;  /* 0x00007610ff107816 */ /* 0x000fc40000000010 */
[----:B------:R-:W-:Y:S01]  /*201e0*/  PRMT R3, RZ, 0x7610, R3 ;  /* 0x00007610ff037816 */ /* 0x000fe20000000003 */
[----:B----4-:R-:W-:Y:S02]  /*201f0*/  @!P0 IMAD.MOV.U32 R4, RZ, RZ, R10 ;  /* 0x000000ffff048224 */ /* 0x010fe400078e000a */
[----:B------:R-:W2:Y:S01]  /*20200*/  LDL R10, [R1+0x3f8] ;  /* 0x0003f800010a7983 */ /* 0x000ea20000100800 */
[----:B------:R-:W-:-:S03]  /*20210*/  @!P0 IMAD.MOV.U32 R5, RZ, RZ, R13 ;  /* 0x000000ffff058224 */ /* 0x000fc600078e000d */
[----:B------:R-:W4:Y:S04]  /*20220*/  LDL R13, [R1+0x3f4] ;  /* 0x0003f400010d7983 */ /* 0x000f280000100800 */
[----:B------:R0:W2:Y:S02]  /*20230*/  @!P0 LDG.E.U16 R16, desc[UR10][R4.64] ;  /* 0x0000000a04108981 */ /* 0x0000a4000c1e1500 */
[----:B0-----:R-:W-:Y:S02]  /*20240*/  @!P0 IMAD.MOV.U32 R4, RZ, RZ, R8 ;  /* 0x000000ffff048224 */ /* 0x001fe400078e0008 */
[----:B------:R-:W-:-:S05]  /*20250*/  @!P0 IMAD.MOV.U32 R5, RZ, RZ, R9 ;  /* 0x000000ffff058224 */ /* 0x000fca00078e0009 */
[----:B------:R0:W4:Y:S02]  /*20260*/  @!P0 LDG.E.U16 R3, desc[UR10][R4.64] ;  /* 0x0000000a04038981 */ /* 0x000124000c1e1500 */
[----:B0-----:R-:W-:-:S06]  /*20270*/  PRMT R4, RZ, 0x7610, R4 ;  /* 0x00007610ff047816 */ /* 0x001fcc0000000004 */
[----:B---3--:R0:W3:Y:S04]  /*20280*/  @!P0 LDG.E.U16 R4, desc[UR10][R6.64] ;  /* 0x0000000a06048981 */ /* 0x0080e8000c1e1500 */
[----:B------:R1:W-:Y:S04]  /*20290*/  STS.U16 [R2+UR6+0x12200], R15 ;  /* 0x0122000f02007988 */ /* 0x0003e80008000406 */
[----:B-1----:R-:W3:Y:S04]  /*202a0*/  LDL.LU R15, [R1+0x108] ;  /* 0x00010800010f7983 */ /* 0x002ee80000300800 */
[----:B--2---:R-:W-:Y:S04]  /*202b0*/  STL [R1+0x1078], R16 ;  /* 0x0010781001007387 */ /* 0x004fe80000100800 */
[----:B------:R-:W2:Y:S04]  /*202c0*/  LDL R9, [R1+0x3d4] ;  /* 0x0003d40001097983 */ /* 0x000ea80000100800 */
[----:B------:R-:W2:Y:S04]  /*202d0*/  LDL R8, [R1+0x3d8] ;  /* 0x0003d80001087983 */ /* 0x000ea80000100800 */
[----:B------:R1:W-:Y:S04]  /*202e0*/  STS.U16 [R2+UR6+0x12a00], R14 ;  /* 0x012a000e02007988 */ /* 0x0003e80008000406 */
[----:B------:R0:W-:Y:S04]  /*202f0*/  STS.U16 [R2+UR6+0x13200], R12 ;  /* 0x0132000c02007988 */ /* 0x0001e80008000406 */
[----:B-1----:R-:W2:Y:S04]  /*20300*/  LDL.LU R14, [R1+0x104] ;  /* 0x00010400010e7983 */ /* 0x002ea80000300800 */
[----:B----4-:R1:W-:Y:S04]  /*20310*/  STL [R1+0x107c], R3 ;  /* 0x00107c0301007387 */ /* 0x0103e80000100800 */
[----:B0-----:R-:W4:Y:S01]  /*20320*/  LDL.LU R12, [R1+0xfc] ;  /* 0x0000fc00010c7983 */ /* 0x001f220000300800 */
[----:B------:R-:W-:Y:S01]  /*20330*/  PRMT R5, RZ, 0x7610, R5 ;  /* 0x00007610ff057816 */ /* 0x000fe20000000005 */
[----:B------:R-:W-:-:S02]  /*20340*/  @!P0 IMAD.MOV.U32 R6, RZ, RZ, R10 ;  /* 0x000000ffff068224 */ /* 0x000fc400078e000a */
[----:B------:R-:W-:-:S05]  /*20350*/  @!P0 IMAD.MOV.U32 R7, RZ, RZ, R13 ;  /* 0x000000ffff078224 */ /* 0x000fca00078e000d */
[----:B------:R0:W4:Y:S04]  /*20360*/  @!P0 LDG.E.U16 R5, desc[UR10][R6.64] ;  /* 0x0000000a06058981 */ /* 0x000128000c1e1500 */
[----:B---3--:R3:W-:Y:S04]  /*20370*/  STL [R1+0x1080], R4 ;  /* 0x0010800401007387 */ /* 0x0087e80000100800 */
[----:B-1----:R-:W4:Y:S04]  /*20380*/  LDL R3, [R1+0x3b8] ;  /* 0x0003b80001037983 */ /* 0x002f280000100800 */
[----:B---3--:R-:W3:Y:S01]  /*20390*/  LDL R4, [R1+0x3b4] ;  /* 0x0003b40001047983 */ /* 0x008ee20000100800 */
[----:B0-----:R-:W-:-:S02]  /*203a0*/  PRMT R6, RZ, 0x7610, R6 ;  /* 0x00007610ff067816 */ /* 0x001fc40000000006 */
[----:B------:R-:W-:Y:S01]  /*203b0*/  PRMT R7, RZ, 0x7610, R7 ;  /* 0x00007610ff077816 */ /* 0x000fe20000000007 */
[----:B------:R-:W3:Y:S04]  /*203c0*/  LDL.LU R13, [R1+0xf8] ;  /* 0x0000f800010d7983 */ /* 0x000ee80000300800 */
[----:B--2---:R0:W2:Y:S04]  /*203d0*/  @!P0 LDG.E.U16 R6, desc[UR10][R8.64] ;  /* 0x0000000a08068981 */ /* 0x0040a8000c1e1500 */
[----:B------:R1:W-:Y:S04]  /*203e0*/  STS.U16 [R2+UR6+0x14200], R11 ;  /* 0x0142000b02007988 */ /* 0x0003e80008000406 */
[----:B----4-:R4:W-:Y:S04]  /*203f0*/  STL [R1+0x1084], R5 ;  /* 0x0010840501007387 */ /* 0x0109e80000100800 */
[----:B-1----:R-:W2:Y:S04]  /*20400*/  LDL R11, [R1+0x394] ;  /* 0x00039400010b7983 */ /* 0x002ea80000100800 */
[----:B------:R-:W2:Y:S04]  /*20410*/  LDL R10, [R1+0x398] ;  /* 0x00039800010a7983 */ /* 0x000ea80000100800 */
[----:B----4-:R-:W4:Y:S04]  /*20420*/  LDL R5, [R1+0x378] ;  /* 0x0003780001057983 */ /* 0x010f280000100800 */
[----:B------:R-:W4:Y:S01]  /*20430*/  LDL.LU R26, [R1+0xf4] ;  /* 0x0000f400011a7983 */ /* 0x000f220000300800 */
[----:B0-----:R-:W-:-:S02]  /*20440*/  @!P0 IMAD.MOV.U32 R8, RZ, RZ, R3 ;  /* 0x000000ffff088224 */ /* 0x001fc400078e0003 */
[----:B---3--:R-:W-:-:S05]  /*20450*/  @!P0 IMAD.MOV.U32 R9, RZ, RZ, R4 ;  /* 0x000000ffff098224 */ /* 0x008fca00078e0004 */
[----:B------:R0:W3:Y:S04]  /*20460*/  @!P0 LDG.E.U16 R7, desc[UR10][R8.64] ;  /* 0x0000000a08078981 */ /* 0x0000e8000c1e1500 */
[----:B------:R-:W-:Y:S04]  /*20470*/  STS.U16 [R2+UR6+0x14a00], R15 ;  /* 0x014a000f02007988 */ /* 0x000fe80008000406 */
[----:B--2---:R1:W-:Y:S04]  /*20480*/  STL [R1+0x1088], R6 ;  /* 0x0010880601007387 */ /* 0x0043e80000100800 */
[----:B-1----:R-:W2:Y:S04]  /*20490*/  LDL R6, [R1+0x374] ;  /* 0x0003740001067983 */ /* 0x002ea80000100800 */
[----:B------:R-:W2:Y:S04]  /*204a0*/  LDL.LU R15, [R1+0xf0] ;  /* 0x0000f000010f7983 */ /* 0x000ea80000300800 */
[----:B------:R-:W2:Y:S04]  /*204b0*/  LDL R4, [R1+0x354] ;  /* 0x0003540001047983 */ /* 0x000ea80000100800 */
[----:B------:R-:W2:Y:S01]  /*204c0*/  LDL R3, [R1+0x358] ;  /* 0x0003580001037983 */ /* 0x000ea20000100800 */
[----:B0-----:R-:W-:-:S03]  /*204d0*/  PRMT R8, RZ, 0x7610, R8 ;  /* 0x00007610ff087816 */ /* 0x001fc60000000008 */
[----:B------:R0:W-:Y:S04]  /*204e0*/  STS.U16 [R2+UR6+0x13a00], R28 ;  /* 0x013a001c02007988 */ /* 0x0001e80008000406 */
[----:B------:R1:W-:Y:S04]  /*204f0*/  STS.U16 [R2+UR6+0x15200], R14 ;  /* 0x0152000e02007988 */ /* 0x0003e80008000406 */
[----:B------:R4:W2:Y:S04]  /*20500*/  @!P0 LDG.E.U16 R8, desc[UR10][R10.64] ;  /* 0x0000000a0a088981 */ /* 0x0008a8000c1e1500 */
[----:B---3--:R3:W-:Y:S04]  /*20510*/  STL [R1+0x108c], R7 ;  /* 0x00108c0701007387 */ /* 0x0087e80000100800 */
[----:B0-----:R-:W2:Y:S04]  /*20520*/  LDL.LU R28, [R1+0xec] ;  /* 0x0000ec00011c7983 */ /* 0x001ea80000300800 */
[----:B-1----:R-:W2:Y:S04]  /*20530*/  LDL R14, [R1+0x334] ;  /* 0x00033400010e7983 */ /* 0x002ea80000100800 */
[----:B---3--:R-:W3:Y:S01]  /*20540*/  LDL R7, [R1+0x338] ;  /* 0x0003380001077983 */ /* 0x008ee20000100800 */
[----:B------:R-:W-:Y:S01]  /*20550*/  PRMT R9, RZ, 0x7610, R9 ;  /* 0x00007610ff097816 */ /* 0x000fe20000000009 */
[----:B----4-:R-:W-:-:S02]  /*20560*/  @!P0 IMAD.MOV.U32 R10, RZ, RZ, R5 ;  /* 0x000000ffff0a8224 */ /* 0x010fc400078e0005 */
[----:B------:R-:W-:Y:S04]  /*20570*/  STS.U16 [R2+UR6+0x15a00], R12 ;  /* 0x015a000c02007988 */ /* 0x000fe80008000406 */
[----:B------:R0:W-:Y:S01]  /*20580*/  STS.U16 [R2+UR6+0x16200], R13 ;  /* 0x0162000d02007988 */ /* 0x0001e20008000406 */
[----:B--2---:R-:W-:-:S05]  /*20590*/  @!P0 IMAD.MOV.U32 R11, RZ, RZ, R6 ;  /* 0x000000ffff0b8224 */ /* 0x004fca00078e0006 */
[----:B------:R1:W2:Y:S01]  /*205a0*/  @!P0 LDG.E.U16 R9, desc[UR10][R10.64] ;  /* 0x0000000a0a098981 */ /* 0x0002a2000c1e1500 */
[----:B0-----:R-:W-:Y:S02]  /*205b0*/  @!P0 IMAD.MOV.U32 R13, RZ, RZ, R4 ;  /* 0x000000ffff0d8224 */ /* 0x001fe400078e0004 */
[----:B------:R-:W-:Y:S01]  /*205c0*/  @!P0 IMAD.MOV.U32 R12, RZ, RZ, R3 ;  /* 0x000000ffff0c8224 */ /* 0x000fe200078e0003 */
[----:B-1----:R-:W-:-:S06]  /*205d0*/  PRMT R10, RZ, 0x7610, R10 ;  /* 0x00007610ff0a7816 */ /* 0x002fcc000000000a */
[----:B------:R0:W4:Y:S01]  /*205e0*/  @!P0 LDG.E.U16 R10, desc[UR10][R12.64] ;  /* 0x0000000a0c0a8981 */ /* 0x000122000c1e1500 */
[----:B------:R-:W-:-:S03]  /*205f0*/  PRMT R11, RZ, 0x7610, R11 ;  /* 0x00007610ff0b7816 */ /* 0x000fc6000000000b */
[----:B------:R1:W-:Y:S04]  /*20600*/  STL [R1+0x1090], R8 ;  /* 0x0010900801007387 */ /* 0x0003e80000100800 */
[----:B------:R-:W4:Y:S04]  /*20610*/  LDL R6, [R1+0x314] ;  /* 0x0003140001067983 */ /* 0x000f280000100800 */
[----:B------:R-:W4:Y:S01]  /*20620*/  LDL R5, [R1+0x318] ;  /* 0x0003180001057983 */ /* 0x000f220000100800 */
[----:B0-----:R-:W-:Y:S02]  /*20630*/  @!P0 IMAD.MOV.U32 R13, RZ, RZ, R14 ;  /* 0x000000ffff0d8224 */ /* 0x001fe400078e000e */
[----:B---3--:R-:W-:-:S05]  /*20640*/  @!P0 IMAD.MOV.U32 R12, RZ, RZ, R7 ;  /* 0x000000ffff0c8224 */ /* 0x008fca00078e0007 */
[----:B------:R0:W3:Y:S04]  /*20650*/  @!P0 LDG.E.U16 R11, desc[UR10][R12.64] ;  /* 0x0000000a0c0b8981 */ /* 0x0000e8000c1e1500 */
[----:B--2---:R-:W-:Y:S04]  /*20660*/  STL [R1+0x1094], R9 ;  /* 0x0010940901007387 */ /* 0x004fe80000100800 */
[----:B------:R-:W2:Y:S04]  /*20670*/  LDL R4, [R1+0x2f4] ;  /* 0x0002f40001047983 */ /* 0x000ea80000100800 */
[----:B------:R-:W2:Y:S04]  /*20680*/  LDL R3, [R1+0x2f8] ;  /* 0x0002f80001037983 */ /* 0x000ea80000100800 */
[----:B----4-:R-:W-:Y:S04]  /*20690*/  STL [R1+0x1098], R10 ;  /* 0x0010980a01007387 */ /* 0x010fe80000100800 */
[----:B-1----:R-:W4:Y:S04]  /*206a0*/  LDL R8, [R1+0x2d4] ;  /* 0x0002d40001087983 */ /* 0x002f280000100800 */
[----:B------:R-:W4:Y:S01]  /*206b0*/  LDL R7, [R1+0x2d8] ;  /* 0x0002d80001077983 */ /* 0x000f220000100800 */
[----:B0-----:R-:W-:-:S03]  /*206c0*/  PRMT R12, RZ, 0x7610, R12 ;  /* 0x00007610ff0c7816 */ /* 0x001fc6000000000c */
[----:B------:R0:W-:Y:S01]  /*206d0*/  STS.U16 [R2+UR6+0x17200], R15 ;  /* 0x0172000f02007988 */ /* 0x0001e20008000406 */
[----:B------:R-:W-:Y:S02]  /*206e0*/  @!P0 IMAD.MOV.U32 R14, RZ, RZ, R5 ;  /* 0x000000ffff0e8224 */ /* 0x000fe400078e0005 */
[----:B0-----:R-:W-:-:S05]  /*206f0*/  @!P0 IMAD.MOV.U32 R15, RZ, RZ, R6 ;  /* 0x000000ffff0f8224 */ /* 0x001fca00078e0006 */
[----:B------:R2:W4:Y:S04]  /*20700*/  @!P0 LDG.E.U16 R12, desc[UR10][R14.64] ;  /* 0x0000000a0e0c8981 */ /* 0x000528000c1e1500 */
[----:B---3--:R-:W-:Y:S04]  /*20710*/  STL [R1+0x109c], R11 ;  /* 0x00109c0b01007387 */ /* 0x008fe80000100800 */
[----:B------:R-:W3:Y:S04]  /*20720*/  LDL R6, [R1+0x2b4] ;  /* 0x0002b40001067983 */ /* 0x000ee80000100800 */
[----:B------:R-:W3:Y:S01]  /*20730*/  LDL R5, [R1+0x2b8] ;  /* 0x0002b80001057983 */ /* 0x000ee20000100800 */
[----:B------:R-:W-:-:S03]  /*20740*/  PRMT R13, RZ, 0x7610, R13 ;  /* 0x00007610ff0d7816 */ /* 0x000fc6000000000d */
[----:B------:R0:W-:Y:S02]  /*20750*/  STS.U16 [R2+UR6+0x18200], R17 ;  /* 0x0182001102007988 */ /* 0x0001e40008000406 */
[----:B0-----:R-:W-:Y:S01]  /*20760*/  PRMT R17, RZ, 0x7610, R17 ;  /* 0x00007610ff117816 */ /* 0x001fe20000000011 */
[----:B--2---:R-:W-:Y:S02]  /*20770*/  @!P0 IMAD.MOV.U32 R15, RZ, RZ, R4 ;  /* 0x000000ffff0f8224 */ /* 0x004fe400078e0004 */
[----:B------:R-:W-:-:S05]  /*20780*/  @!P0 IMAD.MOV.U32 R14, RZ, RZ, R3 ;  /* 0x000000ffff0e8224 */ /* 0x000fca00078e0003 */
[----:B------:R4:W2:Y:S02]  /*20790*/  @!P0 LDG.E.U16 R13, desc[UR10][R14.64] ;  /* 0x0000000a0e0d8981 */ /* 0x0008a4000c1e1500 */
[----:B----4-:R-:W-:Y:S02]  /*207a0*/  @!P0 IMAD.MOV.U32 R15, RZ, RZ, R8 ;  /* 0x000000ffff0f8224 */ /* 0x010fe400078e0008 */
[----:B------:R-:W-:-:S05]  /*207b0*/  @!P0 IMAD.MOV.U32 R14, RZ, RZ, R7 ;  /* 0x000000ffff0e8224 */ /* 0x000fca00078e0007 */
[----:B------:R3:W4:Y:S04]  /*207c0*/  @!P0 LDG.E.U16 R17, desc[UR10][R14.64] ;  /* 0x0000000a0e118981 */ /* 0x000728000c1e1500 */
[----:B------:R0:W-:Y:S02]  /*207d0*/  STS.U16 [R2+UR6+0x18a00], R19 ;  /* 0x018a001302007988 */ /* 0x0001e40008000406 */
[----:B0-----:R-:W-:Y:S02]  /*207e0*/  PRMT R19, RZ, 0x7610, R19 ;  /* 0x00007610ff137816 */ /* 0x001fe40000000013 */
[----:B------:R-:W-:Y:S04]  /*207f0*/  STL [R1+0x10a0], R12 ;  /* 0x0010a00c01007387 */ /* 0x000fe80000100800 */
[----:B------:R-:W4:Y:S04]  /*20800*/  LDL R4, [R1+0x294] ;  /* 0x0002940001047983 */ /* 0x000f280000100800 */
[----:B------:R-:W4:Y:S01]  /*20810*/  LDL R3, [R1+0x298] ;  /* 0x0002980001037983 */ /* 0x000f220000100800 */
[----:B---3--:R-:W-:-:S02]  /*20820*/  @!P0 IMAD.MOV.U32 R15, RZ, RZ, R6 ;  /* 0x000000ffff0f8224 */ /* 0x008fc400078e0006 */
[----:B------:R-:W-:-:S05]  /*20830*/  @!P0 IMAD.MOV.U32 R14, RZ, RZ, R5 ;  /* 0x000000ffff0e8224 */ /* 0x000fca00078e0005 */
[----:B------:R0:W3:Y:S04]  /*20840*/  @!P0 LDG.E.U16 R19, desc[UR10][R14.64] ;  /* 0x0000000a0e138981 */ /* 0x0000e8000c1e1500 */
[----:B------:R1:W-:Y:S04]  /*20850*/  STS.U16 [R2+UR6+0x16a00], R26 ;  /* 0x016a001a02007988 */ /* 0x0003e80008000406 */
[----:B------:R0:W-:Y:S04]  /*20860*/  STS.U16 [R2+UR6+0x17a00], R28 ;  /* 0x017a001c02007988 */ /* 0x0001e80008000406 */
[----:B-1----:R-:W3:Y:S04]  /*20870*/  LDL.LU R26, [R1+0xe8] ;  /* 0x0000e800011a7983 */ /* 0x002ee80000300800 */
[----:B0-----:R-:W3:Y:S04]  /*20880*/  LDL.LU R28, [R1+0xe4] ;  /* 0x0000e400011c7983 */ /* 0x001ee80000300800 */
[----:B--2---:R-:W-:Y:S04]  /*20890*/  STL [R1+0x10a4], R13 ;  /* 0x0010a40d01007387 */ /* 0x004fe80000100800 */
[----:B------:R-:W2:Y:S04]  /*208a0*/  LDL R10, [R1+0x278] ;  /* 0x00027800010a7983 */ /* 0x000ea80000100800 */
[----:B------:R-:W2:Y:S04]  /*208b0*/  LDL R9, [R1+0x9d0] ;  /* 0x0009d00001097983 */ /* 0x000ea80000100800 */
[----:B------:R-:W2:Y:S04]  /*208c0*/  LDL R7, [R1+0x9f0] ;  /* 0x0009f00001077983 */ /* 0x000ea80000100800 */
[----:B----4-:R-:W-:Y:S04]  /*208d0*/  STL [R1+0x10a8], R17 ;  /* 0x0010a81101007387 */ /* 0x010fe80000100800 */
[----:B------:R-:W4:Y:S04]  /*208e0*/  LDL R8, [R1+0x268] ;  /* 0x0002680001087983 */ /* 0x000f280000100800 */
[----:B------:R-:W4:Y:S04]  /*208f0*/  LDL R6, [R1+0x9d4] ;  /* 0x0009d40001067983 */ /* 0x000f280000100800 */
[----:B------:R-:W4:Y:S01]  /*20900*/  LDL R5, [R1+0xa10] ;  /* 0x000a100001057983 */ /* 0x000f220000100800 */
[----:B------:R-:W-:-:S02]  /*20910*/  @!P0 IMAD.MOV.U32 R15, RZ, RZ, R4 ;  /* 0x000000ffff0f8224 */ /* 0x000fc400078e0004 */
[----:B------:R-:W-:Y:S01]  /*20920*/  @!P0 IMAD.MOV.U32 R14, RZ, RZ, R3 ;  /* 0x000000ffff0e8224 */ /* 0x000fe200078e0003 */
[----:B---3--:R-:W-:Y:S04]  /*20930*/  STL [R1+0x10ac], R19 ;  /* 0x0010ac1301007387 */ /* 0x008fe80000100800 */
[----:B------:R-:W3:Y:S04]  /*20940*/  LDL R4, [R1+0x9f4] ;  /* 0x0009f40001047983 */ /* 0x000ee80000100800 */
[----:B------:R-:W3:Y:S04]  /*20950*/  LDL R3, [R1+0xa38] ;  /* 0x000a380001037983 */ /* 0x000ee80000100800 */
[----:B------:R0:W-:Y:S04]  /*20960*/  STS.U16 [R2+UR6+0x19200], R21 ;  /* 0x0192001502007988 */ /* 0x0001e80008000406 */
[----:B------:R1:W-:Y:S01]  /*20970*/  STS.U16 [R2+UR6+0x19a00], R23 ;  /* 0x019a001702007988 */ /* 0x0003e20008000406 */
[----:B0-----:R-:W-:-:S02]  /*20980*/  PRMT R21, RZ, 0x7610, R21 ;  /* 0x00007610ff157816 */ /* 0x001fc40000000015 */
[----:B-1----:R-:W-:-:S04]  /*20990*/  PRMT R23, RZ, 0x7610, R23 ;  /* 0x00007610ff177816 */ /* 0x002fc80000000017 */
[----:B------:R2:W3:Y:S04]  /*209a0*/  @!P0 LDG.E.U16 R21, desc[UR10][R14.64] ;  /* 0x0000000a0e158981 */ /* 0x0004e8000c1e1500 */
[----:B------:R0:W-:Y:S01]  /*209b0*/  STS.U16 [R2+UR6+0x1a200], R25 ;  /* 0x01a2001902007988 */ /* 0x0001e20008000406 */
[----:B--2---:R-:W-:Y:S02]  /*209c0*/  @!P0 IMAD.MOV.U32 R14, RZ, RZ, R9 ;  /* 0x000000ffff0e8224 */ /* 0x004fe400078e0009 */
[----:B------:R-:W-:Y:S01]  /*209d0*/  @!P0 IMAD.MOV.U32 R15, RZ, RZ, R10 ;  /* 0x000000ffff0f8224 */ /* 0x000fe200078e000a */
[----:B0-----:R-:W-:-:S04]  /*209e0*/  PRMT R25, RZ, 0x7610, R25 ;  /* 0x00007610ff197816 */ /* 0x001fc80000000019 */
[----:B------:R0:W2:Y:S01]  /*209f0*/  @!P0 LDG.E.U16 R23, desc[UR10][R14.64] ;  /* 0x0000000a0e178981 */ /* 0x0000a2000c1e1500 */
[----:B------:R-:W-:Y:S01]  /*20a00*/  PRMT R27, RZ, 0x7610, R27 ;  /* 0x00007610ff1b7816 */ /* 0x000fe2000000001b */
[----:B0-----:R-:W-:Y:S02]  /*20a10*/  @!P0 IMAD.MOV.U32 R14, RZ, RZ, R7 ;  /* 0x000000ffff0e8224 */ /* 0x001fe400078e0007 */
[----:B----4-:R-:W-:-:S05]  /*20a20*/  @!P0 IMAD.MOV.U32 R15, RZ, RZ, R8 ;  /* 0x000000ffff0f8224 */ /* 0x010fca00078e0008 */
[----:B------:R0:W4:Y:S02]  /*20a30*/  @!P0 LDG.E.U16 R25, desc[UR10][R14.64] ;  /* 0x0000000a0e198981 */ /* 0x000124000c1e1500 */
[----:B0-----:R-:W-:Y:S02]  /*20a40*/  @!P0 IMAD.MOV.U32 R14, RZ, RZ, R5 ;  /* 0x000000ffff0e8224 */ /* 0x001fe400078e0005 */
[----:B------:R-:W-:-:S05]  /*20a50*/  @!P0 IMAD.MOV.U32 R15, RZ, RZ, R6 ;  /* 0x000000ffff0f8224 */ /* 0x000fca00078e0006 */
[----:B------:R3:W4:Y:S01]  /*20a60*/  @!P0 LDG.E.U16 R27, desc[UR10][R14.64] ;  /* 0x0000000a0e1b8981 */ /* 0x000722000c1e1500 */
[----:B------:R-:W-:Y:S01]  /*20a70*/  PRMT R29, RZ, 0x7610, R29 ;  /* 0x00007610ff1d7816 */ /* 0x000fe2000000001d */
[----:B---3--:R-:W-:Y:S02]  /*20a80*/  @!P0 IMAD.MOV.U32 R15, RZ, RZ, R4 ;  /* 0x000000ffff0f8224 */ /* 0x008fe400078e0004 */
[----:B------:R-:W-:-:S05]  /*20a90*/  @!P0 IMAD.MOV.U32 R14, RZ, RZ, R3 ;  /* 0x000000ffff0e8224 */ /* 0x000fca00078e0003 */
[----:B------:R-:W3:Y:S04]  /*20aa0*/  @!P0 LDG.E.U16 R29, desc[UR10][R14.64] ;  /* 0x0000000a0e1d8981 */ /* 0x000ee8000c1e1500 */
[----:B------:R-:W-:Y:S04]  /*20ab0*/  STL [R1+0x10b0], R21 ;  /* 0x0010b01501007387 */ /* 0x000fe80000100800 */
[----:B--2---:R-:W-:Y:S04]  /*20ac0*/  STL [R1+0x10b4], R23 ;  /* 0x0010b41701007387 */ /* 0x004fe80000100800 */
[----:B----4-:R-:W-:Y:S04]  /*20ad0*/  STL [R1+0x10b8], R25 ;  /* 0x0010b81901007387 */ /* 0x010fe80000100800 */
[----:B------:R-:W-:Y:S04]  /*20ae0*/  STL [R1+0x10bc], R27 ;  /* 0x0010bc1b01007387 */ /* 0x000fe80000100800 */
[----:B------:R-:W2:Y:S04]  /*20af0*/  LDL.LU R11, [R1+0xe0] ;  /* 0x0000e000010b7983 */ /* 0x000ea80000300800 */
[----:B------:R-:W4:Y:S04]  /*20b00*/  LDL.LU R10, [R1+0xd0] ;  /* 0x0000d000010a7983 */ /* 0x000f280000300800 */
        /* <DEDUP_REMOVED lines=16> */
[----:B---3--:R-:W-:Y:S04]  /*20c10*/  STL [R1+0x10c0], R29 ;  /* 0x0010c01d01007387 */ /* 0x008fe80000100800 */
        /* <DEDUP_REMOVED lines=24> */
[----:B0-----:R-:W-:-:S03]  /*20da0*/  LOP3.LUT R15, R0, 0x40, RZ, 0x3c, !PT ;  /* 0x00000040000f7812 */ /* 0x001fc600078e3cff */
[----:B------:R-:W-:Y:S04]  /*20db0*/  STL [R1+0x1010], R0 ;  /* 0x0010100001007387 */ /* 0x000fe80000100800 */
[----:B------:R-:W-:Y:S04]  /*20dc0*/  STL [R1+0x1018], R0 ;  /* 0x0010180001007387 */ /* 0x000fe80000100800 */
[----:B------:R-:W-:Y:S04]  /*20dd0*/  STL [R1+0x1058], R0 ;  /* 0x0010580001007387 */ /* 0x000fe80000100800 */
[----:B------:R0:W-:Y:S04]  /*20de0*/  STL [R1+0x10c8], R0 ;  /* 0x0010c80001007387 */ /* 0x0001e80000100800 */
[----:B0-----:R-:W3:Y:S04]  /*20df0*/  LDL.LU R0, [R1+0x6c] ;  /* 0x00006c0001007983 */ /* 0x001ee80000300800 */
[----:B---3--:R0:W-:Y:S04]  /*20e00*/  STL [R1+0x10cc], R0 ;  /* 0x0010cc0001007387 */ /* 0x0081e80000100800 */
[----:B0-----:R-:W3:Y:S04]  /*20e10*/  LDL.LU R0, [R1+0x70] ;  /* 0x0000700001007983 */ /* 0x001ee80000300800 */
[----:B---3--:R0:W-:Y:S04]  /*20e20*/  STL [R1+0x10d0], R0 ;  /* 0x0010d00001007387 */ /* 0x0081e80000100800 */
[----:B0-----:R-:W3:Y:S04]  /*20e30*/  LDL.LU R0, [R1+0x74] ;  /* 0x0000740001007983 */ /* 0x001ee80000300800 */
[----:B--2---:R-:W-:Y:S04]  /*20e40*/  STS.U16 [R2+UR6+0x1ba00], R11 ;  /* 0x01ba000b02007988 */ /* 0x004fe80008000406 */
[----:B----4-:R-:W-:Y:S04]  /*20e50*/  STS.U16 [R2+UR6+0x1c200], R10 ;  /* 0x01c2000a02007988 */ /* 0x010fe80008000406 */
[----:B------:R-:W-:Y:S04]  /*20e60*/  STS.U16 [R2+UR6+0x1ca00], R9 ;  /* 0x01ca000902007988 */ /* 0x000fe80008000406 */
[----:B---3--:R0:W-:Y:S04]  /*20e70*/  STL [R1+0x10d4], R0 ;  /* 0x0010d40001007387 */ /* 0x0081e80000100800 */
[----:B0-----:R-:W2:Y:S04]  /*20e80*/  LDL.LU R0, [R1+0x78] ;  /* 0x0000780001007983 */ /* 0x001ea80000300800 */
[----:B------:R-:W3:Y:S04]  /*20e90*/  LDL.LU R14, [R1+0x68] ;  /* 0x00006800010e7983 */ /* 0x000ee80000300800 */
        /* <DEDUP_REMOVED lines=15> */
[----:B------:R0:W-:Y:S04]  /*20f90*/  STS.U16 [R2+UR6+0x1e200], R6 ;  /* 0x01e2000602007988 */ /* 0x0001e80008000406 */
[----:B-1----:R-:W4:Y:S04]  /*20fa0*/  LDL.LU R7, [R1+0x30] ;  /* 0x0000300001077983 */ /* 0x002f280000300800 */
        /* <DEDUP_REMOVED lines=20> */
[----:B0-----:R-:W4:Y:S04]  /*210f0*/  LDL.LU R28, [R1+0x4] ;  /* 0x00000400011c7983 */ /* 0x001f280000300800 */
[----:B------:R-:W4:Y:S04]  /*21100*/  LDL.LU R2, [R1] ;  /* 0x0000000001027983 */ /* 0x000f280000300800 */
[----:B--2---:R0:W-:Y:S04]  /*21110*/  STS.U16 [R15+UR6+0x3c00], R0 ;  /* 0x003c00000f007988 */ /* 0x0041e80008000406 */
[----:B0-----:R-:W2:Y:S04]  /*21120*/  LDL.LU R0, [R1+0x10d4] ;  /* 0x0010d40001007983 */ /* 0x001ea80000300800 */
[----:B--2---:R0:W-:Y:S04]  /*21130*/  STS.U16 [R15+UR6+0x4400], R0 ;  /* 0x004400000f007988 */ /* 0x0041e80008000406 */
[----:B0-----:R-:W2:Y:S04]  /*21140*/  LDL.LU R0, [R1+0x10d0] ;  /* 0x0010d00001007983 */ /* 0x001ea80000300800 */
[----:B--2---:R0:W-:Y:S04]  /*21150*/  STS.U16 [R15+UR6+0x4c00], R0 ;  /* 0x004c00000f007988 */ /* 0x0041e80008000406 */
[----:B0-----:R-:W2:Y:S04]  /*21160*/  LDL.LU R0, [R1+0x10cc] ;  /* 0x0010cc0001007983 */ /* 0x001ea80000300800 */
[----:B--2---:R0:W-:Y:S04]  /*21170*/  STS.U16 [R15+UR6+0x5400], R0 ;  /* 0x005400000f007988 */ /* 0x0041e80008000406 */
[----:B---3--:R1:W-:Y:S04]  /*21180*/  STS.U16 [R15+UR6+0x5c00], R14 ;  /* 0x005c000e0f007988 */ /* 0x0083e80008000406 */
[----:B----4-:R2:W-:Y:S04]  /*21190*/  STS.U16 [R15+UR6+0x6400], R29 ;  /* 0x0064001d0f007988 */ /* 0x0105e80008000406 */
[----:B0-----:R-:W3:Y:S04]  /*211a0*/  LDL.LU R0, [R1+0x10c8] ;  /* 0x0010c80001007983 */ /* 0x001ee80000300800 */
[----:B-1----:R-:W4:Y:S04]  /*211b0*/  LDL.LU R14, [R1+0x10c4] ;  /* 0x0010c400010e7983 */ /* 0x002f280000300800 */
[----:B--2---:R-:W2:Y:S04]  /*211c0*/  LDL.LU R29, [R1+0x10c0] ;  /* 0x0010c000011d7983 */ /* 0x004ea80000300800 */
[----:B------:R0:W-:Y:S04]  /*211d0*/  STS.U16 [R15+UR6+0x6c00], R27 ;  /* 0x006c001b0f007988 */ /* 0x0001e80008000406 */
[----:B------:R1:W-:Y:S04]  /*211e0*/  STS.U16 [R15+UR6+0x7400], R25 ;  /* 0x007400190f007988 */ /* 0x0003e80008000406 */
[----:B------:R1:W-:Y:S04]  /*211f0*/  STS.U16 [R15+UR6+0x7c00], R23 ;  /* 0x007c00170f007988 */ /* 0x0003e80008000406 */
[----:B0-----:R-:W4:Y:S04]  /*21200*/  LDL.LU R27, [R1+0x10bc] ;  /* 0x0010bc00011b7983 */ /* 0x001f280000300800 */
[----:B-1----:R-:W2:Y:S04]  /*21210*/  LDL.LU R25, [R1+0x10b8] ;  /* 0x0010b80001197983 */ /* 0x002ea80000300800 */
[----:B------:R-:W4:Y:S04]  /*21220*/  LDL.LU R23, [R1+0x10b4] ;  /* 0x0010b40001177983 */ /* 0x000f280000300800 */
[----:B------:R0:W-:Y:S04]  /*21230*/  STS.U16 [R15+UR6+0x8400], R21 ;  /* 0x008400150f007988 */ /* 0x0001e80008000406 */
[----:B------:R1:W-:Y:S04]  /*21240*/  STS.U16 [R15+UR6+0x8c00], R19 ;  /* 0x008c00130f007988 */ /* 0x0003e80008000406 */
[----:B------:R1:W-:Y:S04]  /*21250*/  STS.U16 [R15+UR6+0x9400], R17 ;  /* 0x009400110f007988 */ /* 0x0003e80008000406 */
[----:B0-----:R-:W2:Y:S04]  /*21260*/  LDL.LU R21, [R1+0x10b0] ;  /* 0x0010b00001157983 */ /* 0x001ea80000300800 */
[----:B-1----:R-:W4:Y:S04]  /*21270*/  LDL.LU R19, [R1+0x10ac] ;  /* 0x0010ac0001137983 */ /* 0x002f280000300800 */
[----:B------:R-:W2:Y:S04]  /*21280*/  LDL.LU R17, [R1+0x10a8] ;  /* 0x0010a80001117983 */ /* 0x000ea80000300800 */
        /* <DEDUP_REMOVED lines=22> */
[----:B-1----:R-:W3:Y:S04]  /*213f0*/  LDL.LU R3, [R1+0x107c] ;  /* 0x00107c0001037983 */ /* 0x002ee80000300800 */
        /* <DEDUP_REMOVED lines=14> */
[----:B0-----:R-:W2:Y:S04]  /*214e0*/  LDL R2, [R1+0x9bc] ;  /* 0x0009bc0001027983 */ /* 0x001ea80000100800 */
[----:B----4-:R-:W-:Y:S04]  /*214f0*/  STS.U16 [R15+UR6+0x13400], R28 ;  /* 0x0134001c0f007988 */ /* 0x010fe80008000406 */
[----:B---3--:R-:W-:Y:S04]  /*21500*/  STS.U16 [R15+UR6+0x13c00], R26 ;  /* 0x013c001a0f007988 */ /* 0x008fe80008000406 */
[----:B--2---:R-:W-:Y:S04]  /*21510*/  STS.U16 [R15+UR6+0x14400], R24 ;  /* 0x014400180f007988 */ /* 0x004fe80008000406 */
[----:B------:R-:W-:Y:S04]  /*21520*/  STS.U16 [R15+UR6+0x14c00], R22 ;  /* 0x014c00160f007988 */ /* 0x000fe80008000406 */
[----:B------:R-:W-:Y:S04]  /*21530*/  STS.U16 [R15+UR6+0x15400], R20 ;  /* 0x015400140f007988 */ /* 0x000fe80008000406 */
[----:B------:R-:W-:Y:S04]  /*21540*/  STS.U16 [R15+UR6+0x15c00], R18 ;  /* 0x015c00120f007988 */ /* 0x000fe80008000406 */
[----:B------:R-:W-:Y:S04]  /*21550*/  STL [R1+0xff8], R28 ;  /* 0x000ff81c01007387 */ /* 0x000fe80000100800 */
[----:B------:R-:W-:Y:S04]  /*21560*/  STS.U16 [R15+UR6+0x16400], R16 ;  /* 0x016400100f007988 */ /* 0x000fe80008000406 */
[----:B------:R-:W-:Y:S04]  /*21570*/  STL [R1+0x1004], R28 ;  /* 0x0010041c01007387 */ /* 0x000fe80000100800 */
[----:B------:R0:W-:Y:S04]  /*21580*/  STS.U16 [R15+UR6+0x16c00], R3 ;  /* 0x016c00030f007988 */ /* 0x0001e80008000406 */
[----:B0-----:R-:W2:Y:S01]  /*21590*/  LDL R3, [R1+0x254] ;  /* 0x0002540001037983 */ /* 0x001ea20000100800 */
[----:B------:R-:W-:-:S03]  /*215a0*/  PRMT R0, RZ, 0x7610, R0 ;  /* 0x00007610ff007816 */ /* 0x000fc60000000000 */
[----:B------:R-:W-:Y:S04]  /*215b0*/  STS.U16 [R15+UR6+0x17400], R4 ;  /* 0x017400040f007988 */ /* 0x000fe80008000406 */
[----:B------:R-:W-:Y:S04]  /*215c0*/  STS.U16 [R15+UR6+0x17c00], R5 ;  /* 0x017c00050f007988 */ /* 0x000fe80008000406 */
[----:B------:R-:W-:Y:S04]  /*215d0*/  STS.U16 [R15+UR6+0x18400], R6 ;  /* 0x018400060f007988 */ /* 0x000fe80008000406 */
[----:B--2---:R-:W2:Y:S04]  /*215e0*/  @!P0 LDG.E.U16 R0, desc[UR10][R2.64] ;  /* 0x0000000a02008981 */ /* 0x004ea8000c1e1500 */
        /* <DEDUP_REMOVED lines=14> */
[----:B0-----:R-:W3:Y:S04]  /*216d0*/  LDL.LU R15, [R1+0x105c] ;  /* 0x00105c00010f7983 */ /* 0x001ee80000300800 */
        /* <DEDUP_REMOVED lines=179> */
[----:B------:R-:W2:Y:S01]  /*22210*/  @!P0 LDG.E.U16 R14, desc[UR10][R2.64] ;  /* 0x0000000a020e8981 */ /* 0x000ea2000c1e1500 */
[----:B---3--:R-:W-:-:S03]  /*22220*/  PRMT R0, RZ, 0x7610, R0 ;  /* 0x00007610ff007816 */ /* 0x008fc60000000000 */
[----:B--2---:R0:W-:Y:S04]  /*22230*/  STL [R1+0x48], R14 ;  /* 0x0000480e01007387 */ /* 0x0041e80000100800 */
[----:B0-----:R-:W2:Y:S04]  /*22240*/  LDL.LU R14, [R1+0x100c] ;  /* 0x00100c00010e7983 */ /* 0x001ea80000300800 */
[----:B------:R-:W3:Y:S01]  /*22250*/  LDL R3, [R1+0x72c] ;  /* 0x00072c0001037983 */ /* 0x000ee20000100800 */
[----:B------:R-:W-:-:S03]  /*22260*/  @!P0 IMAD.MOV.U32 R2, RZ, RZ, R15 ;  /* 0x000000ffff028224 */ /* 0x000fc600078e000f */
[----:B------:R-:W4:Y:S04]  /*22270*/  LDL R15, [R1+0x690] ;  /* 0x00069000010f7983 */ /* 0x000f280000100800 */
[----:B---3--:R-:W3:Y:S04]  /*22280*/  @!P0 LDG.E.U16 R0, desc[UR10][R2.64] ;  /* 0x0000000a02008981 */ /* 0x008ee8000c1e1500 */
        /* <DEDUP_REMOVED lines=14> */
[----:B------:R-:W-:Y:S01]  /*22370*/  @!P0 LOP3.LUT R3, R3, R2, RZ, 0x3c, !PT ;  /* 0x0000000203038212 */ /* 0x000fe200078e3cff */
[----:B--2---:R0:W-:Y:S04]  /*22380*/  STL [R1+0x40], R14 ;  /* 0x0000400e01007387 */ /* 0x0041e80000100800 */
[----:B------:R1:W2:Y:S01]  /*22390*/  @!P0 LDG.E.U16 R12, desc[UR10][R2.64] ;  /* 0x0000000a020c8981 */ /* 0x0002a2000c1e1500 */
[----:B------:R-:W-:-:S03]  /*223a0*/  PRMT R28, RZ, 0x7610, R28 ;  /* 0x00007610ff1c7816 */ /* 0x000fc6000000001c */
[----:B0-----:R-:W4:Y:S04]  /*223b0*/  LDL R14, [R1+0x670] ;  /* 0x00067000010e7983 */ /* 0x001f280000100800 */
[----:B------:R-:W1:Y:S04]  /*223c0*/  LDL R2, [R1+0x6cc] ;  /* 0x0006cc0001027983 */ /* 0x000e680000100800 */
[----:B------:R-:W1:Y:S02]  /*223d0*/  LDL R3, [R1+0x6d0] ;  /* 0x0006d00001037983 */ /* 0x000e640000100800 */
[----:B-1----:R-:W-:-:S04]  /*223e0*/  @!P0 LOP3.LUT R3, R3, R2, RZ, 0x3c, !PT ;  /* 0x0000000203038212 */ /* 0x002fc800078e3cff */
        /* <DEDUP_REMOVED lines=13> */
[----:B------:R-:W4:Y:S01]  /*224c0*/  @!P0 LDG.E.U16 R0, desc[UR10][R2.64] ;  /* 0x0000000a02008981 */ /* 0x000f22000c1e1500 */
[----:B------:R-:W-:-:S03]  /*224d0*/  PRMT R5, RZ, 0x7610, R5 ;  /* 0x00007610ff057816 */ /* 0x000fc60000000005 */
[----:B----4-:R0:W-:Y:S04]  /*224e0*/  STL [R1+0x34], R0 ;  /* 0x0000340001007387 */ /* 0x0101e80000100800 */
[----:B0-----:R-:W4:Y:S04]  /*224f0*/  LDL.LU R0, [R1+0x1000] ;  /* 0x0010000001007983 */ /* 0x001f280000300800 */
[----:B------:R-:W2:Y:S01]  /*22500*/  LDL R3, [R1+0x68c] ;  /* 0x00068c0001037983 */ /* 0x000ea20000100800 */
[----:B------:R-:W-:Y:S01]  /*22510*/  @!P0 IMAD.MOV.U32 R2, RZ, RZ, R15 ;  /* 0x000000ffff028224 */ /* 0x000fe200078e000f */
[----:B------:R-:W-:-:S02]  /*22520*/  PRMT R13, RZ, 0x7610, R13 ;  /* 0x00007610ff0d7816 */ /* 0x000fc4000000000d */
[----:B------:R-:W3:Y:S04]  /*22530*/  LDL R15, [R1+0x5ec] ;  /* 0x0005ec00010f7983 */ /* 0x000ee80000100800 */
[----:B--2---:R0:W2:Y:S04]  /*22540*/  @!P0 LDG.E.U16 R5, desc[UR10][R2.64] ;  /* 0x0000000a02058981 */ /* 0x0040a8000c1e1500 */
[----:B------:R-:W4:Y:S01]  /*22550*/  LDL R3, [R1+0x66c] ;  /* 0x00066c0001037983 */ /* 0x000f220000100800 */
[----:B0-----:R-:W-:-:S03]  /*22560*/  @!P0 IMAD.MOV.U32 R2, RZ, RZ, R14 ;  /* 0x000000ffff028224 */ /* 0x001fc600078e000e */
[----:B--2---:R0:W-:Y:S01]  /*22570*/  STL [R1+0x30], R5 ;  /* 0x0000300501007387 */ /* 0x0041e20000100800 */
[----:B------:R-:W-:-:S03]  /*22580*/  PRMT R10, RZ, 0x7610, R10 ;  /* 0x00007610ff0a7816 */ /* 0x000fc6000000000a */
[----:B------:R-:W2:Y:S04]  /*22590*/  LDL R14, [R1+0x5cc] ;  /* 0x0005cc00010e7983 */ /* 0x000ea80000100800 */
[----:B----4-:R1:W4:Y:S04]  /*225a0*/  @!P0 LDG.E.U16 R13, desc[UR10][R2.64] ;  /* 0x0000000a020d8981 */ /* 0x010328000c1e1500 */
[----:B0-----:R-:W2:Y:S04]  /*225b0*/  LDL R5, [R1+0x5f0] ;  /* 0x0005f00001057983 */ /* 0x001ea80000100800 */
[----:B------:R-:W3:Y:S01]  /*225c0*/  LDL R3, [R1+0x64c] ;  /* 0x00064c0001037983 */ /* 0x000ee20000100800 */
[----:B-1----:R-:W-:-:S03]  /*225d0*/  @!P0 IMAD.MOV.U32 R2, RZ, RZ, R12 ;  /* 0x000000ffff028224 */ /* 0x002fc600078e000c */
[----:B----4-:R0:W-:Y:S01]  /*225e0*/  STL [R1+0x2c], R13 ;  /* 0x00002c0d01007387 */ /* 0x0101e20000100800 */
[----:B------:R-:W-:-:S03]  /*225f0*/  PRMT R0, RZ, 0x7610, R0 ;  /* 0x00007610ff007816 */ /* 0x000fc60000000000 */
[----:B------:R-:W4:Y:S04]  /*22600*/  LDL R12, [R1+0x5ac] ;  /* 0x0005ac00010c7983 */ /* 0x000f280000100800 */
[----:B---3--:R1:W3:Y:S04]  /*22610*/  @!P0 LDG.E.U16 R10, desc[UR10][R2.64] ;  /* 0x0000000a020a8981 */ /* 0x0082e8000c1e1500 */
[----:B0-----:R-:W4:Y:S04]  /*22620*/  LDL R13, [R1+0x5d0] ;  /* 0x0005d000010d7983 */ /* 0x001f280000100800 */
[----:B------:R-:W1:Y:S04]  /*22630*/  LDL R2, [R1+0x62c] ;  /* 0x00062c0001027983 */ /* 0x000e680000100800 */
[----:B------:R-:W1:Y:S02]  /*22640*/  LDL R3, [R1+0x630] ;  /* 0x0006300001037983 */ /* 0x000e640000100800 */
[----:B-1----:R-:W-:-:S04]  /*22650*/  @!P0 LOP3.LUT R3, R3, R2, RZ, 0x3c, !PT ;  /* 0x0000000203038212 */ /* 0x002fc800078e3cff */
[----:B------:R-:W-:-:S04]  /*22660*/  @!P0 LOP3.LUT R2, R3, R2, RZ, 0x3c, !PT ;  /* 0x0000000203028212 */ /* 0x000fc800078e3cff */
[----:B------:R-:W-:-:S05]  /*22670*/  @!P0 LOP3.LUT R3, R3, R2, RZ, 0x3c, !PT ;  /* 0x0000000203038212 */ /* 0x000fca00078e3cff */
[----:B------:R-:W2:Y:S04]  /*22680*/  @!P0 LDG.E.U16 R0, desc[UR10][R2.64] ;  /* 0x0000000a02008981 */ /* 0x000ea8000c1e1500 */
[----:B---3--:R0:W-:Y:S04]  /*22690*/  STL [R1+0x28], R10 ;  /* 0x0000280a01007387 */ /* 0x0081e80000100800 */
[----:B0-----:R-:W3:Y:S04]  /*226a0*/  LDL R10, [R1+0x5b0] ;  /* 0x0005b000010a7983 */ /* 0x001ee80000100800 */
[----:B--2---:R0:W-:Y:S04]  /*226b0*/  STL [R1+0x24], R0 ;  /* 0x0000240001007387 */ /* 0x0041e80000100800 */
[----:B0-----:R-:W2:Y:S04]  /*226c0*/  LDL.LU R0, [R1+0xffc] ;  /* 0x000ffc0001007983 */ /* 0x001ea80000300800 */
[----:B------:R-:W4:Y:S04]  /*226d0*/  LDL R2, [R1+0x60c] ;  /* 0x00060c0001027983 */ /* 0x000f280000100800 */
[----:B------:R-:W4:Y:S01]  /*226e0*/  LDL R3, [R1+0x610] ;  /* 0x0006100001037983 */ /* 0x000f220000100800 */
[----:B------:R-:W-:-:S02]  /*226f0*/  PRMT R28, RZ, 0x7610, R28 ;  /* 0x00007610ff1c7816 */ /* 0x000fc4000000001c */
[----:B------:R-:W-:Y:S02]  /*22700*/  PRMT R7, RZ, 0x7610, R7 ;  /* 0x00007610ff077816 */ /* 0x000fe40000000007 */
[----:B----4-:R-:W-:-:S04]  /*22710*/  @!P0 LOP3.LUT R3, R3, R2, RZ, 0x3c, !PT ;  /* 0x0000000203038212 */ /* 0x010fc800078e3cff */
[----:B------:R-:W-:-:S04]  /*22720*/  @!P0 LOP3.LUT R2, R3, R2, RZ, 0x3c, !PT ;  /* 0x0000000203028212 */ /* 0x000fc800078e3cff */
[----:B------:R-:W-:Y:S02]  /*22730*/  @!P0 LOP3.LUT R3, R3, R2, RZ, 0x3c, !PT ;  /* 0x0000000203038212 */ /* 0x000fe400078e3cff */
[----:B--2---:R-:W-:-:S03]  /*22740*/  PRMT R0, RZ, 0x7610, R0 ;  /* 0x00007610ff007816 */ /* 0x004fc60000000000 */
[----:B------:R0:W2:Y:S02]  /*22750*/  @!P0 LDG.E.U16 R28, desc[UR10][R2.64] ;  /* 0x0000000a021c8981 */ /* 0x0000a4000c1e1500 */
[----:B0-----:R-:W-:Y:S02]  /*22760*/  @!P0 IMAD.MOV.U32 R2, RZ, RZ, R5 ;  /* 0x000000ffff028224 */ /* 0x001fe400078e0005 */
[----:B------:R-:W-:-:S05]  /*22770*/  @!P0 IMAD.MOV.U32 R3, RZ, RZ, R15 ;  /* 0x000000ffff038224 */ /* 0x000fca00078e000f */
        /* <DEDUP_REMOVED lines=8> */
[----:B--2---:R0:W-:Y:S04]  /*22800*/  STL [R1+0x20], R28 ;  /* 0x0000201c01007387 */ /* 0x0041e80000100800 */
[----:B0-----:R-:W2:Y:S04]  /*22810*/  LDL.LU R28, [R1+0xff8] ;  /* 0x000ff800011c7983 */ /* 0x001ea80000300800 */
[----:B------:R-:W2:Y:S04]  /*22820*/  LDL R15, [R1+0x56c] ;  /* 0x00056c00010f7983 */ /* 0x000ea80000100800 */
[----:B------:R-:W2:Y:S04]  /*22830*/  LDL R5, [R1+0x570] ;  /* 0x0005700001057983 */ /* 0x000ea80000100800 */
[----:B----4-:R0:W-:Y:S04]  /*22840*/  STL [R1+0x1c], R0 ;  /* 0x00001c0001007387 */ /* 0x0101e80000100800 */
[----:B0-----:R-:W4:Y:S04]  /*22850*/  LDL.LU R0, [R1+0xff4] ;  /* 0x000ff40001007983 */ /* 0x001f280000300800 */
[----:B------:R-:W2:Y:S04]  /*22860*/  LDL R14, [R1+0x54c] ;  /* 0x00054c00010e7983 */ /* 0x000ea80000100800 */
[----:B------:R0:W-:Y:S04]  /*22870*/  STL [R1+0x18], R7 ;  /* 0x0000180701007387 */ /* 0x0001e80000100800 */
[----:B------:R-:W2:Y:S04]  /*22880*/  LDL R2, [R1+0x58c] ;  /* 0x00058c0001027983 */ /* 0x000ea80000100800 */
[----:B------:R-:W2:Y:S04]  /*22890*/  LDL R3, [R1+0x590] ;  /* 0x0005900001037983 */ /* 0x000ea80000100800 */
[----:B------:R-:W2:Y:S04]  /*228a0*/  LDL R13, [R1+0x52c] ;  /* 0x00052c00010d7983 */ /* 0x000ea80000100800 */
[----:B------:R-:W2:Y:S01]  /*228b0*/  LDL R12, [R1+0x530] ;  /* 0x00053000010c7983 */ /* 0x000ea20000100800 */
[----:B------:R-:W-:-:S03]  /*228c0*/  PRMT R4, RZ, 0x7610, R4 ;  /* 0x00007610ff047816 */ /* 0x000fc60000000004 */
[----:B------:R-:W2:Y:S04]  /*228d0*/  LDL R10, [R1+0x50c] ;  /* 0x00050c00010a7983 */ /* 0x000ea80000100800 */
[----:B0-----:R-:W2:Y:S01]  /*228e0*/  LDL R7, [R1+0x550] ;  /* 0x0005500001077983 */ /* 0x001ea20000100800 */
[----:B------:R-:W-:-:S03]  /*228f0*/  PRMT R6, RZ, 0x7610, R6 ;  /* 0x00007610ff067816 */ /* 0x000fc60000000006 */
[----:B---3--:R0:W-:Y:S01]  /*22900*/  STL [R1+0x14], R8 ;  /* 0x0000140801007387 */ /* 0x0081e20000100800 */
[----:B------:R-:W-:-:S03]  /*22910*/  PRMT R11, RZ, 0x7610, R11 ;  /* 0x00007610ff0b7816 */ /* 0x000fc6000000000b */
[----:B0-----:R-:W3:Y:S01]  /*22920*/  LDL R8, [R1+0x510] ;  /* 0x0005100001087983 */ /* 0x001ee20000100800 */
[----:B----4-:R-:W-:Y:S02]  /*22930*/  PRMT R0, RZ, 0x7610, R0 ;  /* 0x00007610ff007816 */ /* 0x010fe40000000000 */
[----:B--2---:R-:W-:-:S04]  /*22940*/  @!P0 LOP3.LUT R3, R3, R2, RZ, 0x3c, !PT ;  /* 0x0000000203038212 */ /* 0x004fc800078e3cff */
[----:B------:R-:W-:-:S04]  /*22950*/  @!P0 LOP3.LUT R2, R3, R2, RZ, 0x3c, !PT ;  /* 0x0000000203028212 */ /* 0x000fc800078e3cff */
[----:B------:R-:W-:-:S05]  /*22960*/  @!P0 LOP3.LUT R3, R3, R2, RZ, 0x3c, !PT ;  /* 0x0000000203038212 */ /* 0x000fca00078e3cff */
[----:B------:R0:W2:Y:S02]  /*22970*/  @!P0 LDG.E.U16 R0, desc[UR10][R2.64] ;  /* 0x0000000a02008981 */ /* 0x0000a4000c1e1500 */
[----:B0-----:R-:W-:Y:S02]  /*22980*/  @!P0 IMAD.MOV.U32 R2, RZ, RZ, R5 ;  /* 0x000000ffff028224 */ /* 0x001fe400078e0005 */
[----:B------:R-:W-:-:S05]  /*22990*/  @!P0 IMAD.MOV.U32 R3, RZ, RZ, R15 ;  /* 0x000000ffff038224 */ /* 0x000fca00078e000f */
[----:B------:R0:W4:Y:S02]  /*229a0*/  @!P0 LDG.E.U16 R4, desc[UR10][R2.64] ;  /* 0x0000000a02048981 */ /* 0x000124000c1e1500 */
        /* <DEDUP_REMOVED lines=13> */
[----:B----4-:R0:W-:Y:S04]  /*22a80*/  STL [R1+0xc], R4 ;  /* 0x00000c0401007387 */ /* 0x0101e80000100800 */
[----:B------:R-:W4:Y:S04]  /*22a90*/  LDL R7, [R1+0x4cc] ;  /* 0x0004cc0001077983 */ /* 0x000f280000100800 */
[----:B0-----:R-:W4:Y:S04]  /*22aa0*/  LDL R4, [R1+0x4f0] ;  /* 0x0004f00001047983 */ /* 0x001f280000100800 */
[----:B------:R0:W-:Y:S04]  /*22ab0*/  STL [R1+0x8], R6 ;  /* 0x0000080601007387 */ /* 0x0001e80000100800 */
[----:B0-----:R-:W4:Y:S04]  /*22ac0*/  LDL R6, [R1+0x4d0] ;  /* 0x0004d00001067983 */ /* 0x001f280000100800 */
[----:B------:R0:W-:Y:S04]  /*22ad0*/  STL [R1+0x4], R11 ;  /* 0x0000040b01007387 */ /* 0x0001e80000100800 */
[----:B------:R-:W4:Y:S01]  /*22ae0*/  LDL R10, [R1+0x4b0] ;  /* 0x0004b000010a7983 */ /* 0x000f220000100800 */
[----:B------:R-:W-:-:S03]  /*22af0*/  PRMT R28, RZ, 0x7610, R28 ;  /* 0x00007610ff1c7816 */ /* 0x000fc6000000001c */
[----:B------:R-:W4:Y:S04]  /*22b00*/  LDL R8, [R1+0x490] ;  /* 0x0004900001087983 */ /* 0x000f280000100800 */
[----:B0-----:R-:W4:Y:S01]  /*22b10*/  LDL R11, [R1+0x4ac] ;  /* 0x0004ac00010b7983 */ /* 0x001f220000100800 */
[----:B------:R-:W-:-:S03]  /*22b20*/  PRMT R26, RZ, 0x7610, R26 ;  /* 0x00007610ff1a7816 */ /* 0x000fc6000000001a */
[----:B---3--:R0:W-:Y:S01]  /*22b30*/  STL [R1], R9 ;  /* 0x0000000901007387 */ /* 0x0081e20000100800 */
[----:B------:R-:W-:-:S03]  /*22b40*/  PRMT R24, RZ, 0x7610, R24 ;  /* 0x00007610ff187816 */ /* 0x000fc60000000018 */
[----:B0-----:R-:W3:Y:S01]  /*22b50*/  LDL R9, [R1+0x48c] ;  /* 0x00048c0001097983 */ /* 0x001ee20000100800 */
[----:B--2---:R-:W-:-:S03]  /*22b60*/  @!P0 IMAD.MOV.U32 R3, RZ, RZ, R5 ;  /* 0x000000ffff038224 */ /* 0x004fc600078e0005 */
[----:B------:R-:W2:Y:S01]  /*22b70*/  LDL R5, [R1+0x46c] ;  /* 0x00046c0001057983 */ /* 0x000ea20000100800 */
[----:B----4-:R-:W-:-:S03]  /*22b80*/  @!P0 IMAD.MOV.U32 R2, RZ, RZ, R4 ;  /* 0x000000ffff028224 */ /* 0x010fc600078e0004 */
[----:B------:R-:W4:Y:S04]  /*22b90*/  LDL R4, [R1+0x470] ;  /* 0x0004700001047983 */ /* 0x000f280000100800 */
[----:B------:R0:W4:Y:S02]  /*22ba0*/  @!P0 LDG.E.U16 R28, desc[UR10][R2.64] ;  /* 0x0000000a021c8981 */ /* 0x000124000c1e1500 */
[----:B0-----:R-:W-:Y:S02]  /*22bb0*/  @!P0 IMAD.MOV.U32 R3, RZ, RZ, R7 ;  /* 0x000000ffff038224 */ /* 0x001fe400078e0007 */
[----:B------:R-:W-:-:S05]  /*22bc0*/  @!P0 IMAD.MOV.U32 R2, RZ, RZ, R6 ;  /* 0x000000ffff028224 */ /* 0x000fca00078e0006 */
[----:B------:R0:W4:Y:S02]  /*22bd0*/  @!P0 LDG.E.U16 R26, desc[UR10][R2.64] ;  /* 0x0000000a021a8981 */ /* 0x000124000c1e1500 */
[----:B0-----:R-:W-:Y:S02]  /*22be0*/  @!P0 IMAD.MOV.U32 R2, RZ, RZ, R10 ;  /* 0x000000ffff028224 */ /* 0x001fe400078e000a */
[----:B------:R-:W-:-:S05]  /*22bf0*/  @!P0 IMAD.MOV.U32 R3, RZ, RZ, R11 ;  /* 0x000000ffff038224 */ /* 0x000fca00078e000b */
[----:B------:R0:W4:Y:S01]  /*22c00*/  @!P0 LDG.E.U16 R24, desc[UR10][R2.64] ;  /* 0x0000000a02188981 */ /* 0x000122000c1e1500 */
[----:B------:R-:W-:Y:S02]  /*22c10*/  PRMT R22, RZ, 0x7610, R22 ;  /* 0x00007610ff167816 */ /* 0x000fe40000000016 */
[----:B------:R-:W-:Y:S01]  /*22c20*/  PRMT R20, RZ, 0x7610, R20 ;  /* 0x00007610ff147816 */ /* 0x000fe20000000014 */
[----:B0-----:R-:W-:Y:S02]  /*22c30*/  @!P0 IMAD.MOV.U32 R2, RZ, RZ, R8 ;  /* 0x000000ffff028224 */ /* 0x001fe400078e0008 */
[----:B---3--:R-:W-:-:S05]  /*22c40*/  @!P0 IMAD.MOV.U32 R3, RZ, RZ, R9 ;  /* 0x000000ffff038224 */ /* 0x008fca00078e0009 */
[----:B------:R2:W3:Y:S02]  /*22c50*/  @!P0 LDG.E.U16 R22, desc[UR10][R2.64] ;  /* 0x0000000a02168981 */ /* 0x0004e4000c1e1500 */
[----:B--2---:R-:W-:Y:S02]  /*22c60*/  @!P0 IMAD.MOV.U32 R3, RZ, RZ, R5 ;  /* 0x000000ffff038224 */ /* 0x004fe400078e0005 */
[----:B----4-:R-:W-:Y:S04]  /*22c70*/  STL [R1+0xf80], R28 ;  /* 0x000f801c01007387 */ /* 0x010fe80000100800 */
[----:B------:R-:W2:Y:S04]  /*22c80*/  LDL R7, [R1+0x44c] ;  /* 0x00044c0001077983 */ /* 0x000ea80000100800 */
[----:B------:R-:W4:Y:S01]  /*22c90*/  LDL R6, [R1+0x450] ;  /* 0x0004500001067983 */ /* 0x000f220000100800 */
[----:B------:R-:W-:-:S05]  /*22ca0*/  @!P0 IMAD.MOV.U32 R2, RZ, RZ, R4 ;  /* 0x000000ffff028224 */ /* 0x000fca00078e0004 */
[----:B------:R2:W4:Y:S04]  /*22cb0*/  @!P0 LDG.E.U16 R20, desc[UR10][R2.64] ;  /* 0x0000000a02148981 */ /* 0x000528000c1e1500 */
[----:B------:R-:W-:Y:S04]  /*22cc0*/  STL [R1+0xf84], R26 ;  /* 0x000f841a01007387 */ /* 0x000fe80000100800 */
[----:B------:R-:W-:Y:S04]  /*22cd0*/  STL [R1+0xf88], R24 ;  /* 0x000f881801007387 */ /* 0x000fe80000100800 */
[----:B------:R-:W4:Y:S04]  /*22ce0*/  LDL R9, [R1+0x42c] ;  /* 0x00042c0001097983 */ /* 0x000f280000100800 */
[----:B------:R-:W4:Y:S01]  /*22cf0*/  LDL R8, [R1+0x430] ;  /* 0x0004300001087983 */ /* 0x000f220000100800 */
[----:B------:R-:W-:-:S02]  /*22d00*/  PRMT R18, RZ, 0x7610, R18 ;  /* 0x00007610ff127816 */ /* 0x000fc40000000012 */
[----:B------:R-:W-:Y:S01]  /*22d10*/  PRMT R16, RZ, 0x7610, R16 ;  /* 0x00007610ff107816 */ /* 0x000fe20000000010 */
[----:B---3--:R-:W-:Y:S04]  /*22d20*/  STL [R1+0xf8c], R22 ;  /* 0x000f8c1601007387 */ /* 0x008fe80000100800 */
[----:B------:R-:W3:Y:S04]  /*22d30*/  LDL R5, [R1+0x40c] ;  /* 0x00040c0001057983 */ /* 0x000ee80000100800 */
[----:B------:R-:W3:Y:S01]  /*22d40*/  LDL R4, [R1+0x410] ;  /* 0x0004100001047983 */ /* 0x000ee20000100800 */
[----:B--2---:R-:W-:-:S02]  /*22d50*/  @!P0 IMAD.MOV.U32 R3, RZ, RZ, R7 ;  /* 0x000000ffff038224 */ /* 0x004fc400078e0007 */
[----:B----4-:R-:W-:-:S05]  /*22d60*/  @!P0 IMAD.MOV.U32 R2, RZ, RZ, R6 ;  /* 0x000000ffff028224 */ /* 0x010fca00078e0006 */
[----:B------:R0:W2:Y:S04]  /*22d70*/  @!P0 LDG.E.U16 R18, desc[UR10][R2.64] ;  /* 0x0000000a02128981 */ /* 0x0000a8000c1e1500 */
[----:B------:R-:W-:Y:S04]  /*22d80*/  STL [R1+0xf90], R20 ;  /* 0x000f901401007387 */ /* 0x000fe80000100800 */
[----:B------:R-:W4:Y:S04]  /*22d90*/  LDL R13, [R1+0x3ec] ;  /* 0x0003ec00010d7983 */ /* 0x000f280000100800 */
[----:B------:R-:W4:Y:S04]  /*22da0*/  LDL R11, [R1+0x3f0] ;  /* 0x0003f000010b7983 */ /* 0x000f280000100800 */
[----:B------:R-:W4:Y:S04]  /*22db0*/  LDL R7, [R1+0x3cc] ;  /* 0x0003cc0001077983 */ /* 0x000f280000100800 */
[----:B------:R-:W4:Y:S01]  /*22dc0*/  LDL R6, [R1+0x3d0] ;  /* 0x0003d00001067983 */ /* 0x000f220000100800 */
[----:B0-----:R-:W-:-:S02]  /*22dd0*/  @!P0 IMAD.MOV.U32 R3, RZ, RZ, R9 ;  /* 0x000000ffff038224 */ /* 0x001fc400078e0009 */
[----:B------:R-:W-:-:S05]  /*22de0*/  @!P0 IMAD.MOV.U32 R2, RZ, RZ, R8 ;  /* 0x000000ffff028224 */ /* 0x000fca00078e0008 */
[----:B------:R0:W4:Y:S02]  /*22df0*/  @!P0 LDG.E.U16 R16, desc[UR10][R2.64] ;  /* 0x0000000a02108981 */ /* 0x000124000c1e1500 */
[----:B0-----:R-:W-:Y:S02]  /*22e00*/  PRMT R2, RZ, 0x7610, R2 ;  /* 0x00007610ff027816 */ /* 0x001fe40000000002 */
[----:B------:R-:W-:-:S04]  /*22e10*/  PRMT R3, RZ, 0x7610, R3 ;  /* 0x00007610ff037816 */ /* 0x000fc80000000003 */
[----:B---3--:R4:W3:Y:S04]  /*22e20*/  @!P0 LDG.E.U16 R2, desc[UR10][R4.64] ;  /* 0x0000000a04028981 */ /* 0x0088e8000c1e1500 */
[----:B--2---:R-:W-:Y:S04]  /*22e30*/  STL [R1+0xf94], R18 ;  /* 0x000f941201007387 */ /* 0x004fe80000100800 */
[----:B------:R-:W2:Y:S04]  /*22e40*/  LDL R12, [R1+0xa14] ;  /* 0x000a1400010c7983 */ /* 0x000ea80000100800 */
[----:B------:R-:W2:Y:S01]  /*22e50*/  LDL R10, [R1+0xa28] ;  /* 0x000a2800010a7983 */ /* 0x000ea20000100800 */
[----:B----4-:R-:W-:-:S02]  /*22e60*/  @!P0 IMAD.MOV.U32 R4, RZ, RZ, R11 ;  /* 0x000000ffff048224 */ /* 0x010fc400078e000b */
[----:B------:R-:W-:-:S05]  /*22e70*/  @!P0 IMAD.MOV.U32 R5, RZ, RZ, R13 ;  /* 0x000000ffff058224 */ /* 0x000fca00078e000d */
[----:B------:R0:W4:Y:S04]  /*22e80*/  @!P0 LDG.E.U16 R3, desc[UR10][R4.64] ;  /* 0x0000000a04038981 */ /* 0x000128000c1e1500 */
[----:B------:R-:W-:Y:S04]  /*22e90*/  STL [R1+0xf98], R16 ;  /* 0x000f981001007387 */ /* 0x000fe80000100800 */
[----:B------:R-:W4:Y:S04]  /*22ea0*/  LDL R9, [R1+0x3ac] ;  /* 0x0003ac0001097983 */ /* 0x000f280000100800 */
[----:B------:R-:W4:Y:S01]  /*22eb0*/  LDL R8, [R1+0x3b0] ;  /* 0x0003b00001087983 */ /* 0x000f220000100800 */
[----:B0-----:R-:W-:-:S06]  /*22ec0*/  PRMT R4, RZ, 0x7610, R4 ;  /* 0x00007610ff047816 */ /* 0x001fcc0000000004 */
[----:B------:R2:W4:Y:S01]  /*22ed0*/  @!P0 LDG.E.U16 R4, desc[UR10][R6.64] ;  /* 0x0000000a06048981 */ /* 0x000522000c1e1500 */
[----:B------:R-:W-:-:S03]  /*22ee0*/  PRMT R5, RZ, 0x7610, R5 ;  /* 0x00007610ff057816 */ /* 0x000fc60000000005 */
[----:B---3--:R0:W-:Y:S01]  /*22ef0*/  STL [R1+0xf9c], R2 ;  /* 0x000f9c0201007387 */ /* 0x0081e20000100800 */
[----:B--2---:R-:W-:Y:S02]  /*22f00*/  @!P0 IMAD.MOV.U32 R7, RZ, RZ, R12 ;  /* 0x000000ffff078224 */ /* 0x004fe400078e000c */
[----:B------:R-:W-:-:S05]  /*22f10*/  @!P0 IMAD.MOV.U32 R6, RZ, RZ, R10 ;  /* 0x000000ffff068224 */ /* 0x000fca00078e000a */
[----:B------:R1:W2:Y:S04]  /*22f20*/  @!P0 LDG.E.U16 R5, desc[UR10][R6.64] ;  /* 0x0000000a06058981 */ /* 0x0002a8000c1e1500 */
[----:B----4-:R3:W-:Y:S04]  /*22f30*/  STL [R1+0xfa0], R3 ;  /* 0x000fa00301007387 */ /* 0x0107e80000100800 */
[----:B0-----:R-:W4:Y:S04]  /*22f40*/  LDL R2, [R1+0x390] ;  /* 0x0003900001027983 */ /* 0x001f280000100800 */
[----:B------:R-:W2:Y:S01]  /*22f50*/  LDL R11, [R1+0x38c] ;  /* 0x00038c00010b7983 */ /* 0x000ea20000100800 */
[----:B-1----:R-:W-:-:S06]  /*22f60*/  PRMT R6, RZ, 0x7610, R6 ;  /* 0x00007610ff067816 */ /* 0x002fcc0000000006 */
[----:B------:R4:W2:Y:S04]  /*22f70*/  @!P0 LDG.E.U16 R6, desc[UR10][R8.64] ;  /* 0x0000000a08068981 */ /* 0x0008a8000c1e1500 */
[----:B------:R0:W-:Y:S04]  /*22f80*/  STL [R1+0xfa4], R4 ;  /* 0x000fa40401007387 */ /* 0x0001e80000100800 */
[----:B------:R-:W2:Y:S04]  /*22f90*/  LDL R10, [R1+0x36c] ;  /* 0x00036c00010a7983 */ /* 0x000ea80000100800 */
[----:B---3--:R-:W3:Y:S04]  /*22fa0*/  LDL R3, [R1+0x370] ;  /* 0x0003700001037983 */ /* 0x008ee80000100800 */
[----:B------:R-:W3:Y:S04]  /*22fb0*/  LDL R15, [R1+0x34c] ;  /* 0x00034c00010f7983 */ /* 0x000ee80000100800 */
[----:B------:R-:W3:Y:S04]  /*22fc0*/  LDL R13, [R1+0x350] ;  /* 0x00035000010d7983 */ /* 0x000ee80000100800 */
[----:B------:R-:W3:Y:S04]  /*22fd0*/  LDL R12, [R1+0x32c] ;  /* 0x00032c00010c7983 */ /* 0x000ee80000100800 */
[----:B0-----:R-:W3:Y:S01]  /*22fe0*/  LDL R4, [R1+0x330] ;  /* 0x0003300001047983 */ /* 0x001ee20000100800 */
[----:B------:R-:W-:Y:S01]  /*22ff0*/  PRMT R7, RZ, 0x7610, R7 ;  /* 0x00007610ff077816 */ /* 0x000fe20000000007 */
[----:B----4-:R-:W-:-:S02]  /*23000*/  @!P0 IMAD.MOV.U32 R8, RZ, RZ, R2 ;  /* 0x000000ffff088224 */ /* 0x010fc400078e0002 */
[----:B--2---:R-:W-:-:S05]  /*23010*/  @!P0 IMAD.MOV.U32 R9, RZ, RZ, R11 ;  /* 0x000000ffff098224 */ /* 0x004fca00078e000b */
[----:B------:R0:W2:Y:S04]  /*23020*/  @!P0 LDG.E.U16 R7, desc[UR10][R8.64] ;  /* 0x0000000a08078981 */ /* 0x0000a8000c1e1500 */
[----:B------:R1:W-:Y:S04]  /*23030*/  STL [R1+0xfa8], R6 ;  /* 0x000fa80601007387 */ /* 0x0003e80000100800 */
[----:B------:R-:W4:Y:S04]  /*23040*/  LDL R14, [R1+0x30c] ;  /* 0x00030c00010e7983 */ /* 0x000f280000100800 */
[----:B------:R-:W4:Y:S01]  /*23050*/  LDL R2, [R1+0x310] ;  /* 0x0003100001027983 */ /* 0x000f220000100800 */
[----:B0-----:R-:W-:Y:S01]  /*23060*/  PRMT R8, RZ, 0x7610, R8 ;  /* 0x00007610ff087816 */ /* 0x001fe20000000008 */
[----:B------:R-:W-:-:S02]  /*23070*/  @!P0 IMAD.MOV.U32 R11, RZ, RZ, R10 ;  /* 0x000000ffff0b8224 */ /* 0x000fc400078e000a */
[----:B---3--:R-:W-:Y:S01]  /*23080*/  @!P0 IMAD.MOV.U32 R10, RZ, RZ, R3 ;  /* 0x000000ffff0a8224 */ /* 0x008fe200078e0003 */
[----:B------:R-:W-:-:S04]  /*23090*/  PRMT R9, RZ, 0x7610, R9 ;  /* 0x00007610ff097816 */ /* 0x000fc80000000009 */
[----:B------:R0:W3:Y:S02]  /*230a0*/  @!P0 LDG.E.U16 R8, desc[UR10][R10.64] ;  /* 0x0000000a0a088981 */ /* 0x0000e4000c1e1500 */
[----:B0-----:R-:W-:Y:S02]  /*230b0*/  @!P0 IMAD.MOV.U32 R10, RZ, RZ, R13 ;  /* 0x000000ffff0a8224 */ /* 0x001fe400078e000d */
[----:B------:R-:W-:Y:S02]  /*230c0*/  @!P0 IMAD.MOV.U32 R11, RZ, RZ, R15 ;  /* 0x000000ffff0b8224 */ /* 0x000fe400078e000f */
[----:B------:R-:W-:Y:S02]  /*230d0*/  @!P0 IMAD.MOV.U32 R13, RZ, RZ, R12 ;  /* 0x000000ffff0d8224 */ /* 0x000fe400078e000c */
[----:B------:R-:W-:Y:S01]  /*230e0*/  @!P0 IMAD.MOV.U32 R12, RZ, RZ, R4 ;  /* 0x000000ffff0c8224 */ /* 0x000fe200078e0004 */
[----:B------:R0:W3:Y:S02]  /*230f0*/  @!P0 LDG.E.U16 R9, desc[UR10][R10.64] ;  /* 0x0000000a0a098981 */ /* 0x0000e4000c1e1500 */
[----:B0-----:R-:W-:-:S02]  /*23100*/  PRMT R10, RZ, 0x7610, R10 ;  /* 0x00007610ff0a7816 */ /* 0x001fc4000000000a */
[----:B------:R-:W-:-:S04]  /*23110*/  PRMT R11, RZ, 0x7610, R11 ;  /* 0x00007610ff0b7816 */ /* 0x000fc8000000000b */
[----:B------:R4:W3:Y:S04]  /*23120*/  @!P0 LDG.E.U16 R10, desc[UR10][R12.64] ;  /* 0x0000000a0c0a8981 */ /* 0x0008e8000c1e1500 */
[----:B--2---:R-:W-:Y:S04]  /*23130*/  STL [R1+0xfac], R7 ;  /* 0x000fac0701007387 */ /* 0x004fe80000100800 */
[----:B-1----:R-:W2:Y:S04]  /*23140*/  LDL R6, [R1+0x2ec] ;  /* 0x0002ec0001067983 */ /* 0x002ea80000100800 */
[----:B------:R-:W2:Y:S01]  /*23150*/  LDL R3, [R1+0x2f0] ;  /* 0x0002f00001037983 */ /* 0x000ea20000100800 */
[----:B----4-:R-:W-:-:S02]  /*23160*/  @!P0 IMAD.MOV.U32 R13, RZ, RZ, R14 ;  /* 0x000000ffff0d8224 */ /* 0x010fc400078e000e */
[----:B------:R-:W-:-:S05]  /*23170*/  @!P0 IMAD.MOV.U32 R12, RZ, RZ, R2 ;  /* 0x000000ffff0c8224 */ /* 0x000fca00078e0002 */
[----:B------:R0:W4:Y:S04]  /*23180*/  @!P0 LDG.E.U16 R11, desc[UR10][R12.64] ;  /* 0x0000000a0c0b8981 */ /* 0x000128000c1e1500 */
[----:B---3--:R-:W-:Y:S04]  /*23190*/  STL [R1+0xfb0], R8 ;  /* 0x000fb00801007387 */ /* 0x008fe80000100800 */
[----:B------:R1:W-:Y:S04]  /*231a0*/  STL [R1+0xfb4], R9 ;  /* 0x000fb40901007387 */ /* 0x0003e80000100800 */
[----:B------:R-:W3:Y:S04]  /*231b0*/  LDL R4, [R1+0x2d0] ;  /* 0x0002d00001047983 */ /* 0x000ee80000100800 */
[----:B-1----:R-:W3:Y:S04]  /*231c0*/  LDL R9, [R1+0x2cc] ;  /* 0x0002cc0001097983 */ /* 0x002ee80000100800 */
[----:B------:R1:W-:Y:S04]  /*231d0*/  STL [R1+0xfb8], R10 ;  /* 0x000fb80a01007387 */ /* 0x0003e80000100800 */
[----:B------:R-:W3:Y:S04]  /*231e0*/  LDL R8, [R1+0x2ac] ;  /* 0x0002ac0001087983 */ /* 0x000ee80000100800 */
[----:B------:R-:W3:Y:S01]  /*231f0*/  LDL R2, [R1+0x2b0] ;  /* 0x0002b00001027983 */ /* 0x000ee20000100800 */
[----:B0-----:R-:W-:Y:S01]  /*23200*/  PRMT R12, RZ, 0x7610, R12 ;  /* 0x00007610ff0c7816 */ /* 0x001fe2000000000c */
[----:B--2---:R-:W-:-:S02]  /*23210*/  @!P0 IMAD.MOV.U32 R15, RZ, RZ, R6 ;  /* 0x000000ffff0f8224 */ /* 0x004fc400078e0006 */
[----:B------:R-:W-:-:S05]  /*23220*/  @!P0 IMAD.MOV.U32 R14, RZ, RZ, R3 ;  /* 0x000000ffff0e8224 */ /* 0x000fca00078e0003 */
[----:B------:R3:W2:Y:S04]  /*23230*/  @!P0 LDG.E.U16 R12, desc[UR10][R14.64] ;  /* 0x0000000a0e0c8981 */ /* 0x0006a8000c1e1500 */
[----:B----4-:R-:W-:Y:S04]  /*23240*/  STL [R1+0xfbc], R11 ;  /* 0x000fbc0b01007387 */ /* 0x010fe80000100800 */
[----:B-1----:R-:W4:Y:S04]  /*23250*/  LDL R10, [R1+0x28c] ;  /* 0x00028c00010a7983 */ /* 0x002f280000100800 */
[----:B------:R-:W4:Y:S04]  /*23260*/  LDL R7, [R1+0x290] ;  /* 0x0002900001077983 */ /* 0x000f280000100800 */
[----:B------:R-:W4:Y:S04]  /*23270*/  LDL R6, [R1+0x274] ;  /* 0x0002740001067983 */ /* 0x000f280000100800 */
[----:B------:R-:W4:Y:S01]  /*23280*/  LDL R3, [R1+0x9d8] ;  /* 0x0009d80001037983 */ /* 0x000f220000100800 */
[----:B------:R-:W-:-:S02]  /*23290*/  PRMT R13, RZ, 0x7610, R13 ;  /* 0x00007610ff0d7816 */ /* 0x000fc4000000000d */
[----:B------:R-:W-:Y:S02]  /*232a0*/  PRMT R17, RZ, 0x7610, R17 ;  /* 0x00007610ff117816 */ /* 0x000fe40000000011 */
[----:B------:R-:W-:Y:S01]  /*232b0*/  PRMT R19, RZ, 0x7610, R19 ;  /* 0x00007610ff137816 */ /* 0x000fe20000000013 */
[----:B---3--:R-:W-:Y:S02]  /*232c0*/  @!P0 IMAD.MOV.U32 R14, RZ, RZ, R4 ;  /* 0x000000ffff0e8224 */ /* 0x008fe400078e0004 */
[----:B------:R-:W-:-:S05]  /*232d0*/  @!P0 IMAD.MOV.U32 R15, RZ, RZ, R9 ;  /* 0x000000ffff0f8224 */ /* 0x000fca00078e0009 */
[----:B------:R0:W3:Y:S02]  /*232e0*/  @!P0 LDG.E.U16 R13, desc[UR10][R14.64] ;  /* 0x0000000a0e0d8981 */ /* 0x0000e4000c1e1500 */
[----:B0-----:R-:W-:Y:S02]  /*232f0*/  @!P0 IMAD.MOV.U32 R14, RZ, RZ, R2 ;  /* 0x000000ffff0e8224 */ /* 0x001fe400078e0002 */
[----:B------:R-:W-:-:S05]  /*23300*/  @!P0 IMAD.MOV.U32 R15, RZ, RZ, R8 ;  /* 0x000000ffff0f8224 */ /* 0x000fca00078e0008 */
[----:B------:R4:W3:Y:S01]  /*23310*/  @!P0 LDG.E.U16 R17, desc[UR10][R14.64] ;  /* 0x0000000a0e118981 */ /* 0x0008e2000c1e1500 */
[----:B------:R-:W-:-:S03]  /*23320*/  PRMT R21, RZ, 0x7610, R21 ;  /* 0x00007610ff157816 */ /* 0x000fc60000000015 */
[----:B--2---:R-:W-:Y:S04]  /*23330*/  STL [R1+0xfc0], R12 ;  /* 0x000fc00c01007387 */ /* 0x004fe80000100800 */
[----:B------:R-:W2:Y:S01]  /*23340*/  LDL R4, [R1+0x9f8] ;  /* 0x0009f80001047983 */ /* 0x000ea20000100800 */
[----:B----4-:R-:W-:Y:S02]  /*23350*/  @!P0 IMAD.MOV.U32 R15, RZ, RZ, R10 ;  /* 0x000000ffff0f8224 */ /* 0x010fe400078e000a */
[----:B------:R-:W-:-:S05]  /*23360*/  @!P0 IMAD.MOV.U32 R14, RZ, RZ, R7 ;  /* 0x000000ffff0e8224 */ /* 0x000fca00078e0007 */
[----:B------:R0:W4:Y:S02]  /*23370*/  @!P0 LDG.E.U16 R19, desc[UR10][R14.64] ;  /* 0x0000000a0e138981 */ /* 0x000124000c1e1500 */
[----:B0-----:R-:W-:Y:S02]  /*23380*/  @!P0 IMAD.MOV.U32 R14, RZ, RZ, R3 ;  /* 0x000000ffff0e8224 */ /* 0x001fe400078e0003 */
[----:B------:R-:W-:-:S05]  /*23390*/  @!P0 IMAD.MOV.U32 R15, RZ, RZ, R6 ;  /* 0x000000ffff0f8224 */ /* 0x000fca00078e0006 */
[----:B------:R2:W4:Y:S04]  /*233a0*/  @!P0 LDG.E.U16 R21, desc[UR10][R14.64] ;  /* 0x0000000a0e158981 */ /* 0x000528000c1e1500 */
[----:B---3--:R-:W-:Y:S04]  /*233b0*/  STL [R1+0xfc4], R13 ;  /* 0x000fc40d01007387 */ /* 0x008fe80000100800 */
[----:B------:R-:W3:Y:S04]  /*233c0*/  LDL R9, [R1+0x264] ;  /* 0x0002640001097983 */ /* 0x000ee80000100800 */
[----:B------:R-:W3:Y:S04]  /*233d0*/  LDL R8, [R1+0x9dc] ;  /* 0x0009dc0001087983 */ /* 0x000ee80000100800 */
[----:B------:R-:W3:Y:S04]  /*233e0*/  LDL R2, [R1+0xa18] ;  /* 0x000a180001027983 */ /* 0x000ee80000100800 */
[----:B------:R-:W-:Y:S01]  /*233f0*/  STL [R1+0xfc8], R17 ;  /* 0x000fc81101007387 */ /* 0x000fe20000100800 */
[----:B--2---:R-:W-:-:S03]  /*23400*/  @!P0 IMAD.MOV.U32 R14, RZ, RZ, R4 ;  /* 0x000000ffff0e8224 */ /* 0x004fc600078e0004 */
[----:B----4-:R-:W-:Y:S04]  /*23410*/  STL [R1+0xfcc], R19 ;  /* 0x000fcc1301007387 */ /* 0x010fe80000100800 */
[----:B------:R-:W2:Y:S04]  /*23420*/  LDL R7, [R1+0x9fc] ;  /* 0x0009fc0001077983 */ /* 0x000ea80000100800 */
[----:B------:R-:W4:Y:S04]  /*23430*/  LDL R6, [R1+0xa34] ;  /* 0x000a340001067983 */ /* 0x000f280000100800 */
[----:B------:R-:W4:Y:S04]  /*23440*/  LDL R3, [R1+0xa24] ;  /* 0x000a240001037983 */ /* 0x000f280000100800 */
[----:B------:R-:W-:Y:S04]  /*23450*/  STL [R1+0xfd0], R21 ;  /* 0x000fd01501007387 */ /* 0x000fe80000100800 */
[----:B------:R-:W4:Y:S01]  /*23460*/  LDL R4, [R1+0xa1c] ;  /* 0x000a1c0001047983 */ /* 0x000f220000100800 */
[----:B------:R-:W-:-:S02]  /*23470*/  PRMT R23, RZ, 0x7610, R23 ;  /* 0x00007610ff177816 */ /* 0x000fc40000000017 */
[----:B------:R-:W-:Y:S02]  /*23480*/  PRMT R25, RZ, 0x7610, R25 ;  /* 0x00007610ff197816 */ /* 0x000fe40000000019 */
[----:B------:R-:W-:Y:S01]  /*23490*/  PRMT R27, RZ, 0x7610, R27 ;  /* 0x00007610ff1b7816 */ /* 0x000fe2000000001b */
[----:B---3--:R-:W-:-:S05]  /*234a0*/  @!P0 IMAD.MOV.U32 R15, RZ, RZ, R9 ;  /* 0x000000ffff0f8224 */ /* 0x008fca00078e0009 */
[----:B------:R0:W3:Y:S02]  /*234b0*/  @!P0 LDG.E.U16 R23, desc[UR10][R14.64] ;  /* 0x0000000a0e178981 */ /* 0x0000e4000c1e1500 */
[----:B0-----:R-:W-:Y:S02]  /*234c0*/  @!P0 IMAD.MOV.U32 R14, RZ, RZ, R2 ;  /* 0x000000ffff0e8224 */ /* 0x001fe400078e0002 */
[----:B------:R-:W-:-:S05]  /*234d0*/  @!P0 IMAD.MOV.U32 R15, RZ, RZ, R8 ;  /* 0x000000ffff0f8224 */ /* 0x000fca00078e0008 */
[----:B------:R2:W3:Y:S01]  /*234e0*/  @!P0 LDG.E.U16 R25, desc[UR10][R14.64] ;  /* 0x0000000a0e198981 */ /* 0x0004e2000c1e1500 */
[----:B------:R-:W-:Y:S01]  /*234f0*/  PRMT R29, RZ, 0x7610, R29 ;  /* 0x00007610ff1d7816 */ /* 0x000fe2000000001d */
[----:B--2---:R-:W-:Y:S02]  /*23500*/  @!P0 IMAD.MOV.U32 R15, RZ, RZ, R7 ;  /* 0x000000ffff0f8224 */ /* 0x004fe400078e0007 */
[----:B----4-:R-:W-:-:S05]  /*23510*/  @!P0 IMAD.MOV.U32 R14, RZ, RZ, R6 ;  /* 0x000000ffff0e8224 */ /* 0x010fca00078e0006 */
[----:B------:R0:W2:Y:S02]  /*23520*/  @!P0 LDG.E.U16 R27, desc[UR10][R14.64] ;  /* 0x0000000a0e1b8981 */ /* 0x0000a4000c1e1500 */
[----:B0-----:R-:W-:Y:S02]  /*23530*/  @!P0 IMAD.MOV.U32 R14, RZ, RZ, R3 ;  /* 0x000000ffff0e8224 */ /* 0x001fe400078e0003 */
[----:B------:R-:W-:-:S05]  /*23540*/  @!P0 IMAD.MOV.U32 R15, RZ, RZ, R4 ;  /* 0x000000ffff0f8224 */ /* 0x000fca00078e0004 */
[----:B------:R0:W4:Y:S02]  /*23550*/  @!P0 LDG.E.U16 R29, desc[UR10][R14.64] ;  /* 0x0000000a0e1d8981 */ /* 0x000124000c1e1500 */
[----:B0-----:R-:W0:Y:S01]  /*23560*/  S2R R14, SR_TID.X ;  /* 0x00000000000e7919 */ /* 0x001e220000002100 */
[----:B------:R-:W1:Y:S01]  /*23570*/  S2UR UR8, SR_CgaCtaId ;  /* 0x00000000000879c3 */ /* 0x000e620000008800 */
[----:B------:R-:W-:-:S05]  /*23580*/  LOP3.LUT R3, R0, 0x40, RZ, 0x3c, !PT ;  /* 0x0000004000037812 */ /* 0x000fca00078e3cff */
[----:B------:R0:W-:Y:S01]  /*23590*/  STS.U16 [R3+UR6+0x1fc00], R5 ;  /* 0x01fc000503007988 */ /* 0x0001e20008000406 */
[----:B------:R-:W-:-:S03]  /*235a0*/  UMOV UR7, 0x400 ;  /* 0x0000040000077882 */ /* 0x000fc60000000000 */
[----:B---3--:R-:W-:Y:S04]  /*235b0*/  STL [R1+0xfd4], R23 ;  /* 0x000fd41701007387 */ /* 0x008fe80000100800 */
        /* <DEDUP_REMOVED lines=8> */
[----:B0-----:R-:W-:Y:S01]  /*23640*/  IMAD.SHL.U32 R15, R14, 0x20, RZ ;  /* 0x000000200e0f7824 */ /* 0x001fe200078e00ff */
[----:B------:R-:W-:-:S04]  /*23650*/  SHF.R.S32.HI R5, RZ, 0x2, R14 ;  /* 0x00000002ff057819 */ /* 0x000fc8000001140e */
[----:B------:R-:W-:Y:S02]  /*23660*/  LOP3.LUT R15, R15, 0x60, RZ, 0xc0, !PT ;  /* 0x000000600f0f7812 */ /* 0x000fe400078ec0ff */
[----:B------:R-:W-:-:S04]  /*23670*/  SGXT R5, R5, 0x1 ;  /* 0x000000010505781a */ /* 0x000fc80000000200 */
[----:B------:R-:W-:Y:S01]  /*23680*/  LOP3.LUT R5, R15, 0x90, R5, 0xf8, !PT ;  /* 0x000000900f057812 */ /* 0x000fe200078ef805 */
[C---:B------:R-:W-:Y:S02]  /*23690*/  IMAD.SHL.U32 R15, R14.reuse, 0x2, RZ ;  /* 0x000000020e0f7824 */ /* 0x040fe400078e00ff */
[----:B------:R-:W-:Y:S01]  /*236a0*/  IMAD.SHL.U32 R14, R14, 0x10, RZ ;  /* 0x000000100e0e7824 */ /* 0x000fe200078e00ff */
[----:B-1----:R-:W-:Y:S02]  /*236b0*/  ULEA UR7, UR8, UR7, 0x18 ;  /* 0x0000000708077291 */ /* 0x002fe4000f8ec03f */
[----:B------:R-:W-:Y:S02]  /*236c0*/  LOP3.LUT R5, R5, 0x10, R15, 0x78, !PT ;  /* 0x0000001005057812 */ /* 0x000fe400078e780f */
[----:B------:R-:W-:Y:S01]  /*236d0*/  LOP3.LUT R14, R14, 0x100, RZ, 0xc0, !PT ;  /* 0x000001000e0e7812 */ /* 0x000fe200078ec0ff */
[----:B------:R-:W-:Y:S03]  /*236e0*/  STL [R1+0xfd8], R25 ;  /* 0x000fd81901007387 */ /* 0x000fe60000100800 */
[----:B------:R-:W-:Y:S01]  /*236f0*/  IADD3 R3, R5, UR7, R14 ;  /* 0x0000000705037c10 */ /* 0x000fe2000fffe00e */
[----:B--2---:R-:W-:Y:S04]  /*23700*/  STL [R1+0xfdc], R27 ;  /* 0x000fdc1b01007387 */ /* 0x004fe80000100800 */
[----:B----4-:R0:W-:Y:S04]  /*23710*/  STL [R1+0xfe0], R29 ;  /* 0x000fe01d01007387 */ /* 0x0101e80000100800 */
[----:B------:R-:W-:Y:S04]  /*23720*/  STL [R1+0x104], R3 ;  /* 0x0001040301007387 */ /* 0x000fe80000100800 */
[----:B0-----:R-:W2:Y:S04]  /*23730*/  LDL.LU R29, [R1+0x6c] ;  /* 0x00006c00011d7983 */ /* 0x001ea80000300800 */
[----:B--2---:R0:W-:Y:S04]  /*23740*/  STL [R1+0xfe4], R29 ;  /* 0x000fe41d01007387 */ /* 0x0041e80000100800 */
[----:B0-----:R-:W2:Y:S04]  /*23750*/  LDL.LU R29, [R1+0x70] ;  /* 0x00007000011d7983 */ /* 0x001ea80000300800 */
[----:B--2---:R0:W-:Y:S04]  /*23760*/  STL [R1+0xfe8], R29 ;  /* 0x000fe81d01007387 */ /* 0x0041e80000100800 */
[----:B0-----:R-:W2:Y:S01]  /*23770*/  LDL.LU R29, [R1+0x74] ;  /* 0x00007400011d7983 */ /* 0x001ea20000300800 */
[----:B------:R-:W-:-:S05]  /*23780*/  LOP3.LUT R0, R0, 0x60, RZ, 0x3c, !PT ;  /* 0x0000006000007812 */ /* 0x000fca00078e3cff */
[----:B---3--:R-:W-:Y:S04]  /*23790*/  STS.U16 [R0+UR6+0x600], R2 ;  /* 0x0006000200007988 */ /* 0x008fe80008000406 */
[----:B------:R-:W-:Y:S04]  /*237a0*/  STS.U16 [R0+UR6+0xe00], R16 ;  /* 0x000e001000007988 */ /* 0x000fe80008000406 */
[----:B------:R-:W-:Y:S04]  /*237b0*/  STS.U16 [R0+UR6+0x1600], R18 ;  /* 0x0016001200007988 */ /* 0x000fe80008000406 */
[----:B--2---:R0:W-:Y:S04]  /*237c0*/  STL [R1+0xfec], R29 ;  /* 0x000fec1d01007387 */ /* 0x0041e80000100800 */
        /* <DEDUP_REMOVED lines=22> */
[----:B------:R1:W-:Y:S04]  /*23930*/  STS.U16 [R0+UR6+0x2e00], R24 ;  /* 0x002e001800007988 */ /* 0x0003e80008000406 */
[----:B------:R1:W-:Y:S04]  /*23940*/  STS.U16 [R0+UR6+0x3600], R26 ;  /* 0x0036001a00007988 */ /* 0x0003e80008000406 */
[----:B------:R1:W-:Y:S04]  /*23950*/  STS.U16 [R0+UR6+0x3e00], R28 ;  /* 0x003e001c00007988 */ /* 0x0003e80008000406 */
[----:B0-----:R-:W4:Y:S04]  /*23960*/  LDL.LU R20, [R1+0x1c] ;  /* 0x00001c0001147983 */ /* 0x001f280000300800 */
[----:B-1----:R-:W4:Y:S04]  /*23970*/  LDL.LU R22, [R1+0x18] ;  /* 0x0000180001167983 */ /* 0x002f280000300800 */
[----:B------:R-:W4:Y:S04]  /*23980*/  LDL.LU R24, [R1+0x14] ;  /* 0x0000140001187983 */ /* 0x000f280000300800 */
[----:B------:R-:W4:Y:S04]  /*23990*/  LDL.LU R26, [R1+0x10] ;  /* 0x00001000011a7983 */ /* 0x000f280000300800 */
[----:B------:R-:W4:Y:S04]  /*239a0*/  LDL.LU R28, [R1+0xc] ;  /* 0x00000c00011c7983 */ /* 0x000f280000300800 */
[----:B------:R-:W4:Y:S04]  /*239b0*/  LDL.LU R5, [R1+0x8] ;  /* 0x0000080001057983 */ /* 0x000f280000300800 */
[----:B------:R-:W4:Y:S04]  /*239c0*/  LDL.LU R14, [R1+0x4] ;  /* 0x00000400010e7983 */ /* 0x000f280000300800 */
[----:B------:R-:W4:Y:S04]  /*239d0*/  LDL.LU R15, [R1] ;  /* 0x00000000010f7983 */ /* 0x000f280000300800 */
[----:B--2---:R0:W-:Y:S04]  /*239e0*/  STS.U16 [R0+UR6+0x4600], R29 ;  /* 0x0046001d00007988 */ /* 0x0041e80008000406 */
[----:B0-----:R-:W2:Y:S04]  /*239f0*/  LDL.LU R29, [R1+0xfec] ;  /* 0x000fec00011d7983 */ /* 0x001ea80000300800 */
[----:B--2---:R0:W-:Y:S04]  /*23a00*/  STS.U16 [R0+UR6+0x4e00], R29 ;  /* 0x004e001d00007988 */ /* 0x0041e80008000406 */
[----:B0-----:R-:W2:Y:S04]  /*23a10*/  LDL.LU R29, [R1+0xfe8] ;  /* 0x000fe800011d7983 */ /* 0x001ea80000300800 */
[----:B--2---:R0:W-:Y:S04]  /*23a20*/  STS.U16 [R0+UR6+0x5600], R29 ;  /* 0x0056001d00007988 */ /* 0x0041e80008000406 */
[----:B0-----:R-:W2:Y:S04]  /*23a30*/  LDL.LU R29, [R1+0xfe4] ;  /* 0x000fe400011d7983 */ /* 0x001ea80000300800 */
[----:B---3--:R-:W-:Y:S04]  /*23a40*/  STS.U16 [R0+UR6+0x6600], R27 ;  /* 0x0066001b00007988 */ /* 0x008fe80008000406 */
[----:B----4-:R-:W-:Y:S04]  /*23a50*/  STS.U16 [R0+UR6+0x6e00], R25 ;  /* 0x006e001900007988 */ /* 0x010fe80008000406 */
        /* <DEDUP_REMOVED lines=22> */
[----:B--2---:R0:W-:Y:S04]  /*23bc0*/  STS.U16 [R0+UR6+0x5e00], R29 ;  /* 0x005e001d00007988 */ /* 0x0041e80008000406 */
[----:B0-----:R-:W2:Y:S04]  /*23bd0*/  LDL.LU R29, [R1+0xfe0] ;  /* 0x000fe000011d7983 */ /* 0x001ea80000300800 */
[----:B------:R-:W3:Y:S04]  /*23be0*/  LDL.LU R27, [R1+0xfdc] ;  /* 0x000fdc00011b7983 */ /* 0x000ee80000300800 */
[----:B------:R-:W4:Y:S04]  /*23bf0*/  LDL.LU R25, [R1+0xfd8] ;  /* 0x000fd80001197983 */ /* 0x000f280000300800 */
        /* <DEDUP_REMOVED lines=22> */
[----:B--2---:R0:W-:Y:S04]  /*23d60*/  STS.U16 [R0+UR6+0x1fe00], R29 ;  /* 0x01fe001d00007988 */ /* 0x0041e80008000406 */
[----:B0-----:R-:W2:Y:S04]  /*23d70*/  LDL R29, [R1+0x104] ;  /* 0x00010400011d7983 */ /* 0x001ea80000100800 */
[----:B----4-:R0:W-:Y:S04]  /*23d80*/  STS.U16 [R0+UR6+0x13e00], R28 ;  /* 0x013e001c00007988 */ /* 0x0101e80008000406 */
[----:B0-----:R-:W4:Y:S04]  /*23d90*/  LDL R28, [R1+0x100] ;  /* 0x00010000011c7983 */ /* 0x001f280000100800 */
[----:B------:R-:W-:Y:S04]  /*23da0*/  STS.U16 [R0+UR6+0x12600], R5 ;  /* 0x0126000500007988 */ /* 0x000fe80008000406 */
[----:B------:R-:W-:Y:S04]  /*23db0*/  STS.U16 [R0+UR6+0x12e00], R14 ;  /* 0x012e000e00007988 */ /* 0x000fe80008000406 */
[----:B------:R-:W-:Y:S04]  /*23dc0*/  STS.U16 [R0+UR6+0x13600], R15 ;  /* 0x0136000f00007988 */ /* 0x000fe80008000406 */
[----:B---3--:R-:W-:Y:S04]  /*23dd0*/  STS.U16 [R0+UR6+0x14600], R26 ;  /* 0x0146001a00007988 */ /* 0x008fe80008000406 */
        /* <DEDUP_REMOVED lines=21> */
[----:B------:R-:W-:Y:S01]  /*23f30*/  STS.U16 [R0+UR6+0x1f600], R27 ;  /* 0x01f6001b00007988 */ /* 0x000fe20008000406 */
[----:B------:R-:W-:Y:S06]  /*23f40*/  BAR.SYNC.DEFER_BLOCKING 0x0 ;  /* 0x0000000000007b1d */ /* 0x000fec0000010000 */
[----:B--2---:R-:W0:Y:S04]  /*23f50*/  LDSM.16.MT88.4 R8, [R29+0x20000] ;  /* 0x020000001d08783b */ /* 0x004e280000004200 */
[----:B----4-:R-:W1:Y:S04]  /*23f60*/  LDSM.16.M88.4 R16, [R28+UR5] ;  /* 0x000000051c10783b */ /* 0x010e680008000200 */
[----:B------:R-:W2:Y:S04]  /*23f70*/  LDSM.16.M88.4 R20, [R28+UR5+0x4000] ;  /* 0x004000051c14783b */ /* 0x000ea80008000200 */
[----:B------:R-:W3:Y:S04]  /*23f80*/  LDSM.16.M88.4 R12, [R28+UR5+0x10000] ;  /* 0x010000051c0c783b */ /* 0x000ee80008000200 */
[----:B------:R-:W-:Y:S04]  /*23f90*/  LDSM.16.M88.4 R24, [R28+UR5+0x8000] ;  /* 0x008000051c18783b */ /* 0x000fe80008000200 */
[----:B------:R-:W-:Y:S04]  /*23fa0*/  LDSM.16.M88.4 R4, [R28+UR5+0xc000] ;  /* 0x00c000051c04783b */ /* 0x000fe80008000200 */
[----:B0-----:R-:W-:Y:S04]  /*23fb0*/  STL.64 [R1+0xf78], R10 ;  /* 0x000f780a01007387 */ /* 0x001fe80000100a00 */
[----:B------:R-:W-:Y:S04]  /*23fc0*/  STL.64 [R1+0xf70], R8 ;  /* 0x000f700801007387 */ /* 0x000fe80000100a00 */
[----:B------:R-:W0:Y:S04]  /*23fd0*/  LDSM.16.M88.4 R8, [R28+UR5+0x14000] ;  /* 0x014000051c08783b */ /* 0x000e280008000200 */
[----:B-1----:R-:W-:Y:S04]  /*23fe0*/  STL.64 [R1+0x38], R18 ;  /* 0x0000381201007387 */ /* 0x002fe80000100a00 */
[----:B--2---:R0:W-:Y:S04]  /*23ff0*/  STL.64 [R1+0x28], R22 ;  /* 0x0000281601007387 */ /* 0x0041e80000100a00 */
[----:B---3--:R-:W-:Y:S04]  /*24000*/  STL.64 [R1+0x50], R12 ;  /* 0x0000500c01007387 */ /* 0x008fe80000100a00 */
[----:B------:R-:W-:Y:S01]  /*24010*/  STL.64 [R1+0x58], R14 ;  /* 0x0000580e01007387 */ /* 0x000fe20000100a00 */
[----:B0-----:R-:W-:-:S03]  /*24020*/  IMAD.MOV.U32 R22, RZ, RZ, R8 ;  /* 0x000000ffff167224 */ /* 0x001fc600078e0008 */
[----:B------:R-:W-:Y:S01]  /*24030*/  STL.64 [R1+0x78], R10 ;  /* 0x0000780a01007387 */ /* 0x000fe20000100a00 */
[----:B------:R-:W-:-:S03]  /*24040*/  IMAD.MOV.U32 R2, RZ, RZ, R9 ;  /* 0x000000ffff027224 */ /* 0x000fc600078e0009 */
[----:B------:R-:W0:Y:S04]  /*24050*/  LDSM.16.M88.4 R8, [R28+UR5+0x18000] ;  /* 0x018000051c08783b */ /* 0x000e280008000200 */
[----:B------:R-:W-:Y:S04]  /*24060*/  STL.64 [R1+0x18], R26 ;  /* 0x0000181a01007387 */ /* 0x000fe80000100a00 */
[----:B------:R1:W-:Y:S04]  /*24070*/  STL.64 [R1+0xf68], R24 ;  /* 0x000f681801007387 */ /* 0x0003e80000100a00 */
[----:B-1----:R-:W2:Y:S04]  /*24080*/  LDL.LU.64 R24, [R1+0x1f0] ;  /* 0x0001f00001187983 */ /* 0x002ea80000300a00 */
[----:B------:R-:W2:Y:S01]  /*24090*/  LDL.LU.64 R26, [R1+0x1f8] ;  /* 0x0001f800011a7983 */ /* 0x000ea20000300a00 */
[----:B0-----:R-:W-:-:S03]  /*240a0*/  IMAD.MOV.U32 R12, RZ, RZ, R8 ;  /* 0x000000ffff0c7224 */ /* 0x001fc600078e0008 */
[----:B------:R-:W-:Y:S01]  /*240b0*/  STL.64 [R1+0x98], R10 ;  /* 0x0000980a01007387 */ /* 0x000fe20000100a00 */
[----:B------:R-:W-:-:S03]  /*240c0*/  IMAD.MOV.U32 R23, RZ, RZ, R9 ;  /* 0x000000ffff177224 */ /* 0x000fc600078e0009 */
[----:B------:R-:W0:Y:S04]  /*240d0*/  LDSM.16.M88.4 R8, [R28+UR5+0x1c000] ;  /* 0x01c000051c08783b */ /* 0x000e280008000200 */
[----:B------:R-:W-:Y:S04]  /*240e0*/  STL.64 [R1+0x8], R6 ;  /* 0x0000080601007387 */ /* 0x000fe80000100a00 */
[----:B------:R1:W-:Y:S01]  /*240f0*/  STL.64 [R1+0xf60], R4 ;  /* 0x000f600401007387 */ /* 0x0003e20000100a00 */
[----:B0-----:R-:W-:Y:S02]  /*24100*/  IMAD.MOV.U32 R3, RZ, RZ, R10 ;  /* 0x000000ffff037224 */ /* 0x001fe400078e000a */
[----:B------:R-:W-:-:S02]  /*24110*/  IMAD.MOV.U32 R0, RZ, RZ, R11 ;  /* 0x000000ffff007224 */ /* 0x000fc400078e000b */
[----:B-1----:R-:W-:Y:S02]  /*24120*/  IMAD.MOV.U32 R5, RZ, RZ, R8 ;  /* 0x000000ffff057224 */ /* 0x002fe400078e0008 */
[----:B------:R-:W-:Y:S01]  /*24130*/  IMAD.MOV.U32 R4, RZ, RZ, R9 ;  /* 0x000000ffff047224 */ /* 0x000fe200078e0009 */
[----:B------:R-:W2:Y:S04]  /*24140*/  LDL.LU.64 R10, [R1+0xf78] ;  /* 0x000f7800010a7983 */ /* 0x000ea80000300a00 */
[----:B------:R-:W2:Y:S04]  /*24150*/  LDL.LU.64 R8, [R1+0xf70] ;  /* 0x000f700001087983 */ /* 0x000ea80000300a00 */
[----:B------:R0:W-:Y:S02]  /*24160*/  STL [R1+0xebc], R0 ;  /* 0x000ebc0001007387 */ /* 0x0001e40000100800 */
[----:B0-----:R-:W-:-:S02]  /*24170*/  IMAD.MOV.U32 R0, RZ, RZ, R12 ;  /* 0x000000ffff007224 */ /* 0x001fc400078e000c */
[----:B------:R-:W0:Y:S04]  /*24180*/  LDSM.16.MT88.4 R12, [R29+0x20200] ;  /* 0x020200001d0c783b */ /* 0x000e280000004200 */
[----:B------:R-:W-:Y:S04]  /*24190*/  STL [R1+0xeb8], R3 ;  /* 0x000eb80301007387 */ /* 0x000fe80000100800 */
[----:B------:R-:W-:Y:S04]  /*241a0*/  STL [R1+0xdb8], R28 ;  /* 0x000db81c01007387 */ /* 0x000fe80000100800 */
[----:B0-----:R-:W-:Y:S04]  /*241b0*/  STL.64 [R1+0xf18], R14 ;  /* 0x000f180e01007387 */ /* 0x001fe80000100a00 */
[----:B------:R-:W-:Y:S04]  /*241c0*/  STL.64 [R1+0xf10], R12 ;  /* 0x000f100c01007387 */ /* 0x000fe80000100a00 */
[----:B------:R-:W-:Y:S01]  /*241d0*/  STL [R1+0xec0], R29 ;  /* 0x000ec01d01007387 */ /* 0x000fe20000100800 */
[----:B--2---:R-:W-:Y:S03]  /*241e0*/  HMMA.16816.F32.BF16 R16, R8, R16, R24 ;  /* 0x000000100810723c */ /* 0x004fe60000041818 */
[----:B------:R-:W2:Y:S04]  /*241f0*/  LDL.LU.64 R24, [R1+0x1e0] ;  /* 0x0001e00001187983 */ /* 0x000ea80000300a00 */
[----:B------:R-:W2:-:S15]  /*24200*/  LDL.LU.64 R26, [R1+0x1e8] ;  /* 0x0001e800011a7983 */ /* 0x000e9e0000300a00 */
[----:B------:R-:W-:-:S01]  /*24210*/  NOP ;  /* 0x0000000000007918 */ /* 0x000fc20000000000 */
[----:B------:R-:W-:Y:S04]  /*24220*/  STL.64 [R1+0xf28], R18 ;  /* 0x000f281201007387 */ /* 0x000fe80000100a00 */
[----:B------:R0:W-:Y:S04]  /*24230*/  STL.64 [R1+0xf20], R16 ;  /* 0x000f201001007387 */ /* 0x0001e80000100a00 */
[----:B0-----:R-:W3:Y:S04]  /*24240*/  LDL.LU R16, [R1+0x50] ;  /* 0x0000500001107983 */ /* 0x001ee80000300800 */
[----:B------:R-:W3:Y:S01]  /*24250*/  LDL.LU R17, [R1+0x54] ;  /* 0x0000540001117983 */ /* 0x000ee20000300800 */
[----:B------:R-:W-:-:S02]  /*24260*/  IMAD.MOV.U32 R12, RZ, RZ, R5 ;  /* 0x000000ffff0c7224 */ /* 0x000fc400078e0005 */
[----:B------:R-:W-:Y:S01]  /*24270*/  IMAD.MOV.U32 R13, RZ, RZ, R4 ;  /* 0x000000ffff0d7224 */ /* 0x000fe200078e0004 */
[----:B---3--:R0:W-:Y:S04]  /*24280*/  STL.64 [R1+0xf58], R16 ;  /* 0x000f581001007387 */ /* 0x0081e80000100a00 */
[----:B------:R-:W3:Y:S04]  /*24290*/  LDL.LU.64 R4, [R1+0x1d0] ;  /* 0x0001d00001047983 */ /* 0x000ee80000300a00 */
[----:B------:R-:W3:Y:S04]  /*242a0*/  LDL.LU.64 R6, [R1+0x1d8] ;  /* 0x0001d80001067983 */ /* 0x000ee80000300a00 */
[----:B0-----:R-:W4:Y:S04]  /*242b0*/  LDL.LU.64 R16, [R1+0x1c0] ;  /* 0x0001c00001107983 */ /* 0x001f280000300a00 */
[----:B------:R-:W4:Y:S04]  /*242c0*/  LDL.LU.64 R18, [R1+0x1c8] ;  /* 0x0001c80001127983 */ /* 0x000f280000300a00 */
[----:B------:R0:W-:Y:S02]  /*242d0*/  STL.64 [R1+0xf30], R12 ;  /* 0x000f300c01007387 */ /* 0x0001e40000100a00 */
[----:B0-----:R-:W-:-:S02]  /*242e0*/  IMAD.MOV.U32 R12, RZ, RZ, R0 ;  /* 0x000000ffff0c7224 */ /* 0x001fc400078e0000 */
[----:B------:R-:W-:-:S05]  /*242f0*/  IMAD.MOV.U32 R13, RZ, RZ, R23 ;  /* 0x000000ffff0d7224 */ /* 0x000fca00078e0017 */
[----:B------:R0:W-:Y:S02]  /*24300*/  STL.64 [R1+0xf38], R12 ;  /* 0x000f380c01007387 */ /* 0x0001e40000100a00 */
[----:B0-----:R-:W-:Y:S02]  /*24310*/  IMAD.MOV.U32 R12, RZ, RZ, R22 ;  /* 0x000000ffff0c7224 */ /* 0x001fe400078e0016 */
[----:B------:R-:W-:-:S05]  /*24320*/  IMAD.MOV.U32 R13, RZ, RZ, R2 ;  /* 0x000000ffff0d7224 */ /* 0x000fca00078e0002 */
[----:B------:R0:W-:Y:S04]  /*24330*/  STL.64 [R1+0xf50], R12 ;  /* 0x000f500c01007387 */ /* 0x0001e80000100a00 */
[----:B0-----:R-:W4:Y:S04]  /*24340*/  LDL.LU.64 R12, [R1+0x1b0] ;  /* 0x0001b000010c7983 */ /* 0x001f280000300a00 */
[----:B------:R-:W4:Y:S04]  /*24350*/  LDL.LU.64 R14, [R1+0x1b8] ;  /* 0x0001b800010e7983 */ /* 0x000f280000300a00 */
[----:B------:R-:W3:Y:S01]  /*24360*/  LDL R2, [R1+0xa44] ;  /* 0x000a440001027983 */ /* 0x000ee20000100800 */
[----:B--2---:R-:W-:Y:S03]  /*24370*/  HMMA.16816.F32.BF16 R20, R8, R20, R24 ;  /* 0x000000140814723c */ /* 0x004fe60000041818 */
[----:B---3--:R-:W-:Y:S04]  /*24380*/  STL [R1+0xee8], R2 ;  /* 0x000ee80201007387 */ /* 0x008fe80000100800 */
[----:B------:R-:W2:-:S15]  /*24390*/  LDL.LU.64 R24, [R1+0xf68] ;  /* 0x000f680001187983 */ /* 0x000e9e0000300a00 */
[----:B------:R-:W-:-:S01]  /*243a0*/  NOP ;  /* 0x0000000000007918 */ /* 0x000fc20000000000 */
[----:B------:R-:W-:Y:S04]  /*243b0*/  STL [R1+0xef8], R22 ;  /* 0x000ef81601007387 */ /* 0x000fe80000100800 */
[----:B------:R-:W-:Y:S01]  /*243c0*/  STL [R1+0xef4], R23 ;  /* 0x000ef41701007387 */ /* 0x000fe20000100800 */
[----:B--2---:R-:W-:Y:S03]  /*243d0*/  HMMA.16816.F32.BF16 R24, R8, R24, R4 ;  /* 0x000000180818723c */ /* 0x004fe60000041804 */
[----:B------:R-:W4:-:S15]  /*243e0*/  LDL.LU.64 R4, [R1+0xf60] ;  /* 0x000f600001047983 */ /* 0x000f1e0000300a00 */
[----:B------:R-:W-:-:S05]  /*243f0*/  NOP ;  /* 0x0000000000007918 */ /* 0x000fca0000000000 */
[----:B------:R-:W-:Y:S04]  /*24400*/  STL [R1+0xef0], R26 ;  /* 0x000ef01a01007387 */ /* 0x000fe80000100800 */
[----:B------:R-:W-:Y:S01]  /*24410*/  STL [R1+0xeec], R27 ;  /* 0x000eec1b01007387 */ /* 0x000fe20000100800 */
[----:B----4-:R-:W-:Y:S03]  /*24420*/  HMMA.16816.F32.BF16 R4, R8, R4, R16 ;  /* 0x000000040804723c */ /* 0x010fe60000041810 */
[----:B------:R-:W2:-:S15]  /*24430*/  LDL.LU.64 R16, [R1+0xf58] ;  /* 0x000f580001107983 */ /* 0x000e9e0000300a00 */
[----:B------:R-:W-:-:S05]  /*24440*/  NOP ;  /* 0x0000000000007918 */ /* 0x000fca0000000000 */
[----:B------:R-:W-:Y:S04]  /*24450*/  STL.64 [R1+0xee0], R6 ;  /* 0x000ee00601007387 */ /* 0x000fe80000100a00 */
[----:B------:R0:W-:Y:S04]  /*24460*/  STL.64 [R1+0xed8], R4 ;  /* 0x000ed80401007387 */ /* 0x0001e80000100a00 */
[----:B0-----:R-:W3:Y:S04]  /*24470*/  LDL.LU.64 R4, [R1+0x190] ;  /* 0x0001900001047983 */ /* 0x001ee80000300a00 */
[----:B------:R-:W4:Y:S01]  /*24480*/  LDL.LU.64 R6, [R1+0x198] ;  /* 0x0001980001067983 */ /* 0x000f220000300a00 */
[----:B--2---:R-:W-:Y:S03]  /*24490*/  HMMA.16816.F32.BF16 R16, R8, R16, R12 ;  /* 0x000000100810723c */ /* 0x004fe6000004180c */
[----:B----4-:R-:W-:Y:S04]  /*244a0*/  STL.64 [R1+0xf48], R6 ;  /* 0x000f480601007387 */ /* 0x010fe80000100a00 */
[----:B---3--:R0:W-:Y:S04]  /*244b0*/  STL.64 [R1+0xf40], R4 ;  /* 0x000f400401007387 */ /* 0x0081e80000100a00 */
[----:B0-----:R-:W2:Y:S04]  /*244c0*/  LDL.LU.64 R4, [R1+0x1a0] ;  /* 0x0001a00001047983 */ /* 0x001ea80000300a00 */
[----:B------:R-:W2:Y:S04]  /*244d0*/  LDL.LU.64 R6, [R1+0x1a8] ;  /* 0x0001a80001067983 */ /* 0x000ea80000300a00 */
[----:B------:R-:W2:Y:S05]  /*244e0*/  LDL.LU.64 R12, [R1+0xf50] ;  /* 0x000f5000010c7983 */ /* 0x000eaa0000300a00 */
[----:B------:R-:W-:-:S02]  /*244f0*/  IMAD.MOV.U32 R22, RZ, RZ, R16 ;  /* 0x000000ffff167224 */ /* 0x000fc400078e0010 */
[----:B------:R-:W-:Y:S02]  /*24500*/  IMAD.MOV.U32 R23, RZ, RZ, R17 ;  /* 0x000000ffff177224 */ /* 0x000fe400078e0011 */
[----:B------:R-:W-:Y:S02]  /*24510*/  IMAD.MOV.U32 R26, RZ, RZ, R18 ;  /* 0x000000ffff1a7224 */ /* 0x000fe400078e0012 */
[----:B------:R-:W-:Y:S01]  /*24520*/  IMAD.MOV.U32 R27, RZ, RZ, R19 ;  /* 0x000000ffff1b7224 */ /* 0x000fe200078e0013 */
[----:B------:R-:W3:Y:S04]  /*24530*/  LDL.LU.64 R16, [R1+0x180] ;  /* 0x0001800001107983 */ /* 0x000ee80000300a00 */
[----:B------:R-:W3:Y:S04]  /*24540*/  LDL.LU.64 R18, [R1+0x188] ;  /* 0x0001880001127983 */ /* 0x000ee80000300a00 */
[----:B------:R0:W-:Y:S04]  /*24550*/  STL.64 [R1+0xf08], R22 ;  /* 0x000f081601007387 */ /* 0x0001e80000100a00 */
[----:B------:R-:W-:Y:S04]  /*24560*/  STL.64 [R1+0xf00], R20 ;  /* 0x000f001401007387 */ /* 0x000fe80000100a00 */
[----:B0-----:R-:W4:Y:S04]  /*24570*/  LDL.LU R22, [R1+0x38] ;  /* 0x0000380001167983 */ /* 0x001f280000300800 */
[----:B------:R-:W4:Y:S01]  /*24580*/  LDL.LU R23, [R1+0x3c] ;  /* 0x00003c0001177983 */ /* 0x000f220000300800 */
[----:B--2---:R-:W-:Y:S03]  /*24590*/  HMMA.16816.F32.BF16 R12, R8, R12, R4 ;  /* 0x0000000c080c723c */ /* 0x004fe60000041804 */
[----:B------:R-:W2:Y:S04]  /*245a0*/  LDL.LU.64 R6, [R1+0xf48] ;  /* 0x000f480001067983 */ /* 0x000ea80000300a00 */
[----:B------:R-:W2:-:S15]  /*245b0*/  LDL.LU.64 R4, [R1+0xf40] ;  /* 0x000f400001047983 */ /* 0x000e9e0000300a00 */
[----:B------:R-:W-:-:S02]  /*245c0*/  NOP ;  /* 0x0000000000007918 */ /* 0x000fc40000000000 */
[----:B------:R-:W-:Y:S02]  /*245d0*/  IMAD.MOV.U32 R29, RZ, RZ, R12 ;  /* 0x000000ffff1d7224 */ /* 0x000fe400078e000c */
[----:B------:R-:W-:Y:S02]  /*245e0*/  IMAD.MOV.U32 R0, RZ, RZ, R13 ;  /* 0x000000ffff007224 */ /* 0x000fe400078e000d */
[----:B------:R-:W2:Y:S01]  /*245f0*/  LDL.LU.64 R12, [R1+0xf38] ;  /* 0x000f3800010c7983 */ /* 0x000ea20000300a00 */
[----:B------:R-:W-:Y:S02]  /*24600*/  IMAD.MOV.U32 R3, RZ, RZ, R14 ;  /* 0x000000ffff037224 */ /* 0x000fe400078e000e */
[----:B------:R-:W-:Y:S02]  /*24610*/  IMAD.MOV.U32 R28, RZ, RZ, R15 ;  /* 0x000000ffff1c7224 */ /* 0x000fe400078e000f */
[----:B--2---:R-:W-:-:S15]  /*24620*/  HMMA.16816.F32.BF16 R12, R8, R12, R4 ;  /* 0x0000000c080c723c */ /* 0x004fde0000041804 */
[----:B------:R-:W-:-:S08]  /*24630*/  NOP ;  /* 0x0000000000007918 */ /* 0x000fd00000000000 */
[----:B------:R0:W-:Y:S01]  /*24640*/  STL [R1+0x80], R12 ;  /* 0x0000800c01007387 */ /* 0x0001e20000100800 */
[----:B------:R-:W-:-:S03]  /*24650*/  IMAD.MOV.U32 R2, RZ, RZ, R13 ;  /* 0x000000ffff027224 */ /* 0x000fc600078e000d */
[----:B0-----:R-:W3:Y:S04]  /*24660*/  LDL.LU.64 R12, [R1+0xf30] ;  /* 0x000f3000010c7983 */ /* 0x001ee80000300a00 */
[----:B------:R-:W2:Y:S04]  /*24670*/  LDL.LU R6, [R1+0x18] ;  /* 0x0000180001067983 */ /* 0x000ea80000300800 */
[----:B------:R-:W2:Y:S01]  /*24680*/  LDL.LU R7, [R1+0x1c] ;  /* 0x00001c0001077983 */ /* 0x000ea20000300800 */
[----:B------:R-:W-:Y:S02]  /*24690*/  IMAD.MOV.U32 R5, RZ, RZ, R14 ;  /* 0x000000ffff057224 */ /* 0x000fe400078e000e */
[----:B------:R-:W-:Y:S01]  /*246a0*/  IMAD.MOV.U32 R4, RZ, RZ, R15 ;  /* 0x000000ffff047224 */ /* 0x000fe200078e000f */
[----:B---3--:R-:W-:Y:S01]  /*246b0*/  HMMA.16816.F32.BF16 R8, R8, R12, R16 ;  /* 0x0000000c0808723c */ /* 0x008fe20000041810 */
[----:B------:R-:W4:Y:S04]  /*246c0*/  LDL.LU.64 R18, [R1+0xf28] ;  /* 0x000f280001127983 */ /* 0x000f280000300a00 */
[----:B------:R-:W4:Y:S04]  /*246d0*/  LDL.LU.64 R16, [R1+0xf20] ;  /* 0x000f200001107983 */ /* 0x000f280000300a00 */
[----:B------:R-:W4:Y:S04]  /*246e0*/  LDL.LU.64 R14, [R1+0xf18] ;  /* 0x000f1800010e7983 */ /* 0x000f280000300a00 */
[----:B------:R-:W4:Y:S10]  /*246f0*/  LDL.LU.64 R12, [R1+0xf10] ;  /* 0x000f1000010c7983 */ /* 0x000f340000300a00 */
[----:B------:R-:W-:Y:S04]  /*24700*/  STL [R1+0xe8c], R8 ;  /* 0x000e8c0801007387 */ /* 0x000fe80000100800 */
[----:B------:R-:W-:Y:S04]  /*24710*/  STL [R1+0xe88], R9 ;  /* 0x000e880901007387 */ /* 0x000fe80000100800 */
[----:B------:R0:W-:Y:S04]  /*24720*/  STL [R1+0xe84], R10 ;  /* 0x000e840a01007387 */ /* 0x0001e80000100800 */
[----:B------:R1:W-:Y:S04]  /*24730*/  STL [R1+0xe80], R11 ;  /* 0x000e800b01007387 */ /* 0x0003e80000100800 */
[----:B0-----:R-:W3:Y:S04]  /*24740*/  LDL.LU R10, [R1+0x28] ;  /* 0x00002800010a7983 */ /* 0x001ee80000300800 */
[----:B-1----:R-:W3:Y:S01]  /*24750*/  LDL.LU R11, [R1+0x2c] ;  /* 0x00002c00010b7983 */ /* 0x002ee20000300800 */
[----:B----4-:R-:W-:Y:S03]  /*24760*/  HMMA.16816.F32.BF16 R16, R12, R22, R16 ;  /* 0x000000160c10723c */ /* 0x010fe60000041810 */
[----:B------:R-:W4:Y:S04]  /*24770*/  LDL.LU.64 R22, [R1+0xf08] ;  /* 0x000f080001167983 */ /* 0x000f280000300a00 */
[----:B------:R-:W3:-:S15]  /*24780*/  LDL.LU.64 R20, [R1+0xf00] ;  /* 0x000f000001147983 */ /* 0x000ede0000300a00 */
[----:B------:R-:W-:-:S01]  /*24790*/  NOP ;  /* 0x0000000000007918 */ /* 0x000fc20000000000 */
[----:B------:R-:W-:Y:S04]  /*247a0*/  STL.64 [R1+0x30], R16 ;  /* 0x0000301001007387 */ /* 0x000fe80000100a00 */
[----:B------:R0:W-:Y:S04]  /*247b0*/  STL.64 [R1+0x38], R18 ;  /* 0x0000381201007387 */ /* 0x0001e80000100a00 */
[----:B0-----:R-:W2:Y:S04]  /*247c0*/  LDL.LU R18, [R1+0x78] ;  /* 0x0000780001127983 */ /* 0x001ea80000300800 */
[----:B------:R-:W2:Y:S01]  /*247d0*/  LDL.LU R19, [R1+0x7c] ;  /* 0x00007c0001137983 */ /* 0x000ea20000300800 */
[----:B----4-:R-:W-:-:S02]  /*247e0*/  IMAD.MOV.U32 R16, RZ, RZ, R22 ;  /* 0x000000ffff107224 */ /* 0x010fc400078e0016 */
[----:B------:R-:W-:Y:S01]  /*247f0*/  IMAD.MOV.U32 R17, RZ, RZ, R23 ;  /* 0x000000ffff117224 */ /* 0x000fe200078e0017 */
[----:B--2---:R0:W-:Y:S04]  /*24800*/  STL.64 [R1+0xeb0], R18 ;  /* 0x000eb01201007387 */ /* 0x0041e80000100a00 */
[----:B------:R-:W3:Y:S04]  /*24810*/  LDL.LU R22, [R1+0xef8] ;  /* 0x000ef80001167983 */ /* 0x000ee80000300800 */
[----:B------:R-:W3:Y:S01]  /*24820*/  LDL.LU R23, [R1+0xef4] ;  /* 0x000ef40001177983 */ /* 0x000ee20000300800 */
[----:B0-----:R-:W-:-:S02]  /*24830*/  IMAD.MOV.U32 R18, RZ, RZ, R26 ;  /* 0x000000ffff127224 */ /* 0x001fc400078e001a */
[----:B------:R-:W-:Y:S01]  /*24840*/  IMAD.MOV.U32 R19, RZ, RZ, R27 ;  /* 0x000000ffff137224 */ /* 0x000fe200078e001b */
[----:B------:R-:W2:Y:S04]  /*24850*/  LDL.LU R26, [R1+0xef0] ;  /* 0x000ef000011a7983 */ /* 0x000ea80000300800 */
[----:B------:R-:W2:Y:S04]  /*24860*/  LDL.LU R27, [R1+0xeec] ;  /* 0x000eec00011b7983 */ /* 0x000ea80000300800 */
[----:B------:R0:W-:Y:S04]  /*24870*/  STL.64 [R1+0xed0], R18 ;  /* 0x000ed01201007387 */ /* 0x0001e80000100a00 */
[----:B------:R-:W-:Y:S04]  /*24880*/  STL.64 [R1+0xec8], R16 ;  /* 0x000ec81001007387 */ /* 0x000fe80000100a00 */
[----:B0-----:R-:W4:Y:S04]  /*24890*/  LDL.LU R18, [R1+0x8] ;  /* 0x0000080001127983 */ /* 0x001f280000300800 */
[----:B------:R-:W4:Y:S01]  /*248a0*/  LDL.LU R19, [R1+0xc] ;  /* 0x00000c0001137983 */ /* 0x000f220000300800 */
[C---:B---3--:R-:W-:Y:S06]  /*248b0*/  HMMA.16816.F32.BF16 R20, R12.reuse, R10, R20 ;  /* 0x0000000a0c14723c */ /* 0x048fec0000041814 */
[----:B--2---:R-:W-:-:S15]  /*248c0*/  HMMA.16816.F32.BF16 R24, R12, R6, R24 ;  /* 0x000000060c18723c */ /* 0x004fde0000041818 */
[----:B------:R-:W-:-:S03]  /*248d0*/  NOP ;  /* 0x0000000000007918 */ /* 0x000fc60000000000 */
[----:B------:R-:W-:Y:S02]  /*248e0*/  IMAD.MOV.U32 R10, RZ, RZ, R22 ;  /* 0x000000ffff0a7224 */ /* 0x000fe400078e0016 */
[----:B------:R-:W-:Y:S02]  /*248f0*/  IMAD.MOV.U32 R11, RZ, RZ, R23 ;  /* 0x000000ffff0b7224 */ /* 0x000fe400078e0017 */
[----:B------:R-:W-:Y:S02]  /*24900*/  IMAD.MOV.U32 R8, RZ, RZ, R20 ;  /* 0x000000ffff087224 */ /* 0x000fe400078e0014 */
[----:B------:R-:W-:Y:S01]  /*24910*/  IMAD.MOV.U32 R9, RZ, RZ, R21 ;  /* 0x000000ffff097224 */ /* 0x000fe200078e0015 */
[----:B------:R-:W2:Y:S04]  /*24920*/  LDL.LU R22, [R1+0x98] ;  /* 0x0000980001167983 */ /* 0x000ea80000300800 */
[----:B------:R-:W2:Y:S04]  /*24930*/  LDL.LU R23, [R1+0x9c] ;  /* 0x00009c0001177983 */ /* 0x000ea80000300800 */
[----:B------:R0:W-:Y:S04]  /*24940*/  STL.64 [R1+0xe98], R10 ;  /* 0x000e980a01007387 */ /* 0x0001e80000100a00 */
[----:B------:R1:W-:Y:S01]  /*24950*/  STL.64 [R1+0xe90], R8 ;  /* 0x000e900801007387 */ /* 0x0003e20000100a00 */
[----:B0-----:R-:W-:-:S03]  /*24960*/  IMAD.MOV.U32 R10, RZ, RZ, R5 ;  /* 0x000000ffff0a7224 */ /* 0x001fc600078e0005 */
[----:B-1----:R-:W2:Y:S01]  /*24970*/  LDL.LU R8, [R1+0x80] ;  /* 0x0000800001087983 */ /* 0x002ea20000300800 */
[----:B------:R-:W-:-:S03]  /*24980*/  IMAD.MOV.U32 R9, RZ, RZ, R2 ;  /* 0x000000ffff097224 */ /* 0x000fc600078e0002 */
[----:B------:R-:W3:Y:S01]  /*24990*/  LDL.LU R2, [R1+0xee8] ;  /* 0x000ee80001027983 */ /* 0x000ee20000300800 */
[----:B------:R-:W-:-:S03]  /*249a0*/  IMAD.MOV.U32 R11, RZ, RZ, R4 ;  /* 0x000000ffff0b7224 */ /* 0x000fc600078e0004 */
[----:B------:R-:W4:Y:S04]  /*249b0*/  LDL.LU.64 R6, [R1+0xee0] ;  /* 0x000ee00001067983 */ /* 0x000f280000300a00 */
[----:B------:R-:W4:Y:S04]  /*249c0*/  LDL.LU.64 R4, [R1+0xed8] ;  /* 0x000ed80001047983 */ /* 0x000f280000300a00 */
[----:B------:R-:W-:Y:S04]  /*249d0*/  STL.64 [R1+0x20], R24 ;  /* 0x0000201801007387 */ /* 0x000fe80000100a00 */
[----:B------:R0:W-:Y:S04]  /*249e0*/  STL.64 [R1+0x28], R26 ;  /* 0x0000281a01007387 */ /* 0x0001e80000100a00 */
[----:B0-----:R-:W2:Y:S04]  /*249f0*/  LDL.LU R26, [R1+0x58] ;  /* 0x00005800011a7983 */ /* 0x001ea80000300800 */
[----:B------:R-:W2:Y:S01]  /*24a00*/  LDL.LU R27, [R1+0x5c] ;  /* 0x00005c00011b7983 */ /* 0x000ea20000300800 */
[----:B----4-:R-:W-:Y:S03]  /*24a10*/  HMMA.16816.F32.BF16 R4, R12, R18, R4 ;  /* 0x000000120c04723c */ /* 0x010fe60000041804 */
[----:B------:R-:W2:Y:S04]  /*24a20*/  LDL.LU.64 R18, [R1+0xed0] ;  /* 0x000ed00001127983 */ /* 0x000ea80000300a00 */
[----:B------:R-:W2:-:S15]  /*24a30*/  LDL.LU.64 R16, [R1+0xec8] ;  /* 0x000ec80001107983 */ /* 0x000e9e0000300a00 */
[----:B------:R-:W-:-:S01]  /*24a40*/  NOP ;  /* 0x0000000000007918 */ /* 0x000fc20000000000 */
[----:B------:R-:W-:Y:S04]  /*24a50*/  STL.64 [R1+0xe40], R6 ;  /* 0x000e400601007387 */ /* 0x000fe80000100a00 */
[----:B------:R0:W-:Y:S02]  /*24a60*/  STL.64 [R1+0xe38], R4 ;  /* 0x000e380401007387 */ /* 0x0001e40000100a00 */
[----:B0-----:R-:W-:Y:S02]  /*24a70*/  IMAD.MOV.U32 R4, RZ, RZ, R29 ;  /* 0x000000ffff047224 */ /* 0x001fe400078e001d */
[----:B------:R-:W-:Y:S01]  /*24a80*/  IMAD.MOV.U32 R5, RZ, RZ, R0 ;  /* 0x000000ffff057224 */ /* 0x000fe200078e0000 */
[----:B------:R-:W4:Y:S04]  /*24a90*/  LDL.LU R29, [R1+0xec0] ;  /* 0x000ec000011d7983 */ /* 0x000f280000300800 */
[----:B------:R-:W4:Y:S01]  /*24aa0*/  LDL.LU R0, [R1+0xebc] ;  /* 0x000ebc0001007983 */ /* 0x000f220000300800 */
[----:B------:R-:W-:-:S03]  /*24ab0*/  IMAD.MOV.U32 R6, RZ, RZ, R3 ;  /* 0x000000ffff067224 */ /* 0x000fc600078e0003 */
[----:B------:R-:W4:Y:S01]  /*24ac0*/  LDL.LU R3, [R1+0xeb8] ;  /* 0x000eb80001037983 */ /* 0x000f220000300800 */
[----:B--2---:R-:W-:Y:S03]  /*24ad0*/  HMMA.16816.F32.BF16 R24, R12, R26, R16 ;  /* 0x0000001a0c18723c */ /* 0x004fe60000041810 */
[----:B------:R-:W2:Y:S01]  /*24ae0*/  LDL.LU.64 R18, [R1+0xeb0] ;  /* 0x000eb00001127983 */ /* 0x000ea20000300a00 */
[----:B------:R-:W-:-:S15]  /*24af0*/  IMAD.MOV.U32 R7, RZ, RZ, R28 ;  /* 0x000000ffff077224 */ /* 0x000fde00078e001c */
[----:B------:R-:W-:-:S04]  /*24b00*/  NOP ;  /* 0x0000000000007918 */ /* 0x000fc80000000000 */
[----:B------:R-:W-:Y:S04]  /*24b10*/  STL.64 [R1+0xe30], R26 ;  /* 0x000e301a01007387 */ /* 0x000fe80000100a00 */
[----:B------:R-:W-:Y:S04]  /*24b20*/  STL.64 [R1+0xe28], R24 ;  /* 0x000e281801007387 */ /* 0x000fe80000100a00 */
[----:B---3--:R-:W-:Y:S01]  /*24b30*/  LDSM.16.M88.4 R24, [R2+UR5+0xc000] ;  /* 0x00c000050218783b */ /* 0x008fe20008000200 */
[C---:B--2---:R-:W-:Y:S06]  /*24b40*/  HMMA.16816.F32.BF16 R16, R12.reuse, R18, R4 ;  /* 0x000000120c10723c */ /* 0x044fec0000041804 */
[----:B------:R-:W-:Y:S01]  /*24b50*/  HMMA.16816.F32.BF16 R4, R12, R22, R8 ;  /* 0x000000160c04723c */ /* 0x000fe20000041808 */
[----:B----4-:R-:W0:-:S15]  /*24b60*/  LDSM.16.MT88.4 R20, [R29+0x20400] ;  /* 0x020400001d14783b */ /* 0x010e1e0000004200 */
[----:B------:R-:W-:-:S01]  /*24b70*/  NOP ;  /* 0x0000000000007918 */ /* 0x000fc20000000000 */
[----:B------:R-:W-:Y:S04]  /*24b80*/  STL.64 [R1+0xe20], R18 ;  /* 0x000e201201007387 */ /* 0x000fe80000100a00 */
[----:B------:R-:W-:Y:S04]  /*24b90*/  STL.64 [R1+0xe18], R16 ;  /* 0x000e181001007387 */ /* 0x000fe80000100a00 */
[----:B------:R-:W-:Y:S04]  /*24ba0*/  STL.64 [R1+0xea8], R14 ;  /* 0x000ea80e01007387 */ /* 0x000fe80000100a00 */
[----:B------:R-:W-:Y:S04]  /*24bb0*/  STL.64 [R1+0xea0], R12 ;  /* 0x000ea00c01007387 */ /* 0x000fe80000100a00 */
[----:B------:R-:W-:Y:S04]  /*24bc0*/  STL.64 [R1+0x10], R4 ;  /* 0x0000100401007387 */ /* 0x000fe80000100a00 */
[----:B------:R-:W-:Y:S04]  /*24bd0*/  STL.64 [R1+0x18], R6 ;  /* 0x0000180601007387 */ /* 0x000fe80000100a00 */
[----:B------:R-:W1:Y:S04]  /*24be0*/  LDSM.16.M88.4 R4, [R2+UR5] ;  /* 0x000000050204783b */ /* 0x000e680008000200 */
[----:B------:R-:W-:Y:S04]  /*24bf0*/  LDSM.16.M88.4 R12, [R2+UR5+0x14000] ;  /* 0x01400005020c783b */ /* 0x000fe80008000200 */
[----:B------:R-:W-:Y:S04]  /*24c00*/  LDSM.16.M88.4 R16, [R2+UR5+0x10000] ;  /* 0x010000050210783b */ /* 0x000fe80008000200 */
[----:B0-----:R0:W-:Y:S04]  /*24c10*/  STL.64 [R1+0xe78], R22 ;  /* 0x000e781601007387 */ /* 0x0011e80000100a00 */
[----:B------:R-:W-:Y:S01]  /*24c20*/  STL.64 [R1+0xe70], R20 ;  /* 0x000e701401007387 */ /* 0x000fe20000100a00 */
[----:B-1----:R-:W-:-:S03]  /*24c30*/  IMAD.MOV.U32 R9, RZ, RZ, R4 ;  /* 0x000000ffff097224 */ /* 0x002fc600078e0004 */
[----:B------:R-:W-:Y:S01]  /*24c40*/  STL.64 [R1+0x68], R6 ;  /* 0x0000680601007387 */ /* 0x000fe20000100a00 */
[----:B------:R-:W-:-:S03]  /*24c50*/  IMAD.MOV.U32 R8, RZ, RZ, R5 ;  /* 0x000000ffff087224 */ /* 0x000fc600078e0005 */
[----:B------:R-:W1:Y:S01]  /*24c60*/  LDSM.16.M88.4 R4, [R2+UR5+0x4000] ;  /* 0x004000050204783b */ /* 0x000e620008000200 */
[----:B0-----:R-:W-:Y:S02]  /*24c70*/  IMAD.MOV.U32 R22, RZ, RZ, R3 ;  /* 0x000000ffff167224 */ /* 0x001fe400078e0003 */
[----:B------:R-:W-:Y:S02]  /*24c80*/  IMAD.MOV.U32 R23, RZ, RZ, R0 ;  /* 0x000000ffff177224 */ /* 0x000fe400078e0000 */
[----:B-1----:R-:W-:Y:S01]  /*24c90*/  IMAD.MOV.U32 R11, RZ, RZ, R4 ;  /* 0x000000ffff0b7224 */ /* 0x002fe200078e0004 */
[----:B------:R-:W-:Y:S01]  /*24ca0*/  STL.64 [R1+0x88], R6 ;  /* 0x0000880601007387 */ /* 0x000fe20000100a00 */
[----:B------:R-:W-:-:S03]  /*24cb0*/  IMAD.MOV.U32 R10, RZ, RZ, R5 ;  /* 0x000000ffff0a7224 */ /* 0x000fc600078e0005 */
[----:B------:R-:W0:Y:S04]  /*24cc0*/  LDSM.16.M88.4 R4, [R2+UR5+0x8000] ;  /* 0x008000050204783b */ /* 0x000e280008000200 */
[----:B------:R1:W-:Y:S01]  /*24cd0*/  STL.64 [R1+0xd8], R14 ;  /* 0x0000d80e01007387 */ /* 0x0003e20000100a00 */
[----:B------:R-:W-:Y:S02]  /*24ce0*/  IMAD.MOV.U32 R3, RZ, RZ, R12 ;  /* 0x000000ffff037224 */ /* 0x000fe400078e000c */
[----:B------:R-:W-:Y:S01]  /*24cf0*/  IMAD.MOV.U32 R0, RZ, RZ, R13 ;  /* 0x000000ffff007224 */ /* 0x000fe200078e000d */
[----:B-1----:R-:W2:Y:S04]  /*24d00*/  LDL.LU.64 R14, [R1+0xea8] ;  /* 0x000ea800010e7983 */ /* 0x002ea80000300a00 */
[----:B------:R-:W2:Y:S04]  /*24d10*/  LDL.LU.64 R12, [R1+0xea0] ;  /* 0x000ea000010c7983 */ /* 0x000ea80000300a00 */
[----:B0-----:R0:W-:Y:S04]  /*24d20*/  STL.64 [R1+0x98], R6 ;  /* 0x0000980601007387 */ /* 0x0011e80000100a00 */
[----:B------:R1:W-:Y:S04]  /*24d30*/  STL.64 [R1+0xe48], R4 ;  /* 0x000e480401007387 */ /* 0x0003e80000100a00 */
[----:B0-----:R-:W3:Y:S01]  /*24d40*/  LDL R7, [R1+0x104] ;  /* 0x0001040001077983 */ /* 0x001ee20000100800 */
[----:B-1----:R-:W-:-:S02]  /*24d50*/  IMAD.MOV.U32 R4, RZ, RZ, R11 ;  /* 0x000000ffff047224 */ /* 0x002fc400078e000b */
[----:B------:R-:W-:-:S05]  /*24d60*/  IMAD.MOV.U32 R5, RZ, RZ, R10 ;  /* 0x000000ffff057224 */ /* 0x000fca00078e000a */
[----:B------:R0:W-:Y:S02]  /*24d70*/  STL.64 [R1+0xe58], R4 ;  /* 0x000e580401007387 */ /* 0x0001e40000100a00 */
[----:B0-----:R-:W-:Y:S02]  /*24d80*/  IMAD.MOV.U32 R4, RZ, RZ, R9 ;  /* 0x000000ffff047224 */ /* 0x001fe400078e0009 */
[----:B------:R-:W-:Y:S02]  /*24d90*/  IMAD.MOV.U32 R5, RZ, RZ, R8 ;  /* 0x000000ffff057224 */ /* 0x000fe400078e0008 */
[----:B------:R-:W0:Y:S02]  /*24da0*/  LDSM.16.M88.4 R8, [R2+UR5+0x18000] ;  /* 0x018000050208783b */ /* 0x000e240008000200 */
[----:B0-----:R-:W-:Y:S02]  /*24db0*/  IMAD.MOV.U32 R28, RZ, RZ, R10 ;  /* 0x000000ffff1c7224 */ /* 0x001fe400078e000a */
[----:B------:R0:W-:Y:S01]  /*24dc0*/  STL.64 [R1+0xf0], R8 ;  /* 0x0000f00801007387 */ /* 0x0001e20000100a00 */
[----:B------:R-:W-:-:S03]  /*24dd0*/  IMAD.MOV.U32 R29, RZ, RZ, R11 ;  /* 0x000000ffff1d7224 */ /* 0x000fc600078e000b */
[----:B------:R-:W4:Y:S04]  /*24de0*/  LDL.LU.64 R10, [R1+0xe98] ;  /* 0x000e9800010a7983 */ /* 0x000f280000300a00 */
[----:B0-----:R-:W2:Y:S04]  /*24df0*/  LDL.LU.64 R8, [R1+0xe90] ;  /* 0x000e900001087983 */ /* 0x001ea80000300a00 */
[----:B------:R4:W-:Y:S04]  /*24e00*/  STL.64 [R1+0xb8], R26 ;  /* 0x0000b81a01007387 */ /* 0x0009e80000100a00 */
[----:B------:R2:W-:Y:S01]  /*24e10*/  STL.64 [R1+0xe50], R24 ;  /* 0x000e501801007387 */ /* 0x0005e20000100a00 */
[----:B----4-:R-:W-:-:S02]  /*24e20*/  IMAD.MOV.U32 R26, RZ, RZ, R10 ;  /* 0x000000ffff1a7224 */ /* 0x010fc400078e000a */
[----:B------:R-:W-:Y:S02]  /*24e30*/  IMAD.MOV.U32 R27, RZ, RZ, R11 ;  /* 0x000000ffff1b7224 */ /* 0x000fe400078e000b */
[----:B--2---:R-:W-:Y:S02]  /*24e40*/  IMAD.MOV.U32 R24, RZ, RZ, R8 ;  /* 0x000000ffff187224 */ /* 0x004fe400078e0008 */
[----:B------:R-:W-:Y:S01]  /*24e50*/  IMAD.MOV.U32 R25, RZ, RZ, R9 ;  /* 0x000000ffff197224 */ /* 0x000fe200078e0009 */
[----:B------:R-:W2:Y:S04]  /*24e60*/  LDL.LU R8, [R1+0xe8c] ;  /* 0x000e8c0001087983 */ /* 0x000ea80000300800 */
[----:B------:R-:W2:Y:S04]  /*24e70*/  LDL.LU R9, [R1+0xe88] ;  /* 0x000e880001097983 */ /* 0x000ea80000300800 */
[----:B------:R-:W2:Y:S04]  /*24e80*/  LDL.LU R10, [R1+0xe84] ;  /* 0x000e8400010a7983 */ /* 0x000ea80000300800 */
[----:B------:R-:W2:Y:S04]  /*24e90*/  LDL.LU R11, [R1+0xe80] ;  /* 0x000e8000010b7983 */ /* 0x000ea80000300800 */
[----:B------:R-:W-:Y:S04]  /*24ea0*/  STL.64 [R1+0xe68], R26 ;  /* 0x000e681a01007387 */ /* 0x000fe80000100a00 */
[----:B------:R0:W-:Y:S04]  /*24eb0*/  STL.64 [R1+0xe60], R24 ;  /* 0x000e601801007387 */ /* 0x0001e80000100a00 */
[----:B0-----:R-:W4:Y:S04]  /*24ec0*/  LDL.LU R24, [R1+0x30] ;  /* 0x0000300001187983 */ /* 0x001f280000300800 */
[----:B------:R-:W4:Y:S04]  /*24ed0*/  LDL.LU R25, [R1+0x34] ;  /* 0x0000340001197983 */ /* 0x000f280000300800 */
[----:B------:R-:W4:Y:S04]  /*24ee0*/  LDL.LU R26, [R1+0x38] ;  /* 0x00003800011a7983 */ /* 0x000f280000300800 */
[----:B------:R-:W4:Y:S04]  /*24ef0*/  LDL.LU R27, [R1+0x3c] ;  /* 0x00003c00011b7983 */ /* 0x000f280000300800 */
[----:B------:R-:W-:Y:S04]  /*24f00*/  STL.64 [R1+0xc8], R18 ;  /* 0x0000c81201007387 */ /* 0x000fe80000100a00 */
[----:B------:R-:W-:Y:S04]  /*24f10*/  STL [R1+0xdf4], R29 ;  /* 0x000df41d01007387 */ /* 0x000fe80000100800 */
[----:B------:R-:W-:Y:S01]  /*24f20*/  STL [R1+0xdf0], R28 ;  /* 0x000df01c01007387 */ /* 0x000fe20000100800 */
[----:B--2---:R-:W-:Y:S03]  /*24f30*/  HMMA.16816.F32.BF16 R8, R12, R22, R8 ;  /* 0x000000160c08723c */ /* 0x004fe60000041808 */
[----:B------:R-:W4:Y:S04]  /*24f40*/  LDL.LU.64 R22, [R1+0xe78] ;  /* 0x000e780001167983 */ /* 0x000f280000300a00 */
[----:B------:R-:W4:-:S15]  /*24f50*/  LDL.LU.64 R20, [R1+0xe70] ;  /* 0x000e700001147983 */ /* 0x000f1e0000300a00 */
[----:B------:R-:W-:-:S01]  /*24f60*/  NOP ;  /* 0x0000000000007918 */ /* 0x000fc20000000000 */
[----:B------:R-:W-:Y:S04]  /*24f70*/  STL.64 [R1], R8 ;  /* 0x0000000801007387 */ /* 0x000fe80000100a00 */
[----:B------:R-:W-:Y:S04]  /*24f80*/  STL.64 [R1+0x8], R10 ;  /* 0x0000080a01007387 */ /* 0x000fe80000100a00 */
[----:B------:R-:W0:Y:S01]  /*24f90*/  LDSM.16.M88.4 R8, [R2+UR5+0x1c000] ;  /* 0x01c000050208783b */ /* 0x000e220008000200 */
[----:B------:R-:W-:Y:S02]  /*24fa0*/  IMAD.MOV.U32 R12, RZ, RZ, R3 ;  /* 0x000000ffff0c7224 */ /* 0x000fe400078e0003 */
[----:B------:R-:W-:-:S02]  /*24fb0*/  IMAD.MOV.U32 R13, RZ, RZ, R0 ;  /* 0x000000ffff0d7224 */ /* 0x000fc400078e0000 */
[----:B0-----:R-:W-:Y:S01]  /*24fc0*/  IMAD.MOV.U32 R3, RZ, RZ, R10 ;  /* 0x000000ffff037224 */ /* 0x001fe200078e000a */
[----:B------:R-:W-:Y:S01]  /*24fd0*/  STL.64 [R1+0xe0], R8 ;  /* 0x0000e00801007387 */ /* 0x000fe20000100a00 */
[----:B------:R-:W-:-:S03]  /*24fe0*/  IMAD.MOV.U32 R0, RZ, RZ, R11 ;  /* 0x000000ffff007224 */ /* 0x000fc600078e000b */
[----:B---3--:R-:W0:Y:S04]  /*24ff0*/  LDSM.16.MT88.4 R8, [R7+0x20600] ;  /* 0x020600000708783b */ /* 0x008e280000004200 */
[----:B------:R-:W-:Y:S04]  /*25000*/  STL [R1+0xdf8], R0 ;  /* 0x000df80001007387 */ /* 0x000fe80000100800 */
[----:B------:R-:W-:Y:S04]  /*25010*/  STL [R1+0xdc8], R3 ;  /* 0x000dc80301007387 */ /* 0x000fe80000100800 */
[----:B------:R-:W-:Y:S04]  /*25020*/  STL [R1+0xc40], R2 ;  /* 0x000c400201007387 */ /* 0x000fe80000100800 */
[----:B0-----:R-:W-:Y:S04]  /*25030*/  STL.64 [R1+0xdd8], R10 ;  /* 0x000dd80a01007387 */ /* 0x001fe80000100a00 */
[----:B------:R0:W-:Y:S04]  /*25040*/  STL.64 [R1+0xdd0], R8 ;  /* 0x000dd00801007387 */ /* 0x0001e80000100a00 */
[----:B0-----:R-:W2:Y:S04]  /*25050*/  LDL.LU R8, [R1+0x20] ;  /* 0x0000200001087983 */ /* 0x001ea80000300800 */
[----:B------:R-:W2:Y:S04]  /*25060*/  LDL.LU R9, [R1+0x24] ;  /* 0x0000240001097983 */ /* 0x000ea80000300800 */
[----:B------:R-:W2:Y:S04]  /*25070*/  LDL.LU R10, [R1+0x28] ;  /* 0x00002800010a7983 */ /* 0x000ea80000300800 */
[----:B------:R-:W2:Y:S01]  /*25080*/  LDL.LU R11, [R1+0x2c] ;  /* 0x00002c00010b7983 */ /* 0x000ea20000300800 */
[----:B----4-:R-:W-:Y:S03]  /*25090*/  HMMA.16816.F32.BF16 R4, R20, R4, R24 ;  /* 0x000000041404723c */ /* 0x010fe60000041818 */
[----:B------:R-:W3:Y:S04]  /*250a0*/  LDL.LU.64 R26, [R1+0xe68] ;  /* 0x000e6800011a7983 */ /* 0x000ee80000300a00 */
[----:B------:R-:W3:-:S15]  /*250b0*/  LDL.LU.64 R24, [R1+0xe60] ;  /* 0x000e600001187983 */ /* 0x000ede0000300a00 */
[----:B------:R-:W-:-:S01]  /*250c0*/  NOP ;  /* 0x0000000000007918 */ /* 0x000fc20000000000 */
[----:B------:R0:W-:Y:S04]  /*250d0*/  STL.64 [R1+0x30], R4 ;  /* 0x0000300401007387 */ /* 0x0001e80000100a00 */
[----:B------:R3:W-:Y:S04]  /*250e0*/  STL.64 [R1+0x38], R6 ;  /* 0x0000380601007387 */ /* 0x0007e80000100a00 */
[----:B0-----:R-:W3:Y:S02]  /*250f0*/  LDL.LU.64 R4, [R1+0xe58] ;  /* 0x000e580001047983 */ /* 0x001ee40000300a00 */
[----:B---3--:R-:W-:Y:S02]  /*25100*/  HMMA.16816.F32.BF16 R4, R20, R4, R24 ;  /* 0x000000041404723c */ /* 0x008fe40000041818 */
[----:B------:R-:W3:-:S15]  /*25110*/  LDL.LU.64 R24, [R1+0xe50] ;  /* 0x000e500001187983 */ /* 0x000ede0000300a00 */
[----:B------:R-:W-:-:S06]  /*25120*/  NOP ;  /* 0x0000000000007918 */ /* 0x000fcc0000000000 */
[----:B------:R0:W-:Y:S04]  /*25130*/  STL.64 [R1+0x50], R4 ;  /* 0x0000500401007387 */ /* 0x0001e80000100a00 */
[----:B------:R2:W-:Y:S04]  /*25140*/  STL.64 [R1+0x58], R6 ;  /* 0x0000580601007387 */ /* 0x0005e80000100a00 */
[----:B0-----:R-:W2:Y:S02]  /*25150*/  LDL.LU.64 R4, [R1+0xe48] ;  /* 0x000e480001047983 */ /* 0x001ea40000300a00 */
[----:B--2---:R-:W-:-:S15]  /*25160*/  HMMA.16816.F32.BF16 R4, R20, R4, R8 ;  /* 0x000000041404723c */ /* 0x004fde0000041808 */
[----:B------:R-:W-:-:S09]  /*25170*/  NOP ;  /* 0x0000000000007918 */ /* 0x000fd20000000000 */
[----:B------:R-:W-:Y:S02]  /*25180*/  IMAD.MOV.U32 R11, RZ, RZ, R6 ;  /* 0x000000ffff0b7224 */ /* 0x000fe400078e0006 */
[----:B------:R-:W-:Y:S02]  /*25190*/  IMAD.MOV.U32 R10, RZ, RZ, R7 ;  /* 0x000000ffff0a7224 */ /* 0x000fe400078e0007 */
[----:B------:R-:W-:Y:S02]  /*251a0*/  IMAD.MOV.U32 R29, RZ, RZ, R4 ;  /* 0x000000ffff1d7224 */ /* 0x000fe400078e0004 */
[----:B------:R-:W-:Y:S01]  /*251b0*/  IMAD.MOV.U32 R28, RZ, RZ, R5 ;  /* 0x000000ffff1c7224 */ /* 0x000fe200078e0005 */
[----:B------:R-:W3:Y:S04]  /*251c0*/  LDL.LU.64 R6, [R1+0xe40] ;  /* 0x000e400001067983 */ /* 0x000ee80000300a00 */
[----:B------:R-:W3:Y:S04]  /*251d0*/  LDL.LU.64 R4, [R1+0xe38] ;  /* 0x000e380001047983 */ /* 0x000ee80000300a00 */
[----:B------:R0:W-:Y:S04]  /*251e0*/  STL [R1+0xe00], R28 ;  /* 0x000e001c01007387 */ /* 0x0001e80000100800 */
[----:B------:R1:W-:Y:S01]  /*251f0*/  STL [R1+0xdfc], R11 ;  /* 0x000dfc0b01007387 */ /* 0x0003e20000100800 */
[----:B---3--:R-:W-:-:S15]  /*25200*/  HMMA.16816.F32.BF16 R24, R20, R24, R4 ;  /* 0x000000181418723c */ /* 0x008fde0000041804 */
[----:B------:R-:W-:-:S09]  /*25210*/  NOP ;  /* 0x0000000000007918 */ /* 0x000fd20000000000 */
[----:B------:R-:W-:Y:S02]  /*25220*/  IMAD.MOV.U32 R4, RZ, RZ, R26 ;  /* 0x000000ffff047224 */ /* 0x000fe400078e001a */
[----:B------:R-:W-:Y:S02]  /*25230*/  IMAD.MOV.U32 R2, RZ, RZ, R27 ;  /* 0x000000ffff027224 */ /* 0x000fe400078e001b */
[----:B------:R-:W-:Y:S02]  /*25240*/  IMAD.MOV.U32 R3, RZ, RZ, R24 ;  /* 0x000000ffff037224 */ /* 0x000fe400078e0018 */
[----:B------:R-:W-:Y:S01]  /*25250*/  IMAD.MOV.U32 R5, RZ, RZ, R25 ;  /* 0x000000ffff057224 */ /* 0x000fe200078e0019 */
[----:B------:R-:W2:Y:S04]  /*25260*/  LDL.LU.64 R26, [R1+0xe30] ;  /* 0x000e3000011a7983 */ /* 0x000ea80000300a00 */
[----:B------:R-:W2:Y:S04]  /*25270*/  LDL.LU.64 R24, [R1+0xe28] ;  /* 0x000e280001187983 */ /* 0x000ea80000300a00 */
[----:B------:R-:W3:Y:S01]  /*25280*/  LDL.LU.64 R18, [R1+0xe20] ;  /* 0x000e200001127983 */ /* 0x000ee20000300a00 */
[----:B--2---:R-:W-:Y:S03]  /*25290*/  HMMA.16816.F32.BF16 R24, R20, R16, R24 ;  /* 0x000000101418723c */ /* 0x004fe60000041818 */
[----:B------:R-:W3:-:S15]  /*252a0*/  LDL.LU.64 R16, [R1+0xe18] ;  /* 0x000e180001107983 */ /* 0x000ede0000300a00 */
[----:B------:R-:W-:-:S05]  /*252b0*/  NOP ;  /* 0x0000000000007918 */ /* 0x000fca0000000000 */
[----:B------:R-:W-:Y:S01]  /*252c0*/  STL [R1+0x28], R26 ;  /* 0x0000281a01007387 */ /* 0x000fe20000100800 */
[----:B0-----:R-:W-:Y:S02]  /*252d0*/  IMAD.MOV.U32 R28, RZ, RZ, R24 ;  /* 0x000000ffff1c7224 */ /* 0x001fe400078e0018 */
[----:B-1----:R-:W-:Y:S01]  /*252e0*/  IMAD.MOV.U32 R11, RZ, RZ, R25 ;  /* 0x000000ffff0b7224 */ /* 0x002fe200078e0019 */
[----:B------:R-:W2:Y:S04]  /*252f0*/  LDL.LU R24, [R1+0xf0] ;  /* 0x0000f00001187983 */ /* 0x000ea80000300800 */
[----:B------:R-:W2:Y:S01]  /*25300*/  LDL.LU R25, [R1+0xf4] ;  /* 0x0000f40001197983 */ /* 0x000ea20000300800 */
[----:B---3--:R-:W-:-:S15]  /*25310*/  HMMA.16816.F32.BF16 R12, R20, R12, R16 ;  /* 0x0000000c140c723c */ /* 0x008fde0000041810 */
[----:B------:R-:W-:-:S08]  /*25320*/  NOP ;  /* 0x0000000000007918 */ /* 0x000fd00000000000 */
[----:B------:R0:W-:Y:S04]  /*25330*/  STL.64 [R1+0xd80], R14 ;  /* 0x000d800e01007387 */ /* 0x0001e80000100a00 */
[----:B------:R-:W-:Y:S04]  /*25340*/  STL.64 [R1+0xd78], R12 ;  /* 0x000d780c01007387 */ /* 0x000fe80000100a00 */
[----:B0-----:R-:W3:Y:S04]  /*25350*/  LDL.LU R14, [R1+0xc8] ;  /* 0x0000c800010e7983 */ /* 0x001ee80000300800 */
[----:B------:R-:W3:Y:S04]  /*25360*/  LDL.LU R15, [R1+0xcc] ;  /* 0x0000cc00010f7983 */ /* 0x000ee80000300800 */
[----:B---3--:R0:W-:Y:S04]  /*25370*/  STL.64 [R1+0xd90], R14 ;  /* 0x000d900e01007387 */ /* 0x0081e80000100a00 */
[----:B0-----:R-:W3:Y:S04]  /*25380*/  LDL.LU R14, [R1+0xb8] ;  /* 0x0000b800010e7983 */ /* 0x001ee80000300800 */
[----:B------:R-:W3:Y:S04]  /*25390*/  LDL.LU R15, [R1+0xbc] ;  /* 0x0000bc00010f7983 */ /* 0x000ee80000300800 */
[----:B------:R-:W4:Y:S04]  /*253a0*/  LDL.LU R18, [R1+0x88] ;  /* 0x0000880001127983 */ /* 0x000f280000300800 */
[----:B------:R-:W4:Y:S04]  /*253b0*/  LDL.LU R19, [R1+0x8c] ;  /* 0x00008c0001137983 */ /* 0x000f280000300800 */
[----:B------:R-:W2:Y:S04]  /*253c0*/  LDL.LU R8, [R1+0xe0] ;  /* 0x0000e00001087983 */ /* 0x000ea80000300800 */
[----:B------:R-:W2:Y:S04]  /*253d0*/  LDL.LU R9, [R1+0xe4] ;  /* 0x0000e40001097983 */ /* 0x000ea80000300800 */
[----:B------:R-:W-:Y:S04]  /*253e0*/  STL.64 [R1+0xe10], R10 ;  /* 0x000e100a01007387 */ /* 0x000fe80000100a00 */
[----:B--2---:R0:W-:Y:S04]  /*253f0*/  STL.64 [R1+0xe08], R8 ;  /* 0x000e080801007387 */ /* 0x0041e80000100a00 */
[----:B0-----:R-:W2:Y:S04]  /*25400*/  LDL.LU R8, [R1+0x10] ;  /* 0x0000100001087983 */ /* 0x001ea80000300800 */
[----:B------:R-:W2:Y:S04]  /*25410*/  LDL.LU R9, [R1+0x14] ;  /* 0x0000140001097983 */ /* 0x000ea80000300800 */
[----:B------:R-:W2:Y:S04]  /*25420*/  LDL.LU R10, [R1+0x18] ;  /* 0x00001800010a7983 */ /* 0x000ea80000300800 */
[----:B------:R-:W2:Y:S04]  /*25430*/  LDL.LU R11, [R1+0x1c] ;  /* 0x00001c00010b7983 */ /* 0x000ea80000300800 */
[----:B----4-:R-:W-:Y:S04]  /*25440*/  STL.64 [R1+0xdc0], R18 ;  /* 0x000dc01201007387 */ /* 0x010fe80000100a00 */
[----:B------:R-:W4:Y:S04]  /*25450*/  LDL.LU R6, [R1+0x68] ;  /* 0x0000680001067983 */ /* 0x000f280000300800 */
[----:B------:R-:W4:Y:S01]  /*25460*/  LDL.LU R7, [R1+0x6c] ;  /* 0x00006c0001077983 */ /* 0x000f220000300800 */
[----:B------:R-:W-:-:S03]  /*25470*/  IMAD.MOV.U32 R0, RZ, RZ, R27 ;  /* 0x000000ffff007224 */ /* 0x000fc600078e001b */
[----:B----4-:R-:W-:Y:S04]  /*25480*/  STL.64 [R1+0xde8], R6 ;  /* 0x000de80601007387 */ /* 0x010fe80000100a00 */
[----:B------:R0:W-:Y:S04]  /*25490*/  STL.64 [R1+0xde0], R4 ;  /* 0x000de00401007387 */ /* 0x0001e80000100a00 */
[----:B0-----:R-:W4:Y:S04]  /*254a0*/  LDL.LU R4, [R1] ;  /* 0x0000000001047983 */ /* 0x001f280000300800 */
[----:B------:R-:W4:Y:S04]  /*254b0*/  LDL.LU R5, [R1+0x4] ;  /* 0x0000040001057983 */ /* 0x000f280000300800 */
[----:B------:R-:W4:Y:S04]  /*254c0*/  LDL.LU R6, [R1+0x8] ;  /* 0x0000080001067983 */ /* 0x000f280000300800 */
[----:B------:R-:W4:Y:S04]  /*254d0*/  LDL.LU R7, [R1+0xc] ;  /* 0x00000c0001077983 */ /* 0x000f280000300800 */
[----:B------:R-:W4:Y:S04]  /*254e0*/  LDL.LU R16, [R1+0x30] ;  /* 0x0000300001107983 */ /* 0x000f280000300800 */
[----:B------:R-:W4:Y:S04]  /*254f0*/  LDL.LU R17, [R1+0x34] ;  /* 0x0000340001117983 */ /* 0x000f280000300800 */
[----:B------:R-:W4:Y:S04]  /*25500*/  LDL.LU R18, [R1+0x38] ;  /* 0x0000380001127983 */ /* 0x000f280000300800 */
[----:B------:R-:W4:Y:S04]  /*25510*/  LDL.LU R19, [R1+0x3c] ;  /* 0x00003c0001137983 */ /* 0x000f280000300800 */
[----:B---3--:R0:W-:Y:S04]  /*25520*/  STL.64 [R1+0xd98], R14 ;  /* 0x000d980e01007387 */ /* 0x0081e80000100a00 */
[----:B0-----:R-:W3:Y:S04]  /*25530*/  LDL.LU R14, [R1+0x98] ;  /* 0x00009800010e7983 */ /* 0x001ee80000300800 */
[----:B------:R-:W3:Y:S01]  /*25540*/  LDL.LU R15, [R1+0x9c] ;  /* 0x00009c00010f7983 */ /* 0x000ee20000300800 */
[----:B--2---:R-:W-:Y:S03]  /*25550*/  HMMA.16816.F32.BF16 R24, R20, R24, R8 ;  /* 0x000000181418723c */ /* 0x004fe60000041808 */
[----:B---3--:R0:W-:Y:S04]  /*25560*/  STL.64 [R1+0xdb0], R14 ;  /* 0x000db00e01007387 */ /* 0x0081e80000100a00 */
[----:B------:R-:W2:Y:S04]  /*25570*/  LDL.LU R12, [R1+0x50] ;  /* 0x00005000010c7983 */ /* 0x000ea80000300800 */
[----:B------:R-:W2:Y:S04]  /*25580*/  LDL.LU R13, [R1+0x54] ;  /* 0x00005400010d7983 */ /* 0x000ea80000300800 */
[----:B0-----:R-:W2:Y:S04]  /*25590*/  LDL.LU R14, [R1+0x58] ;  /* 0x00005800010e7983 */ /* 0x001ea80000300800 */
[----:B------:R-:W2:Y:S04]  /*255a0*/  LDL.LU R15, [R1+0x5c] ;  /* 0x00005c00010f7983 */ /* 0x000ea80000300800 */
[----:B------:R-:W3:Y:S04]  /*255b0*/  LDL.LU.64 R10, [R1+0xe10] ;  /* 0x000e1000010a7983 */ /* 0x000ee80000300a00 */
[----:B------:R-:W4:Y:S04]  /*255c0*/  LDL.LU.64 R8, [R1+0xe08] ;  /* 0x000e080001087983 */ /* 0x000f280000300a00 */
[----:B------:R0:W-:Y:S04]  /*255d0*/  STL.64 [R1+0xd70], R26 ;  /* 0x000d701a01007387 */ /* 0x0001e80000100a00 */
[----:B------:R1:W-:Y:S04]  /*255e0*/  STL.64 [R1+0xd68], R24 ;  /* 0x000d681801007387 */ /* 0x0003e80000100a00 */
[----:B0-----:R-:W2:Y:S04]  /*255f0*/  LDL.LU R26, [R1+0xd8] ;  /* 0x0000d800011a7983 */ /* 0x001ea80000300800 */
[----:B------:R-:W2:Y:S01]  /*25600*/  LDL.LU R27, [R1+0xdc] ;  /* 0x0000dc00011b7983 */ /* 0x000ea20000300800 */
[----:B-1----:R-:W-:-:S02]  /*25610*/  IMAD.MOV.U32 R24, RZ, RZ, R28 ;  /* 0x000000ffff187224 */ /* 0x002fc400078e001c */
[----:B---3--:R-:W-:Y:S01]  /*25620*/  IMAD.MOV.U32 R25, RZ, RZ, R11 ;  /* 0x000000ffff197224 */ /* 0x008fe200078e000b */
[----:B--2---:R0:W-:Y:S04]  /*25630*/  STL.64 [R1+0xd88], R26 ;  /* 0x000d881a01007387 */ /* 0x0041e80000100a00 */
[----:B------:R-:W2:Y:S04]  /*25640*/  LDL.LU R28, [R1+0xe00] ;  /* 0x000e0000011c7983 */ /* 0x000ea80000300800 */
[----:B------:R-:W3:Y:S04]  /*25650*/  LDL.LU R11, [R1+0xdfc] ;  /* 0x000dfc00010b7983 */ /* 0x000ee80000300800 */
[----:B0-----:R-:W2:Y:S01]  /*25660*/  LDL.LU R26, [R1+0x28] ;  /* 0x00002800011a7983 */ /* 0x001ea20000300800 */
[----:B------:R-:W-:-:S03]  /*25670*/  IMAD.MOV.U32 R27, RZ, RZ, R0 ;  /* 0x000000ffff1b7224 */ /* 0x000fc600078e0000 */
[----:B------:R-:W3:Y:S01]  /*25680*/  LDL.LU R0, [R1+0xdf8] ;  /* 0x000df80001007983 */ /* 0x000ee20000300800 */
[----:B----4-:R-:W-:Y:S03]  /*25690*/  HMMA.16816.F32.BF16 R20, R20, R8, R4 ;  /* 0x000000081414723c */ /* 0x010fe60000041804 */
[----:B--2---:R-:W-:Y:S04]  /*256a0*/  STL.64 [R1+0xda8], R26 ;  /* 0x000da81a01007387 */ /* 0x004fe80000100a00 */
[----:B------:R0:W-:Y:S02]  /*256b0*/  STL.64 [R1+0xda0], R24 ;  /* 0x000da01801007387 */ /* 0x0001e40000100a00 */
[----:B0-----:R-:W-:-:S02]  /*256c0*/  IMAD.MOV.U32 R24, RZ, RZ, R29 ;  /* 0x000000ffff187224 */ /* 0x001fc400078e001d */
[----:B------:R-:W-:Y:S01]  /*256d0*/  IMAD.MOV.U32 R25, RZ, RZ, R28 ;  /* 0x000000ffff197224 */ /* 0x000fe200078e001c */
[----:B------:R-:W2:Y:S04]  /*256e0*/  LDL.LU R29, [R1+0xdf4] ;  /* 0x000df400011d7983 */ /* 0x000ea80000300800 */
[----:B------:R-:W4:Y:S04]  /*256f0*/  LDL.LU R28, [R1+0xdf0] ;  /* 0x000df000011c7983 */ /* 0x000f280000300800 */
[----:B------:R-:W2:Y:S01]  /*25700*/  LDL.LU.64 R6, [R1+0xde8] ;  /* 0x000de80001067983 */ /* 0x000ea20000300a00 */
[----:B---3--:R-:W-:-:S02]  /*25710*/  IMAD.MOV.U32 R26, RZ, RZ, R11 ;  /* 0x000000ffff1a7224 */ /* 0x008fc400078e000b */
[----:B------:R-:W-:Y:S01]  /*25720*/  IMAD.MOV.U32 R27, RZ, RZ, R10 ;  /* 0x000000ffff1b7224 */ /* 0x000fe200078e000a */
[----:B------:R-:W3:Y:S04]  /*25730*/  LDL.LU.64 R4, [R1+0xde0] ;  /* 0x000de00001047983 */ /* 0x000ee80000300a00 */
[----:B------:R-:W2:Y:S04]  /*25740*/  LDL.LU.64 R10, [R1+0xdd8] ;  /* 0x000dd800010a7983 */ /* 0x000ea80000300a00 */
[----:B------:R-:W2:Y:S04]  /*25750*/  LDL.LU.64 R8, [R1+0xdd0] ;  /* 0x000dd00001087983 */ /* 0x000ea80000300a00 */
[----:B------:R-:W-:Y:S04]  /*25760*/  STL.64 [R1+0xd50], R22 ;  /* 0x000d501601007387 */ /* 0x000fe80000100a00 */
[----:B------:R0:W-:Y:S02]  /*25770*/  STL.64 [R1+0xd48], R20 ;  /* 0x000d481401007387 */ /* 0x0001e40000100a00 */
[----:B0-----:R-:W-:-:S02]  /*25780*/  IMAD.MOV.U32 R20, RZ, RZ, R3 ;  /* 0x000000ffff147224 */ /* 0x001fc400078e0003 */
[----:B------:R-:W4:Y:S01]  /*25790*/  LDL.LU R3, [R1+0xdc8] ;  /* 0x000dc80001037983 */ /* 0x000f220000300800 */
[----:B---3--:R-:W-:Y:S02]  /*257a0*/  IMAD.MOV.U32 R21, RZ, RZ, R5 ;  /* 0x000000ffff157224 */ /* 0x008fe400078e0005 */
[----:B------:R-:W-:Y:S02]  /*257b0*/  IMAD.MOV.U32 R22, RZ, RZ, R4 ;  /* 0x000000ffff167224 */ /* 0x000fe400078e0004 */
[----:B--2---:R-:W-:Y:S01]  /*257c0*/  HMMA.16816.F32.BF16 R4, R8, R6, R16 ;  /* 0x000000060804723c */ /* 0x004fe20000041810 */
[----:B------:R-:W2:-:S15]  /*257d0*/  LDL.LU.64 R18, [R1+0xdc0] ;  /* 0x000dc00001127983 */ /* 0x000e9e0000300a00 */
[----:B------:R-:W-:-:S07]  /*257e0*/  NOP ;  /* 0x0000000000007918 */ /* 0x000fce0000000000 */
[----:B------:R4:W-:Y:S04]  /*257f0*/  STL.64 [R1+0xd40], R6 ;  /* 0x000d400601007387 */ /* 0x0009e80000100a00 */
[----:B------:R-:W-:Y:S01]  /*25800*/  STL.64 [R1+0xd38], R4 ;  /* 0x000d380401007387 */ /* 0x000fe20000100a00 */
[----:B----4-:R-:W-:-:S03]  /*25810*/  IMAD.MOV.U32 R6, RZ, RZ, R28 ;  /* 0x000000ffff067224 */ /* 0x010fc600078e001c */
[----:B------:R-:W3:Y:S01]  /*25820*/  LDL.LU R28, [R1+0xdb8] ;  /* 0x000db800011c7983 */ /* 0x000ee20000300800 */
[----:B--2---:R-:W-:Y:S03]  /*25830*/  HMMA.16816.F32.BF16 R16, R8, R18, R12 ;  /* 0x000000120810723c */ /* 0x004fe6000004180c */
[----:B------:R-:W2:-:S15]  /*25840*/  LDL.LU.64 R14, [R1+0xdb0] ;  /* 0x000db000010e7983 */ /* 0x000e9e0000300a00 */
[----:B------:R-:W-:-:S05]  /*25850*/  NOP ;  /* 0x0000000000007918 */ /* 0x000fca0000000000 */
[----:B------:R-:W-:Y:S04]  /*25860*/  STL [R1+0xd34], R16 ;  /* 0x000d341001007387 */ /* 0x000fe80000100800 */
[----:B------:R0:W-:Y:S04]  /*25870*/  STL [R1+0xd30], R17 ;  /* 0x000d301101007387 */ /* 0x0001e80000100800 */
[----:B0-----:R-:W4:Y:S04]  /*25880*/  LDL R17, [R1+0x104] ;  /* 0x0001040001117983 */ /* 0x001f280000100800 */
[----:B------:R-:W-:Y:S04]  /*25890*/  STL [R1+0xd2c], R18 ;  /* 0x000d2c1201007387 */ /* 0x000fe80000100800 */
[----:B------:R-:W-:Y:S01]  /*258a0*/  STL [R1+0xd28], R19 ;  /* 0x000d281301007387 */ /* 0x000fe20000100800 */
[----:B--2---:R-:W-:Y:S03]  /*258b0*/  HMMA.16816.F32.BF16 R12, R8, R14, R24 ;  /* 0x0000000e080c723c */ /* 0x004fe60000041818 */
[----:B------:R-:W2:Y:S04]  /*258c0*/  LDL.LU.64 R26, [R1+0xda8] ;  /* 0x000da800011a7983 */ /* 0x000ea80000300a00 */
[----:B------:R-:W2:-:S15]  /*258d0*/  LDL.LU.64 R24, [R1+0xda0] ;  /* 0x000da00001187983 */ /* 0x000e9e0000300a00 */
[----:B------:R-:W-:-:S01]  /*258e0*/  NOP ;  /* 0x0000000000007918 */ /* 0x000fc20000000000 */
[----:B------:R-:W-:Y:S04]  /*258f0*/  STL.64 [R1], R12 ;  /* 0x0000000c01007387 */ /* 0x000fe80000100a00 */
[----:B------:R0:W-:Y:S04]  /*25900*/  STL.64 [R1+0x8], R14 ;  /* 0x0000080e01007387 */ /* 0x0001e80000100a00 */
[----:B0-----:R-:W3:Y:S01]  /*25910*/  LDL.LU.64 R14, [R1+0xd98] ;  /* 0x000d9800010e7983 */ /* 0x001ee20000300a00 */
[----:B------:R-:W-:-:S07]  /*25920*/  IMAD.MOV.U32 R23, RZ, RZ, R2 ;  /* 0x000000ffff177224 */ /* 0x000fce00078e0002 */
[----:B---3--:R-:W-:-:S15]  /*25930*/  HMMA.16816.F32.BF16 R12, R8, R14, R20 ;  /* 0x0000000e080c723c */ /* 0x008fde0000041814 */
[----:B------:R-:W-:-:S08]  /*25940*/  NOP ;  /* 0x0000000000007918 */ /* 0x000fd00000000000 */
[----:B------:R2:W-:Y:S01]  /*25950*/  STL [R1+0x60], R12 ;  /* 0x0000600c01007387 */ /* 0x0005e20000100800 */
[----:B------:R-:W-:Y:S02]  /*25960*/  IMAD.MOV.U32 R22, RZ, RZ, R14 ;  /* 0x000000ffff167224 */ /* 0x000fe400078e000e */
[----:B------:R-:W-:Y:S02]  /*25970*/  IMAD.MOV.U32 R21, RZ, RZ, R15 ;  /* 0x000000ffff157224 */ /* 0x000fe400078e000f */
[----:B------:R-:W2:Y:S01]  /*25980*/  LDL.LU.64 R14, [R1+0xd90] ;  /* 0x000d9000010e7983 */ /* 0x000ea20000300a00 */
[----:B------:R-:W-:Y:S02]  /*25990*/  IMAD.MOV.U32 R23, RZ, RZ, R13 ;  /* 0x000000ffff177224 */ /* 0x000fe400078e000d */
[----:B--2---:R-:W-:Y:S01]  /*259a0*/  HMMA.16816.F32.BF16 R12, R8, R14, R24 ;  /* 0x0000000e080c723c */ /* 0x004fe20000041818 */
[----:B------:R-:W2:-:S15]  /*259b0*/  LDL.LU.64 R26, [R1+0xd88] ;  /* 0x000d8800011a7983 */ /* 0x000e9e0000300a00 */
[----:B------:R-:W-:-:S07]  /*259c0*/  NOP ;  /* 0x0000000000007918 */ /* 0x000fce0000000000 */
[----:B------:R-:W-:Y:S04]  /*259d0*/  STL.64 [R1+0x50], R12 ;  /* 0x0000500c01007387 */ /* 0x000fe80000100a00 */
[----:B------:R0:W-:Y:S04]  /*259e0*/  STL.64 [R1+0x58], R14 ;  /* 0x0000580e01007387 */ /* 0x0001e80000100a00 */
[----:B0-----:R-:W2:Y:S04]  /*259f0*/  LDL.LU.64 R14, [R1+0xd80] ;  /* 0x000d8000010e7983 */ /* 0x001ea80000300a00 */
[----:B------:R-:W2:Y:S01]  /*25a00*/  LDL.LU.64 R12, [R1+0xd78] ;  /* 0x000d7800010c7983 */ /* 0x000ea20000300a00 */
[----:B------:R-:W-:Y:S01]  /*25a10*/  IMAD.MOV.U32 R7, RZ, RZ, R29 ;  /* 0x000000ffff077224 */ /* 0x000fe200078e001d */
[----:B--2---:R-:W-:Y:S02]  /*25a20*/  HMMA.16816.F32.BF16 R12, R8, R26, R12 ;  /* 0x0000001a080c723c */ /* 0x004fe4000004180c */
[----:B------:R-:W2:Y:S04]  /*25a30*/  LDL.LU.64 R26, [R1+0xd70] ;  /* 0x000d7000011a7983 */ /* 0x000ea80000300a00 */
[----:B------:R-:W2:Y:S04]  /*25a40*/  LDL.LU.64 R24, [R1+0xd68] ;  /* 0x000d680001187983 */ /* 0x000ea80000300a00 */
[----:B------:R-:W-:-:S13]  /*25a50*/  STL.64 [R1+0xd60], R10 ;  /* 0x000d600a01007387 */ /* 0x000fda0000100a00 */
[----:B------:R-:W-:Y:S04]  /*25a60*/  STL.64 [R1+0x40], R12 ;  /* 0x0000400c01007387 */ /* 0x000fe80000100a00 */
[----:B------:R-:W-:Y:S04]  /*25a70*/  STL.64 [R1+0x48], R14 ;  /* 0x0000480e01007387 */ /* 0x000fe80000100a00 */
[----:B------:R-:W-:Y:S04]  /*25a80*/  STL.64 [R1+0xd58], R8 ;  /* 0x000d580801007387 */ /* 0x000fe80000100a00 */
[----:B----4-:R-:W-:Y:S01]  /*25a90*/  LDSM.16.MT88.4 R12, [R17+0x20800] ;  /* 0x02080000110c783b */ /* 0x010fe20000004200 */
[----:B--2---:R-:W-:Y:S03]  /*25aa0*/  HMMA.16816.F32.BF16 R24, R8, R6, R24 ;  /* 0x000000060818723c */ /* 0x004fe60000041818 */
[----:B------:R-:W0:Y:S04]  /*25ab0*/  LDSM.16.M88.4 R4, [R28+UR5+0x80] ;  /* 0x000080051c04783b */ /* 0x000e280008000200 */
[----:B------:R-:W1:-:S15]  /*25ac0*/  LDSM.16.M88.4 R8, [R28+UR5+0x4080] ;  /* 0x004080051c08783b */ /* 0x000e5e0008000200 */
[----:B------:R-:W-:-:S01]  /*25ad0*/  NOP ;  /* 0x0000000000007918 */ /* 0x000fc20000000000 */
[----:B------:R-:W-:Y:S04]  /*25ae0*/  STL.64 [R1+0xcd8], R26 ;  /* 0x000cd81a01007387 */ /* 0x000fe80000100a00 */
[----:B------:R-:W-:Y:S04]  /*25af0*/  STL.64 [R1+0xcd0], R24 ;  /* 0x000cd01801007387 */ /* 0x000fe80000100a00 */
[----:B0-----:R0:W-:Y:S04]  /*25b00*/  STL [R1+0x80], R4 ;  /* 0x0000800401007387 */ /* 0x0011e80000100800 */
[----:B-1----:R-:W-:Y:S01]  /*25b10*/  STL.64 [R1+0x78], R10 ;  /* 0x0000780a01007387 */ /* 0x002fe20000100a00 */
[----:B------:R-:W-:-:S02]  /*25b20*/  IMAD.MOV.U32 R2, RZ, RZ, R9 ;  /* 0x000000ffff027224 */ /* 0x000fc400078e0009 */
[----:B0-----:R-:W-:Y:S02]  /*25b30*/  IMAD.MOV.U32 R4, RZ, RZ, R8 ;  /* 0x000000ffff047224 */ /* 0x001fe400078e0008 */
[----:B------:R-:W0:Y:S01]  /*25b40*/  LDSM.16.M88.4 R8, [R28+UR5+0x8080] ;  /* 0x008080051c08783b */ /* 0x000e220008000200 */
[----:B------:R-:W-:Y:S02]  /*25b50*/  IMAD.MOV.U32 R16, RZ, RZ, R5 ;  /* 0x000000ffff107224 */ /* 0x000fe400078e0005 */
[----:B0-----:R-:W-:Y:S01]  /*25b60*/  IMAD.MOV.U32 R20, RZ, RZ, R8 ;  /* 0x000000ffff147224 */ /* 0x001fe200078e0008 */
[----:B------:R-:W-:Y:S01]  /*25b70*/  STL.64 [R1+0x98], R10 ;  /* 0x0000980a01007387 */ /* 0x000fe20000100a00 */
[----:B------:R-:W-:-:S03]  /*25b80*/  IMAD.MOV.U32 R5, RZ, RZ, R9 ;  /* 0x000000ffff057224 */ /* 0x000fc600078e0009 */
[----:B------:R-:W0:Y:S02]  /*25b90*/  LDSM.16.M88.4 R8, [R28+UR5+0xc080] ;  /* 0x00c080051c08783b */ /* 0x000e240008000200 */
[----:B0-----:R-:W-:Y:S02]  /*25ba0*/  IMAD.MOV.U32 R18, RZ, RZ, R8 ;  /* 0x000000ffff127224 */ /* 0x001fe400078e0008 */
[----:B------:R-:W-:Y:S01]  /*25bb0*/  STL.64 [R1+0xa8], R10 ;  /* 0x0000a80a01007387 */ /* 0x000fe20000100a00 */
[----:B------:R-:W-:-:S03]  /*25bc0*/  IMAD.MOV.U32 R19, RZ, RZ, R9 ;  /* 0x000000ffff137224 */ /* 0x000fc600078e0009 */
[----:B------:R-:W0:Y:S02]  /*25bd0*/  LDSM.16.M88.4 R8, [R28+UR5+0x10080] ;  /* 0x010080051c08783b */ /* 0x000e240008000200 */
[----:B0-----:R-:W-:Y:S02]  /*25be0*/  IMAD.MOV.U32 R28, RZ, RZ, R11 ;  /* 0x000000ffff1c7224 */ /* 0x001fe400078e000b */
[----:B------:R-:W-:Y:S04]  /*25bf0*/  STL.64 [R1+0xb0], R8 ;  /* 0x0000b00801007387 */ /* 0x000fe80000100a00 */
[----:B------:R0:W-:Y:S04]  /*25c00*/  STL [R1+0xce4], R28 ;  /* 0x000ce41c01007387 */ /* 0x0001e80000100800 */
[----:B0-----:R-:W2:Y:S01]  /*25c10*/  LDL R28, [R1+0x100] ;  /* 0x00010000011c7983 */ /* 0x001ea20000100800 */
[----:B------:R-:W-:-:S02]  /*25c20*/  IMAD.MOV.U32 R29, RZ, RZ, R10 ;  /* 0x000000ffff1d7224 */ /* 0x000fc400078e000a */
[----:B------:R-:W-:Y:S02]  /*25c30*/  IMAD.MOV.U32 R27, RZ, RZ, R6 ;  /* 0x000000ffff1b7224 */ /* 0x000fe400078e0006 */
[----:B------:R-:W-:Y:S02]  /*25c40*/  IMAD.MOV.U32 R26, RZ, RZ, R7 ;  /* 0x000000ffff1a7224 */ /* 0x000fe400078e0007 */
[----:B------:R-:W-:Y:S02]  /*25c50*/  IMAD.MOV.U32 R6, RZ, RZ, R3 ;  /* 0x000000ffff067224 */ /* 0x000fe400078e0003 */
[----:B------:R-:W-:Y:S01]  /*25c60*/  IMAD.MOV.U32 R7, RZ, RZ, R0 ;  /* 0x000000ffff077224 */ /* 0x000fe200078e0000 */
[----:B------:R-:W-:Y:S04]  /*25c70*/  STL [R1+0xce0], R29 ;  /* 0x000ce01d01007387 */ /* 0x000fe80000100800 */
[----:B--2---:R-:W0:Y:S02]  /*25c80*/  LDSM.16.M88.4 R8, [R28+UR5+0x14080] ;  /* 0x014080051c08783b */ /* 0x004e240008000200 */
[----:B0-----:R-:W-:-:S02]  /*25c90*/  IMAD.MOV.U32 R25, RZ, RZ, R8 ;  /* 0x000000ffff197224 */ /* 0x001fc400078e0008 */
[----:B------:R-:W-:Y:S02]  /*25ca0*/  IMAD.MOV.U32 R24, RZ, RZ, R9 ;  /* 0x000000ffff187224 */ /* 0x000fe400078e0009 */
[----:B------:R-:W-:Y:S02]  /*25cb0*/  IMAD.MOV.U32 R3, RZ, RZ, R10 ;  /* 0x000000ffff037224 */ /* 0x000fe400078e000a */
[----:B------:R-:W-:Y:S02]  /*25cc0*/  IMAD.MOV.U32 R0, RZ, RZ, R11 ;  /* 0x000000ffff007224 */ /* 0x000fe400078e000b */
[----:B------:R-:W2:Y:S04]  /*25cd0*/  LDL.LU.64 R10, [R1+0xd60] ;  /* 0x000d6000010a7983 */ /* 0x000ea80000300a00 */
[----:B------:R-:W2:Y:S04]  /*25ce0*/  LDL.LU.64 R8, [R1+0xd58] ;  /* 0x000d580001087983 */ /* 0x000ea80000300a00 */
[----:B------:R-:W-:Y:S04]  /*25cf0*/  STL.64 [R1+0xd08], R26 ;  /* 0x000d081a01007387 */ /* 0x000fe80000100a00 */
[----:B------:R0:W-:Y:S04]  /*25d00*/  STL.64 [R1+0xd00], R24 ;  /* 0x000d001801007387 */ /* 0x0001e80000100a00 */
[----:B0-----:R-:W3:Y:S01]  /*25d10*/  LDL.LU R24, [R1+0x60] ;  /* 0x0000600001187983 */ /* 0x001ee20000300800 */
[----:B------:R-:W-:-:S02]  /*25d20*/  IMAD.MOV.U32 R26, RZ, RZ, R22 ;  /* 0x000000ffff1a7224 */ /* 0x000fc400078e0016 */
[----:B------:R-:W-:Y:S02]  /*25d30*/  IMAD.MOV.U32 R27, RZ, RZ, R21 ;  /* 0x000000ffff1b7224 */ /* 0x000fe400078e0015 */
[----:B------:R-:W-:-:S03]  /*25d40*/  IMAD.MOV.U32 R25, RZ, RZ, R23 ;  /* 0x000000ffff197224 */ /* 0x000fc600078e0017 */
[----:B------:R-:W-:Y:S04]  /*25d50*/  STL.64 [R1+0xd18], R26 ;  /* 0x000d181a01007387 */ /* 0x000fe80000100a00 */
[----:B---3--:R0:W-:Y:S02]  /*25d60*/  STL.64 [R1+0xd10], R24 ;  /* 0x000d101801007387 */ /* 0x0081e40000100a00 */
[----:B0-----:R-:W-:Y:S02]  /*25d70*/  IMAD.MOV.U32 R24, RZ, RZ, R20 ;  /* 0x000000ffff187224 */ /* 0x001fe400078e0014 */
[----:B------:R-:W0:Y:S01]  /*25d80*/  LDSM.16.M88.4 R20, [R28+UR5+0x18080] ;  /* 0x018080051c14783b */ /* 0x000e220008000200 */
[----:B------:R-:W-:-:S05]  /*25d90*/  IMAD.MOV.U32 R25, RZ, RZ, R5 ;  /* 0x000000ffff197224 */ /* 0x000fca00078e0005 */
[----:B------:R1:W-:Y:S04]  /*25da0*/  STL.64 [R1+0xd20], R24 ;  /* 0x000d201801007387 */ /* 0x0003e80000100a00 */
[----:B------:R-:W-:Y:S04]  /*25db0*/  STL [R1+0xcec], R0 ;  /* 0x000cec0001007387 */ /* 0x000fe80000100800 */
[----:B------:R-:W-:Y:S01]  /*25dc0*/  STL [R1+0xce8], R3 ;  /* 0x000ce80301007387 */ /* 0x000fe20000100800 */
[----:B-1----:R-:W-:-:S03]  /*25dd0*/  IMAD.MOV.U32 R25, RZ, RZ, R2 ;  /* 0x000000ffff197224 */ /* 0x002fc600078e0002 */
[----:B0-----:R-:W-:Y:S04]  /*25de0*/  STL.64 [R1+0xd0], R20 ;  /* 0x0000d01401007387 */ /* 0x001fe80000100a00 */
[----:B------:R0:W-:Y:S01]  /*25df0*/  STL [R1+0xd8], R22 ;  /* 0x0000d81601007387 */ /* 0x0001e20000100800 */
[----:B------:R-:W-:-:S03]  /*25e00*/  IMAD.MOV.U32 R2, RZ, RZ, R23 ;  /* 0x000000ffff027224 */ /* 0x000fc600078e0017 */
[----:B0-----:R-:W2:Y:S04]  /*25e10*/  LDL.LU.64 R22, [R1+0xd50] ;  /* 0x000d500001167983 */ /* 0x001ea80000300a00 */
[----:B------:R-:W2:Y:S04]  /*25e20*/  LDL.LU.64 R20, [R1+0xd48] ;  /* 0x000d480001147983 */ /* 0x000ea80000300a00 */
[----:B------:R-:W-:Y:S01]  /*25e30*/  STL [R1+0xcf0], R2 ;  /* 0x000cf00201007387 */ /* 0x000fe20000100800 */
[----:B------:R-:W-:Y:S01]  /*25e40*/  IMAD.MOV.U32 R24, RZ, RZ, R4 ;  /* 0x000000ffff187224 */ /* 0x000fe200078e0004 */
[----:B--2---:R-:W-:Y:S02]  /*25e50*/  HMMA.16816.F32.BF16 R8, R8, R6, R20 ;  /* 0x000000060808723c */ /* 0x004fe40000041814 */
[----:B------:R-:W2:Y:S04]  /*25e60*/  LDL.LU.64 R6, [R1+0xd40] ;  /* 0x000d400001067983 */ /* 0x000ea80000300a00 */
[----:B------:R-:W2:Y:S04]  /*25e70*/  LDL.LU.64 R4, [R1+0xd38] ;  /* 0x000d380001047983 */ /* 0x000ea80000300a00 */
[----:B------:R-:W2:-:S13]  /*25e80*/  LDL.LU R20, [R1+0x80] ;  /* 0x0000800001147983 */ /* 0x000e9a0000300800 */
[----:B------:R-:W-:Y:S04]  /*25e90*/  STL.64 [R1+0x30], R8 ;  /* 0x0000300801007387 */ /* 0x000fe80000100a00 */
[----:B------:R-:W-:Y:S04]  /*25ea0*/  STL.64 [R1+0x38], R10 ;  /* 0x0000380a01007387 */ /* 0x000fe80000100a00 */
[----:B------:R-:W0:Y:S01]  /*25eb0*/  LDSM.16.M88.4 R8, [R28+UR5+0x1c080] ;  /* 0x01c080051c08783b */ /* 0x000e220008000200 */
[----:B------:R-:W-:-:S03]  /*25ec0*/  IMAD.MOV.U32 R21, RZ, RZ, R16 ;  /* 0x000000ffff157224 */ /* 0x000fc600078e0010 */
[----:B------:R-:W3:Y:S04]  /*25ed0*/  LDL.LU R16, [R1+0xd34] ;  /* 0x000d340001107983 */ /* 0x000ee80000300800 */
[----:B0-----:R-:W-:Y:S04]  /*25ee0*/  STL.64 [R1+0xe0], R8 ;  /* 0x0000e00801007387 */ /* 0x001fe80000100a00 */
[----:B------:R-:W-:Y:S04]  /*25ef0*/  STL.64 [R1+0xe8], R10 ;  /* 0x0000e80a01007387 */ /* 0x000fe80000100a00 */
[----:B------:R0:W1:Y:S04]  /*25f00*/  LDSM.16.MT88.4 R8, [R17+0x20a00] ;  /* 0x020a00001108783b */ /* 0x0000680000004200 */
[----:B0-----:R-:W3:Y:S04]  /*25f10*/  LDL.LU R17, [R1+0xd30] ;  /* 0x000d300001117983 */ /* 0x001ee80000300800 */
[----:B-1----:R0:W-:Y:S04]  /*25f20*/  STL.64 [R1+0xcb8], R10 ;  /* 0x000cb80a01007387 */ /* 0x0021e80000100a00 */
[----:B------:R-:W-:Y:S01]  /*25f30*/  STL.64 [R1+0xcb0], R8 ;  /* 0x000cb00801007387 */ /* 0x000fe20000100a00 */
[----:B--2---:R-:W-:-:S15]  /*25f40*/  HMMA.16816.F32.BF16 R4, R12, R20, R4 ;  /* 0x000000140c04723c */ /* 0x004fde0000041804 */
[----:B------:R-:W-:-:S09]  /*25f50*/  NOP ;  /* 0x0000000000007918 */ /* 0x000fd20000000000 */
[----:B------:R-:W-:Y:S02]  /*25f60*/  IMAD.MOV.U32 R23, RZ, RZ, R4 ;  /* 0x000000ffff177224 */ /* 0x000fe400078e0004 */
[----:B------:R-:W-:Y:S02]  /*25f70*/  IMAD.MOV.U32 R22, RZ, RZ, R5 ;  /* 0x000000ffff167224 */ /* 0x000fe400078e0005 */
[----:B------:R-:W-:Y:S02]  /*25f80*/  IMAD.MOV.U32 R4, RZ, RZ, R18 ;  /* 0x000000ffff047224 */ /* 0x000fe400078e0012 */
[----:B------:R-:W-:Y:S01]  /*25f90*/  IMAD.MOV.U32 R5, RZ, RZ, R19 ;  /* 0x000000ffff057224 */ /* 0x000fe200078e0013 */
[----:B------:R-:W3:Y:S04]  /*25fa0*/  LDL.LU R18, [R1+0xd2c] ;  /* 0x000d2c0001127983 */ /* 0x000ee80000300800 */
[----:B------:R-:W3:Y:S01]  /*25fb0*/  LDL.LU R19, [R1+0xd28] ;  /* 0x000d280001137983 */ /* 0x000ee20000300800 */
[----:B0-----:R-:W-:-:S05]  /*25fc0*/  IMAD.MOV.U32 R11, RZ, RZ, R6 ;  /* 0x000000ffff0b7224 */ /* 0x001fca00078e0006 */
[----:B------:R-:W-:Y:S04]  /*25fd0*/  STL [R1+0xcfc], R11 ;  /* 0x000cfc0b01007387 */ /* 0x000fe80000100800 */
[----:B------:R0:W-:Y:S04]  /*25fe0*/  STL [R1+0xcf8], R22 ;  /* 0x000cf81601007387 */ /* 0x0001e80000100800 */
[----:B------:R1:W-:Y:S04]  /*25ff0*/  STL [R1+0xcf4], R23 ;  /* 0x000cf41701007387 */ /* 0x0003e80000100800 */
[----:B------:R-:W2:Y:S04]  /*26000*/  LDL.LU R20, [R1] ;  /* 0x0000000001147983 */ /* 0x000ea80000300800 */
[----:B------:R-:W2:Y:S04]  /*26010*/  LDL.LU R21, [R1+0x4] ;  /* 0x0000040001157983 */ /* 0x000ea80000300800 */
[----:B0-----:R-:W2:Y:S04]  /*26020*/  LDL.LU R22, [R1+0x8] ;  /* 0x0000080001167983 */ /* 0x001ea80000300800 */
[----:B-1----:R-:W2:Y:S01]  /*26030*/  LDL.LU R23, [R1+0xc] ;  /* 0x00000c0001177983 */ /* 0x002ea20000300800 */
[----:B---3--:R-:W-:Y:S03]  /*26040*/  HMMA.16816.F32.BF16 R16, R12, R24, R16 ;  /* 0x000000180c10723c */ /* 0x008fe60000041810 */
[----:B------:R-:W2:-:S15]  /*26050*/  LDL.LU.64 R24, [R1+0xd20] ;  /* 0x000d200001187983 */ /* 0x000e9e0000300a00 */
[----:B------:R-:W-:-:S06]  /*26060*/  NOP ;  /* 0x0000000000007918 */ /* 0x000fcc0000000000 */
[----:B------:R-:W-:Y:S02]  /*26070*/  IMAD.MOV.U32 R0, RZ, RZ, R16 ;  /* 0x000000ffff007224 */ /* 0x000fe400078e0010 */
[----:B------:R-:W-:Y:S01]  /*26080*/  IMAD.MOV.U32 R3, RZ, RZ, R17 ;  /* 0x000000ffff037224 */ /* 0x000fe200078e0011 */
[----:B------:R-:W3:Y:S04]  /*26090*/  LDL.LU R16, [R1+0xb0] ;  /* 0x0000b00001107983 */ /* 0x000ee80000300800 */
[----:B------:R-:W3:Y:S01]  /*260a0*/  LDL.LU R17, [R1+0xb4] ;  /* 0x0000b40001117983 */ /* 0x000ee20000300800 */
[----:B--2---:R-:W-:-:S15]  /*260b0*/  HMMA.16816.F32.BF16 R24, R12, R24, R20 ;  /* 0x000000180c18723c */ /* 0x004fde0000041814 */
[----:B------:R-:W-:-:S09]  /*260c0*/  NOP ;  /* 0x0000000000007918 */ /* 0x000fd20000000000 */
[----:B------:R-:W-:Y:S02]  /*260d0*/  IMAD.MOV.U32 R23, RZ, RZ, R26 ;  /* 0x000000ffff177224 */ /* 0x000fe400078e001a */
[----:B------:R-:W-:Y:S02]  /*260e0*/  IMAD.MOV.U32 R2, RZ, RZ, R27 ;  /* 0x000000ffff027224 */ /* 0x000fe400078e001b */
[----:B------:R-:W-:Y:S02]  /*260f0*/  IMAD.MOV.U32 R11, RZ, RZ, R24 ;  /* 0x000000ffff0b7224 */ /* 0x000fe400078e0018 */
[----:B------:R-:W-:Y:S01]  /*26100*/  IMAD.MOV.U32 R22, RZ, RZ, R25 ;  /* 0x000000ffff167224 */ /* 0x000fe200078e0019 */
[----:B------:R-:W2:Y:S04]  /*26110*/  LDL.LU.64 R26, [R1+0xd18] ;  /* 0x000d1800011a7983 */ /* 0x000ea80000300a00 */
[----:B------:R-:W2:Y:S01]  /*26120*/  LDL.LU.64 R24, [R1+0xd10] ;  /* 0x000d100001187983 */ /* 0x000ea20000300a00 */
[----:B------:R-:W-:-:S02]  /*26130*/  IMAD.MOV.U32 R10, RZ, RZ, R7 ;  /* 0x000000ffff0a7224 */ /* 0x000fc400078e0007 */
[----:B--2---:R-:W-:Y:S01]  /*26140*/  HMMA.16816.F32.BF16 R4, R12, R4, R24 ;  /* 0x000000040c04723c */ /* 0x004fe20000041818 */
[----:B------:R-:W2:Y:S04]  /*26150*/  LDL.LU.64 R26, [R1+0xd08] ;  /* 0x000d0800011a7983 */ /* 0x000ea80000300a00 */
[----:B------:R-:W4:-:S15]  /*26160*/  LDL.LU.64 R24, [R1+0xd00] ;  /* 0x000d000001187983 */ /* 0x000f1e0000300a00 */
[----:B------:R-:W-:-:S03]  /*26170*/  NOP ;  /* 0x0000000000007918 */ /* 0x000fc60000000000 */
[----:B------:R0:W-:Y:S04]  /*26180*/  STL.64 [R1+0xc70], R6 ;  /* 0x000c700601007387 */ /* 0x0001e80000100a00 */
[----:B------:R-:W-:Y:S04]  /*26190*/  STL.64 [R1+0xc68], R4 ;  /* 0x000c680401007387 */ /* 0x000fe80000100a00 */
[----:B0-----:R-:W3:Y:S04]  /*261a0*/  LDL.LU R6, [R1+0x98] ;  /* 0x0000980001067983 */ /* 0x001ee80000300800 */
[----:B------:R-:W3:Y:S04]  /*261b0*/  LDL.LU R7, [R1+0x9c] ;  /* 0x00009c0001077983 */ /* 0x000ee80000300800 */
[----:B---3--:R0:W-:Y:S04]  /*261c0*/  STL.64 [R1+0xc80], R6 ;  /* 0x000c800601007387 */ /* 0x0081e80000100a00 */
[----:B0-----:R-:W3:Y:S04]  /*261d0*/  LDL.LU R6, [R1+0x78] ;  /* 0x0000780001067983 */ /* 0x001ee80000300800 */
[----:B------:R-:W3:Y:S01]  /*261e0*/  LDL.LU R7, [R1+0x7c] ;  /* 0x00007c0001077983 */ /* 0x000ee20000300800 */
[----:B----4-:R-:W-:-:S02]  /*261f0*/  IMAD.MOV.U32 R21, RZ, RZ, R24 ;  /* 0x000000ffff157224 */ /* 0x010fc400078e0018 */
[----:B------:R-:W-:Y:S01]  /*26200*/  IMAD.MOV.U32 R20, RZ, RZ, R25 ;  /* 0x000000ffff147224 */ /* 0x000fe200078e0019 */
[----:B---3--:R2:W-:Y:S02]  /*26210*/  STL.64 [R1+0xc98], R6 ;  /* 0x000c980601007387 */ /* 0x0085e40000100a00 */
[----:B--2---:R-:W-:Y:S02]  /*26220*/  IMAD.MOV.U32 R6, RZ, RZ, R27 ;  /* 0x000000ffff067224 */ /* 0x004fe400078e001b */
[----:B------:R-:W-:-:S05]  /*26230*/  IMAD.MOV.U32 R7, RZ, RZ, R26 ;  /* 0x000000ffff077224 */ /* 0x000fca00078e001a */
[----:B------:R0:W-:Y:S04]  /*26240*/  STL.64 [R1+0xcc0], R6 ;  /* 0x000cc00601007387 */ /* 0x0001e80000100a00 */
[----:B------:R-:W2:Y:S04]  /*26250*/  LDL.LU R4, [R1+0x50] ;  /* 0x0000500001047983 */ /* 0x000ea80000300800 */
[----:B------:R-:W2:Y:S04]  /*26260*/  LDL.LU R5, [R1+0x54] ;  /* 0x0000540001057983 */ /* 0x000ea80000300800 */
[----:B0-----:R-:W2:Y:S04]  /*26270*/  LDL.LU R6, [R1+0x58] ;  /* 0x0000580001067983 */ /* 0x001ea80000300800 */
[----:B------:R-:W2:Y:S04]  /*26280*/  LDL.LU R7, [R1+0x5c] ;  /* 0x00005c0001077983 */ /* 0x000ea80000300800 */
[----:B------:R-:W3:Y:S04]  /*26290*/  LDL.LU R24, [R1+0x40] ;  /* 0x0000400001187983 */ /* 0x000ee80000300800 */
[----:B------:R-:W3:Y:S04]  /*262a0*/  LDL.LU R25, [R1+0x44] ;  /* 0x0000440001197983 */ /* 0x000ee80000300800 */
[----:B------:R-:W3:Y:S04]  /*262b0*/  LDL.LU R26, [R1+0x48] ;  /* 0x00004800011a7983 */ /* 0x000ee80000300800 */
[----:B------:R-:W3:Y:S04]  /*262c0*/  LDL.LU R27, [R1+0x4c] ;  /* 0x00004c00011b7983 */ /* 0x000ee80000300800 */
[----:B------:R-:W4:Y:S04]  /*262d0*/  LDL.LU R8, [R1+0xe0] ;  /* 0x0000e00001087983 */ /* 0x000f280000300800 */
[----:B------:R-:W4:Y:S01]  /*262e0*/  LDL.LU R9, [R1+0xe4] ;  /* 0x0000e40001097983 */ /* 0x000f220000300800 */
[----:B------:R-:W-:-:S02]  /*262f0*/  IMAD.MOV.U32 R28, RZ, RZ, R18 ;  /* 0x000000ffff1c7224 */ /* 0x000fc400078e0012 */
[----:B------:R-:W-:Y:S02]  /*26300*/  IMAD.MOV.U32 R29, RZ, RZ, R19 ;  /* 0x000000ffff1d7224 */ /* 0x000fe400078e0013 */
[----:B--2---:R-:W-:Y:S01]  /*26310*/  HMMA.16816.F32.BF16 R16, R12, R16, R4 ;  /* 0x000000100c10723c */ /* 0x004fe20000041804 */
[----:B----4-:R0:W-:Y:S04]  /*26320*/  STL.64 [R1+0xcc8], R8 ;  /* 0x000cc80801007387 */ /* 0x0101e80000100a00 */
[----:B0-----:R-:W2:Y:S04]  /*26330*/  LDL.LU R8, [R1+0xd0] ;  /* 0x0000d00001087983 */ /* 0x001ea80000300800 */
[----:B------:R-:W2:Y:S04]  /*26340*/  LDL.LU R9, [R1+0xd4] ;  /* 0x0000d40001097983 */ /* 0x000ea80000300800 */
[----:B------:R-:W4:Y:S04]  /*26350*/  LDL.LU R4, [R1+0x30] ;  /* 0x0000300001047983 */ /* 0x000f280000300800 */
[----:B------:R-:W4:Y:S04]  /*26360*/  LDL.LU R5, [R1+0x34] ;  /* 0x0000340001057983 */ /* 0x000f280000300800 */
[----:B------:R-:W4:Y:S04]  /*26370*/  LDL.LU R6, [R1+0x38] ;  /* 0x0000380001067983 */ /* 0x000f280000300800 */
[----:B------:R-:W4:Y:S04]  /*26380*/  LDL.LU R7, [R1+0x3c] ;  /* 0x00003c0001077983 */ /* 0x000f280000300800 */
[----:B------:R0:W-:Y:S04]  /*26390*/  STL.64 [R1+0xc60], R18 ;  /* 0x000c601201007387 */ /* 0x0001e80000100a00 */
[----:B------:R1:W-:Y:S04]  /*263a0*/  STL.64 [R1+0xc58], R16 ;  /* 0x000c581001007387 */ /* 0x0003e80000100a00 */
[----:B0-----:R-:W3:Y:S04]  /*263b0*/  LDL.LU R18, [R1+0xa8] ;  /* 0x0000a80001127983 */ /* 0x001ee80000300800 */
[----:B------:R-:W3:Y:S01]  /*263c0*/  LDL.LU R19, [R1+0xac] ;  /* 0x0000ac0001137983 */ /* 0x000ee20000300800 */
[----:B-1----:R-:W-:-:S02]  /*263d0*/  IMAD.MOV.U32 R16, RZ, RZ, R11 ;  /* 0x000000ffff107224 */ /* 0x002fc400078e000b */
[----:B------:R-:W-:Y:S01]  /*263e0*/  IMAD.MOV.U32 R17, RZ, RZ, R22 ;  /* 0x000000ffff117224 */ /* 0x000fe200078e0016 */
[----:B---3--:R0:W-:Y:S04]  /*263f0*/  STL.64 [R1+0xc78], R18 ;  /* 0x000c781201007387 */ /* 0x0081e80000100a00 */
[----:B------:R-:W3:Y:S04]  /*26400*/  LDL.LU R11, [R1+0xcfc] ;  /* 0x000cfc00010b7983 */ /* 0x000ee80000300800 */
[----:B------:R-:W2:Y:S01]  /*26410*/  LDL.LU R22, [R1+0xcf8] ;  /* 0x000cf80001167983 */ /* 0x000ea20000300800 */
[----:B0-----:R-:W-:-:S03]  /*26420*/  IMAD.MOV.U32 R18, RZ, RZ, R23 ;  /* 0x000000ffff127224 */ /* 0x001fc600078e0017 */
[----:B------:R-:W4:Y:S01]  /*26430*/  LDL.LU R23, [R1+0xcf4] ;  /* 0x000cf40001177983 */ /* 0x000f220000300800 */
[----:B------:R-:W-:-:S03]  /*26440*/  IMAD.MOV.U32 R19, RZ, RZ, R2 ;  /* 0x000000ffff137224 */ /* 0x000fc600078e0002 */
[----:B------:R-:W3:Y:S04]  /*26450*/  LDL.LU R2, [R1+0xcf0] ;  /* 0x000cf00001027983 */ /* 0x000ee80000300800 */
[----:B------:R0:W-:Y:S04]  /*26460*/  STL.64 [R1+0xc90], R18 ;  /* 0x000c901201007387 */ /* 0x0001e80000100a00 */
[----:B------:R1:W-:Y:S01]  /*26470*/  STL.64 [R1+0xc88], R16 ;  /* 0x000c881001007387 */ /* 0x0003e20000100a00 */
[----:B0-----:R-:W-:Y:S02]  /*26480*/  IMAD.MOV.U32 R18, RZ, RZ, R28 ;  /* 0x000000ffff127224 */ /* 0x001fe400078e001c */
[----:B-1----:R-:W-:-:S02]  /*26490*/  IMAD.MOV.U32 R16, RZ, RZ, R0 ;  /* 0x000000ffff107224 */ /* 0x002fc400078e0000 */
[----:B------:R-:W-:Y:S01]  /*264a0*/  IMAD.MOV.U32 R19, RZ, RZ, R29 ;  /* 0x000000ffff137224 */ /* 0x000fe200078e001d */
[----:B------:R-:W3:Y:S01]  /*264b0*/  LDL.LU R0, [R1+0xcec] ;  /* 0x000cec0001007983 */ /* 0x000ee20000300800 */
[----:B------:R-:W-:-:S03]  /*264c0*/  IMAD.MOV.U32 R17, RZ, RZ, R3 ;  /* 0x000000ffff117224 */ /* 0x000fc600078e0003 */
[----:B------:R-:W3:Y:S04]  /*264d0*/  LDL.LU R3, [R1+0xce8] ;  /* 0x000ce80001037983 */ /* 0x000ee80000300800 */
[----:B------:R-:W3:Y:S04]  /*264e0*/  LDL.LU R28, [R1+0xce4] ;  /* 0x000ce400011c7983 */ /* 0x000ee80000300800 */
[----:B------:R-:W3:Y:S04]  /*264f0*/  LDL.LU R29, [R1+0xce0] ;  /* 0x000ce000011d7983 */ /* 0x000ee80000300800 */
[----:B------:R-:W-:Y:S04]  /*26500*/  STL.64 [R1+0xca8], R18 ;  /* 0x000ca81201007387 */ /* 0x000fe80000100a00 */
[----:B------:R2:W-:Y:S02]  /*26510*/  STL.64 [R1+0xca0], R16 ;  /* 0x000ca01001007387 */ /* 0x0005e40000100a00 */
[----:B--2---:R-:W-:-:S02]  /*26520*/  IMAD.MOV.U32 R17, RZ, RZ, R22 ;  /* 0x000000ffff117224 */ /* 0x004fc400078e0016 */
[----:B----4-:R-:W-:Y:S02]  /*26530*/  IMAD.MOV.U32 R16, RZ, RZ, R23 ;  /* 0x000000ffff107224 */ /* 0x010fe400078e0017 */
[----:B------:R-:W-:Y:S01]  /*26540*/  HMMA.16816.F32.BF16 R20, R12, R20, R24 ;  /* 0x000000140c14723c */ /* 0x000fe20000041818 */
[----:B------:R-:W2:Y:S04]  /*26550*/  LDL.LU.64 R26, [R1+0xcd8] ;  /* 0x000cd800011a7983 */ /* 0x000ea80000300a00 */
[----:B------:R-:W2:-:S15]  /*26560*/  LDL.LU.64 R24, [R1+0xcd0] ;  /* 0x000cd00001187983 */ /* 0x000e9e0000300a00 */
[----:B------:R-:W-:-:S03]  /*26570*/  NOP ;  /* 0x0000000000007918 */ /* 0x000fc60000000000 */
[----:B------:R-:W-:Y:S04]  /*26580*/  STL.64 [R1+0xc50], R22 ;  /* 0x000c501601007387 */ /* 0x000fe80000100a00 */
[----:B------:R-:W-:Y:S01]  /*26590*/  STL.64 [R1+0xc48], R20 ;  /* 0x000c481401007387 */ /* 0x000fe20000100a00 */
[----:B--2---:R-:W-:Y:S03]  /*265a0*/  HMMA.16816.F32.BF16 R24, R12, R8, R24 ;  /* 0x000000080c18723c */ /* 0x004fe60000041818 */
[----:B------:R-:W2:Y:S01]  /*265b0*/  LDL.LU.64 R8, [R1+0xcc8] ;  /* 0x000cc80001087983 */ /* 0x000ea20000300a00 */
[----:B---3--:R-:W-:Y:S02]  /*265c0*/  IMAD.MOV.U32 R18, RZ, RZ, R11 ;  /* 0x000000ffff127224 */ /* 0x008fe400078e000b */
[----:B------:R-:W-:-:S15]  /*265d0*/  IMAD.MOV.U32 R19, RZ, RZ, R10 ;  /* 0x000000ffff137224 */ /* 0x000fde00078e000a */
[----:B------:R-:W-:-:S02]  /*265e0*/  NOP ;  /* 0x0000000000007918 */ /* 0x000fc40000000000 */
[----:B------:R0:W-:Y:S04]  /*265f0*/  STL.64 [R1+0xc38], R26 ;  /* 0x000c381a01007387 */ /* 0x0001e80000100a00 */
[----:B------:R-:W-:Y:S01]  /*26600*/  STL.64 [R1+0xc30], R24 ;  /* 0x000c301801007387 */ /* 0x000fe20000100a00 */
[----:B--2---:R-:W-:Y:S03]  /*26610*/  HMMA.16816.F32.BF16 R12, R12, R8, R4 ;  /* 0x000000080c0c723c */ /* 0x004fe60000041804 */
[----:B------:R-:W2:Y:S04]  /*26620*/  LDL.LU.64 R6, [R1+0xcc0] ;  /* 0x000cc00001067983 */ /* 0x000ea80000300a00 */
[----:B------:R-:W2:Y:S04]  /*26630*/  LDL.LU.64 R10, [R1+0xcb8] ;  /* 0x000cb800010a7983 */ /* 0x000ea80000300a00 */
[----:B------:R-:W2:Y:S01]  /*26640*/  LDL.LU.64 R8, [R1+0xcb0] ;  /* 0x000cb00001087983 */ /* 0x000ea20000300a00 */
[----:B0-----:R-:W-:-:S02]  /*26650*/  IMAD.MOV.U32 R26, RZ, RZ, R3 ;  /* 0x000000ffff1a7224 */ /* 0x001fc400078e0003 */
[----:B------:R-:W-:Y:S01]  /*26660*/  IMAD.MOV.U32 R27, RZ, RZ, R0 ;  /* 0x000000ffff1b7224 */ /* 0x000fe200078e0000 */
[----:B--2---:R-:W-:Y:S01]  /*26670*/  HMMA.16816.F32.BF16 R4, R8, R6, R16 ;  /* 0x000000060804723c */ /* 0x004fe20000041810 */
[----:B------:R-:W2:Y:S04]  /*26680*/  LDL.LU.64 R18, [R1+0xca8] ;  /* 0x000ca80001127983 */ /* 0x000ea80000300a00 */
[----:B------:R-:W2:-:S15]  /*26690*/  LDL.LU.64 R16, [R1+0xca0] ;  /* 0x000ca00001107983 */ /* 0x000e9e0000300a00 */
[----:B------:R-:W-:-:S04]  /*266a0*/  NOP ;  /* 0x0000000000007918 */ /* 0x000fc80000000000 */
[----:B------:R-:W-:Y:S02]  /*266b0*/  IMAD.MOV.U32 R3, RZ, RZ, R6 ;  /* 0x000000ffff037224 */ /* 0x000fe400078e0006 */
[----:B------:R-:W-:Y:S02]  /*266c0*/  IMAD.MOV.U32 R0, RZ, RZ, R7 ;  /* 0x000000ffff007224 */ /* 0x000fe400078e0007 */
[----:B------:R-:W2:Y:S01]  /*266d0*/  LDL.LU.64 R6, [R1+0xc98] ;  /* 0x000c980001067983 */ /* 0x000ea20000300a00 */
[----:B------:R-:W-:Y:S02]  /*266e0*/  IMAD.MOV.U32 R22, RZ, RZ, R29 ;  /* 0x000000ffff167224 */ /* 0x000fe400078e001d */
[----:B------:R-:W-:Y:S02]  /*266f0*/  IMAD.MOV.U32 R23, RZ, RZ, R28 ;  /* 0x000000ffff177224 */ /* 0x000fe400078e001c */
[----:B------:R-:W-:Y:S02]  /*26700*/  IMAD.MOV.U32 R29, RZ, RZ, R4 ;  /* 0x000000ffff1d7224 */ /* 0x000fe400078e0004 */
[----:B------:R-:W-:Y:S01]  /*26710*/  IMAD.MOV.U32 R28, RZ, RZ, R5 ;  /* 0x000000ffff1c7224 */ /* 0x000fe200078e0005 */
[----:B------:R-:W-:Y:S04]  /*26720*/  STL [R1+0xc14], R0 ;  /* 0x000c140001007387 */ /* 0x000fe80000100800 */
[----:B------:R-:W-:Y:S04]  /*26730*/  STL [R1+0xc10], R28 ;  /* 0x000c101c01007387 */ /* 0x000fe80000100800 */
[----:B------:R-:W-:Y:S04]  /*26740*/  STL [R1+0xc0c], R29 ;  /* 0x000c0c1d01007387 */ /* 0x000fe80000100800 */
[----:B------:R-:W-:Y:S01]  /*26750*/  STL [R1+0xc08], R3 ;  /* 0x000c080301007387 */ /* 0x000fe20000100800 */
[----:B--2---:R-:W-:Y:S03]  /*26760*/  HMMA.16816.F32.BF16 R4, R8, R6, R16 ;  /* 0x000000060804723c */ /* 0x004fe60000041810 */
[----:B------:R-:W2:Y:S04]  /*26770*/  LDL.LU.64 R18, [R1+0xc90] ;  /* 0x000c900001127983 */ /* 0x000ea80000300a00 */
[----:B------:R-:W2:-:S15]  /*26780*/  LDL.LU.64 R16, [R1+0xc88] ;  /* 0x000c880001107983 */ /* 0x000e9e0000300a00 */
[----:B------:R-:W-:-:S01]  /*26790*/  NOP ;  /* 0x0000000000007918 */ /* 0x000fc20000000000 */
[----:B------:R-:W-:Y:S04]  /*267a0*/  STL.64 [R1+0x20], R4 ;  /* 0x0000200401007387 */ /* 0x000fe80000100a00 */
[----:B------:R0:W-:Y:S04]  /*267b0*/  STL.64 [R1+0x28], R6 ;  /* 0x0000280601007387 */ /* 0x0001e80000100a00 */
[----:B0-----:R-:W2:Y:S02]  /*267c0*/  LDL.LU.64 R6, [R1+0xc80] ;  /* 0x000c800001067983 */ /* 0x001ea40000300a00 */
[----:B--2---:R-:W-:Y:S02]  /*267d0*/  HMMA.16816.F32.BF16 R4, R8, R6, R16 ;  /* 0x000000060804723c */ /* 0x004fe40000041810 */
[----:B------:R-:W2:-:S15]  /*267e0*/  LDL.LU.64 R18, [R1+0xc78] ;  /* 0x000c780001127983 */ /* 0x000e9e0000300a00 */
[----:B------:R-:W-:-:S06]  /*267f0*/  NOP ;  /* 0x0000000000007918 */ /* 0x000fcc0000000000 */
[----:B------:R-:W-:Y:S04]  /*26800*/  STL.64 [R1+0x10], R4 ;  /* 0x0000100401007387 */ /* 0x000fe80000100a00 */
[----:B------:R0:W-:Y:S04]  /*26810*/  STL.64 [R1+0x18], R6 ;  /* 0x0000180601007387 */ /* 0x0001e80000100a00 */
[----:B0-----:R-:W2:Y:S04]  /*26820*/  LDL.LU.64 R6, [R1+0xc70] ;  /* 0x000c700001067983 */ /* 0x001ea80000300a00 */
[----:B------:R-:W2:Y:S02]  /*26830*/  LDL.LU.64 R4, [R1+0xc68] ;  /* 0x000c680001047983 */ /* 0x000ea40000300a00 */
[----:B--2---:R-:W-:Y:S02]  /*26840*/  HMMA.16816.F32.BF16 R4, R8, R18, R4 ;  /* 0x000000120804723c */ /* 0x004fe40000041804 */
[----:B------:R-:W2:Y:S04]  /*26850*/  LDL.LU.64 R18, [R1+0xc60] ;  /* 0x000c600001127983 */ /* 0x000ea80000300a00 */
[----:B------:R-:W2:-:S15]  /*26860*/  LDL.LU.64 R16, [R1+0xc58] ;  /* 0x000c580001107983 */ /* 0x000e9e0000300a00 */
[----:B------:R-:W-:-:S03]  /*26870*/  NOP ;  /* 0x0000000000007918 */ /* 0x000fc60000000000 */
[----:B------:R-:W-:Y:S02]  /*26880*/  IMAD.MOV.U32 R28, RZ, RZ, R5 ;  /* 0x000000ffff1c7224 */ /* 0x000fe400078e0005 */
[----:B------:R-:W-:Y:S02]  /*26890*/  IMAD.MOV.U32 R0, RZ, RZ, R4 ;  /* 0x000000ffff007224 */ /* 0x000fe400078e0004 */
[----:B------:R-:W-:Y:S02]  /*268a0*/  IMAD.MOV.U32 R3, RZ, RZ, R7 ;  /* 0x000000ffff037224 */ /* 0x000fe400078e0007 */
[----:B------:R-:W3:Y:S04]  /*268b0*/  LDL R7, [R1+0x104] ;  /* 0x0001040001077983 */ /* 0x000ee80000100800 */
[----:B------:R-:W-:Y:S04]  /*268c0*/  STL [R1+0xc2c], R28 ;  /* 0x000c2c1c01007387 */ /* 0x000fe80000100800 */
[----:B------:R-:W-:Y:S01]  /*268d0*/  STL [R1+0xc28], R0 ;  /* 0x000c280001007387 */ /* 0x000fe20000100800 */
[----:B--2---:R-:W-:Y:S03]  /*268e0*/  HMMA.16816.F32.BF16 R16, R8, R22, R16 ;  /* 0x000000160810723c */ /* 0x004fe60000041810 */
[----:B------:R-:W2:Y:S04]  /*268f0*/  LDL.LU.64 R22, [R1+0xc50] ;  /* 0x000c500001167983 */ /* 0x000ea80000300a00 */
[----:B------:R-:W2:-:S15]  /*26900*/  LDL.LU.64 R20, [R1+0xc48] ;  /* 0x000c480001147983 */ /* 0x000e9e0000300a00 */
[----:B------:R-:W-:-:S01]  /*26910*/  NOP ;  /* 0x0000000000007918 */ /* 0x000fc20000000000 */
[----:B------:R-:W-:Y:S04]  /*26920*/  STL [R1+0xbcc], R16 ;  /* 0x000bcc1001007387 */ /* 0x000fe80000100800 */
[----:B------:R-:W-:Y:S04]  /*26930*/  STL [R1+0xbc8], R17 ;  /* 0x000bc81101007387 */ /* 0x000fe80000100800 */
[----:B------:R0:W-:Y:S04]  /*26940*/  STL [R1+0xbc4], R18 ;  /* 0x000bc41201007387 */ /* 0x0001e80000100800 */
[----:B------:R1:W-:Y:S04]  /*26950*/  STL [R1+0xbc0], R19 ;  /* 0x000bc01301007387 */ /* 0x0003e80000100800 */
[----:B0-----:R-:W4:Y:S01]  /*26960*/  LDL.LU R18, [R1+0xd8] ;  /* 0x0000d80001127983 */ /* 0x001f220000300800 */
[----:B-1----:R-:W-:-:S03]  /*26970*/  IMAD.MOV.U32 R19, RZ, RZ, R2 ;  /* 0x000000ffff137224 */ /* 0x002fc600078e0002 */
[----:B------:R-:W4:Y:S01]  /*26980*/  LDL.LU R2, [R1+0xc40] ;  /* 0x000c400001027983 */ /* 0x000f220000300800 */
[----:B--2---:R-:W-:Y:S03]  /*26990*/  HMMA.16816.F32.BF16 R20, R8, R26, R20 ;  /* 0x0000001a0814723c */ /* 0x004fe60000041814 */
[----:B------:R-:W2:Y:S04]  /*269a0*/  LDL.LU.64 R26, [R1+0xc38] ;  /* 0x000c3800011a7983 */ /* 0x000ea80000300a00 */
[----:B------:R-:W2:Y:S01]  /*269b0*/  LDL.LU.64 R24, [R1+0xc30] ;  /* 0x000c300001187983 */ /* 0x000ea20000300a00 */
[----:B------:R-:W-:-:S03]  /*269c0*/  IMAD.MOV.U32 R29, RZ, RZ, R6 ;  /* 0x000000ffff1d7224 */ /* 0x000fc600078e0006 */
[----:B---3--:R-:W0:-:S12]  /*269d0*/  LDSM.16.MT88.4 R4, [R7+0x20c00] ;  /* 0x020c00000704783b */ /* 0x008e180000004200 */
[----:B------:R-:W-:Y:S04]  /*269e0*/  STL [R1+0xbac], R20 ;  /* 0x000bac1401007387 */ /* 0x000fe80000100800 */
[----:B------:R-:W-:Y:S04]  /*269f0*/  STL [R1+0xba8], R21 ;  /* 0x000ba81501007387 */ /* 0x000fe80000100800 */
[----:B------:R-:W-:Y:S04]  /*26a00*/  STL [R1+0xba4], R22 ;  /* 0x000ba41601007387 */ /* 0x000fe80000100800 */
[----:B------:R-:W-:Y:S04]  /*26a10*/  STL [R1+0xba0], R23 ;  /* 0x000ba01701007387 */ /* 0x000fe80000100800 */
[----:B----4-:R-:W-:Y:S01]  /*26a20*/  LDSM.16.M88.4 R20, [R2+UR5+0x4080] ;  /* 0x004080050214783b */ /* 0x010fe20008000200 */
[----:B--2---:R-:W-:Y:S03]  /*26a30*/  HMMA.16816.F32.BF16 R24, R8, R18, R24 ;  /* 0x000000120818723c */ /* 0x004fe60000041818 */
[----:B------:R-:W1:-:S15]  /*26a40*/  LDSM.16.M88.4 R16, [R2+UR5+0x80] ;  /* 0x000080050210783b */ /* 0x000e5e0008000200 */
[----:B------:R-:W-:-:S05]  /*26a50*/  NOP ;  /* 0x0000000000007918 */ /* 0x000fca0000000000 */
[----:B------:R-:W-:Y:S04]  /*26a60*/  STL.64 [R1+0xb98], R26 ;  /* 0x000b981a01007387 */ /* 0x000fe80000100a00 */
[----:B------:R-:W-:Y:S04]  /*26a70*/  STL.64 [R1+0xb90], R24 ;  /* 0x000b901801007387 */ /* 0x000fe80000100a00 */
[----:B0-----:R0:W-:Y:S04]  /*26a80*/  STL.64 [R1+0xc20], R6 ;  /* 0x000c200601007387 */ /* 0x0011e80000100a00 */
[----:B------:R1:W-:Y:S04]  /*26a90*/  STL.64 [R1+0xc18], R4 ;  /* 0x000c180401007387 */ /* 0x0003e80000100a00 */
[----:B------:R-:W2:Y:S04]  /*26aa0*/  LDSM.16.M88.4 R24, [R2+UR5+0xc080] ;  /* 0x00c080050218783b */ /* 0x000ea80008000200 */
[----:B0-----:R-:W3:Y:S04]  /*26ab0*/  LDL.LU R6, [R1+0xe8] ;  /* 0x0000e80001067983 */ /* 0x001ee80000300800 */
[----:B------:R-:W3:Y:S01]  /*26ac0*/  LDL.LU R7, [R1+0xec] ;  /* 0x0000ec0001077983 */ /* 0x000ee20000300800 */
[----:B-1----:R-:W-:-:S03]  /*26ad0*/  IMAD.MOV.U32 R5, RZ, RZ, R16 ;  /* 0x000000ffff057224 */ /* 0x002fc600078e0010 */
[----:B------:R2:W-:Y:S01]  /*26ae0*/  STL.64 [R1+0xc8], R18 ;  /* 0x0000c81201007387 */ /* 0x0005e20000100a00 */
[----:B------:R-:W-:Y:S02]  /*26af0*/  IMAD.MOV.U32 R4, RZ, RZ, R17 ;  /* 0x000000ffff047224 */ /* 0x000fe400078e0011 */
[----:B------:R-:W-:Y:S02]  /*26b00*/  IMAD.MOV.U32 R28, RZ, RZ, R21 ;  /* 0x000000ffff1c7224 */ /* 0x000fe400078e0015 */
[----:B------:R-:W-:Y:S02]  /*26b10*/  IMAD.MOV.U32 R0, RZ, RZ, R20 ;  /* 0x000000ffff007224 */ /* 0x000fe400078e0014 */
[----:B------:R-:W-:Y:S02]  /*26b20*/  IMAD.MOV.U32 R16, RZ, RZ, R22 ;  /* 0x000000ffff107224 */ /* 0x000fe400078e0016 */
[----:B------:R-:W-:Y:S02]  /*26b30*/  IMAD.MOV.U32 R17, RZ, RZ, R23 ;  /* 0x000000ffff117224 */ /* 0x000fe400078e0017 */
[----:B------:R-:W-:Y:S01]  /*26b40*/  LDSM.16.M88.4 R20, [R2+UR5+0x8080] ;  /* 0x008080050214783b */ /* 0x000fe20008000200 */
[----:B--2---:R-:W-:-:S03]  /*26b50*/  IMAD.MOV.U32 R19, RZ, RZ, R24 ;  /* 0x000000ffff137224 */ /* 0x004fc600078e0018 */
[----:B------:R-:W-:Y:S01]  /*26b60*/  STL.64 [R1+0x98], R26 ;  /* 0x0000981a01007387 */ /* 0x000fe20000100a00 */
[----:B------:R-:W-:-:S03]  /*26b70*/  IMAD.MOV.U32 R18, RZ, RZ, R25 ;  /* 0x000000ffff127224 */ /* 0x000fc600078e0019 */
[----:B------:R-:W0:Y:S04]  /*26b80*/  LDSM.16.M88.4 R24, [R2+UR5+0x10080] ;  /* 0x010080050218783b */ /* 0x000e280008000200 */
[----:B0-----:R-:W-:Y:S04]  /*26b90*/  STL.64 [R1+0x80], R24 ;  /* 0x0000801801007387 */ /* 0x001fe80000100a00 */
[----:B------:R-:W-:Y:S04]  /*26ba0*/  STL.64 [R1+0x88], R26 ;  /* 0x0000881a01007387 */ /* 0x000fe80000100a00 */
[----:B------:R0:W-:Y:S04]  /*26bb0*/  STL.64 [R1+0xa8], R22 ;  /* 0x0000a81601007387 */ /* 0x0001e80000100a00 */
[----:B------:R-:W-:Y:S01]  /*26bc0*/  LDSM.16.M88.4 R24, [R2+UR5+0x14080] ;  /* 0x014080050218783b */ /* 0x000fe20008000200 */
[----:B0-----:R-:W-:-:S03]  /*26bd0*/  IMAD.MOV.U32 R22, RZ, RZ, R28 ;  /* 0x000000ffff167224 */ /* 0x001fc600078e001c */
[----:B------:R-:W2:Y:S04]  /*26be0*/  LDL.LU R28, [R1+0xc2c] ;  /* 0x000c2c00011c7983 */ /* 0x000ea80000300800 */
[----:B------:R-:W4:Y:S04]  /*26bf0*/  LDL.LU R23, [R1+0x104] ;  /* 0x0001040001177983 */ /* 0x000f280000300800 */
[----:B------:R0:W-:Y:S02]  /*26c00*/  STL.64 [R1+0xbe8], R20 ;  /* 0x000be81401007387 */ /* 0x0001e40000100a00 */
[----:B0-----:R-:W-:-:S02]  /*26c10*/  IMAD.MOV.U32 R20, RZ, RZ, R0 ;  /* 0x000000ffff147224 */ /* 0x001fc400078e0000 */
[----:B------:R-:W-:Y:S01]  /*26c20*/  IMAD.MOV.U32 R21, RZ, RZ, R22 ;  /* 0x000000ffff157224 */ /* 0x000fe200078e0016 */
[----:B------:R-:W2:Y:S04]  /*26c30*/  LDL.LU R0, [R1+0xc28] ;  /* 0x000c280001007983 */ /* 0x000ea80000300800 */
[----:B------:R0:W-:Y:S02]  /*26c40*/  STL.64 [R1+0xc00], R20 ;  /* 0x000c001401007387 */ /* 0x0001e40000100a00 */
[----:B0-----:R-:W-:Y:S02]  /*26c50*/  IMAD.MOV.U32 R20, RZ, RZ, R5 ;  /* 0x000000ffff147224 */ /* 0x001fe400078e0005 */
[----:B------:R-:W-:Y:S01]  /*26c60*/  IMAD.MOV.U32 R21, RZ, RZ, R4 ;  /* 0x000000ffff157224 */ /* 0x000fe200078e0004 */
[----:B---3--:R-:W-:Y:S01]  /*26c70*/  HMMA.16816.F32.BF16 R8, R8, R6, R12 ;  /* 0x000000060808723c */ /* 0x008fe2000004180c */
[----:B------:R-:W3:Y:S04]  /*26c80*/  LDL.LU.64 R6, [R1+0xc20] ;  /* 0x000c200001067983 */ /* 0x000ee80000300a00 */
[----:B------:R-:W3:Y:S02]  /*26c90*/  LDL.LU.64 R4, [R1+0xc18] ;  /* 0x000c180001047983 */ /* 0x000ee40000300a00 */
[----:B------:R-:W-:-:S02]  /*26ca0*/  IMAD.MOV.U32 R12, RZ, RZ, R19 ;  /* 0x000000ffff0c7224 */ /* 0x000fc400078e0013 */
[----:B------:R-:W-:-:S14]  /*26cb0*/  IMAD.MOV.U32 R13, RZ, RZ, R18 ;  /* 0x000000ffff0d7224 */ /* 0x000fdc00078e0012 */
[----:B------:R-:W-:Y:S04]  /*26cc0*/  STL.64 [R1], R8 ;  /* 0x0000000801007387 */ /* 0x000fe80000100a00 */
[----:B------:R-:W-:Y:S04]  /*26cd0*/  STL.64 [R1+0x8], R10 ;  /* 0x0000080a01007387 */ /* 0x000fe80000100a00 */
[----:B------:R0:W-:Y:S04]  /*26ce0*/  STL.64 [R1+0xbe0], R12 ;  /* 0x000be00c01007387 */ /* 0x0001e80000100a00 */
[----:B------:R-:W1:Y:S04]  /*26cf0*/  LDSM.16.M88.4 R8, [R2+UR5+0x18080] ;  /* 0x018080050208783b */ /* 0x000e680008000200 */
[----:B0-----:R-:W4:Y:S04]  /*26d00*/  LDL.LU R12, [R1+0x10] ;  /* 0x00001000010c7983 */ /* 0x001f280000300800 */
[----:B------:R-:W4:Y:S04]  /*26d10*/  LDL.LU R13, [R1+0x14] ;  /* 0x00001400010d7983 */ /* 0x000f280000300800 */
[----:B------:R-:W2:Y:S04]  /*26d20*/  LDL.LU R14, [R1+0x18] ;  /* 0x00001800010e7983 */ /* 0x000ea80000300800 */
[----:B------:R-:W2:Y:S01]  /*26d30*/  LDL.LU R15, [R1+0x1c] ;  /* 0x00001c00010f7983 */ /* 0x000ea20000300800 */
[----:B-1----:R-:W-:-:S02]  /*26d40*/  IMAD.MOV.U32 R18, RZ, RZ, R8 ;  /* 0x000000ffff127224 */ /* 0x002fc400078e0008 */
[----:B------:R-:W-:Y:S01]  /*26d50*/  IMAD.MOV.U32 R19, RZ, RZ, R9 ;  /* 0x000000ffff137224 */ /* 0x000fe200078e0009 */
[----:B--2---:R-:W-:Y:S04]  /*26d60*/  STL.64 [R1+0xbf8], R14 ;  /* 0x000bf80e01007387 */ /* 0x004fe80000100a00 */
[----:B----4-:R0:W-:Y:S04]  /*26d70*/  STL.64 [R1+0xbf0], R12 ;  /* 0x000bf00c01007387 */ /* 0x0101e80000100a00 */
[----:B0-----:R-:W2:Y:S04]  /*26d80*/  LDL.LU R12, [R1+0x20] ;  /* 0x00002000010c7983 */ /* 0x001ea80000300800 */
[----:B------:R-:W2:Y:S04]  /*26d90*/  LDL.LU R13, [R1+0x24] ;  /* 0x00002400010d7983 */ /* 0x000ea80000300800 */
[----:B------:R-:W2:Y:S04]  /*26da0*/  LDL.LU R14, [R1+0x28] ;  /* 0x00002800010e7983 */ /* 0x000ea80000300800 */
[----:B------:R-:W2:Y:S04]  /*26db0*/  LDL.LU R15, [R1+0x2c] ;  /* 0x00002c00010f7983 */ /* 0x000ea80000300800 */
[----:B------:R-:W-:Y:S04]  /*26dc0*/  STL.64 [R1+0x68], R10 ;  /* 0x0000680a01007387 */ /* 0x000fe80000100a00 */
[----:B------:R-:W-:Y:S04]  /*26dd0*/  STL.64 [R1+0xbd8], R18 ;  /* 0x000bd81201007387 */ /* 0x000fe80000100a00 */
[----:B------:R0:W-:Y:S04]  /*26de0*/  STL.64 [R1+0xbd0], R16 ;  /* 0x000bd01001007387 */ /* 0x0001e80000100a00 */
[----:B------:R-:W1:Y:S01]  /*26df0*/  LDSM.16.M88.4 R8, [R2+UR5+0x1c080] ;  /* 0x01c080050208783b */ /* 0x000e620008000200 */
[----:B0-----:R-:W-:-:S02]  /*26e00*/  IMAD.MOV.U32 R16, RZ, RZ, R0 ;  /* 0x000000ffff107224 */ /* 0x001fc400078e0000 */
[----:B------:R-:W-:Y:S01]  /*26e10*/  IMAD.MOV.U32 R17, RZ, RZ, R28 ;  /* 0x000000ffff117224 */ /* 0x000fe200078e001c */
[----:B------:R-:W4:Y:S04]  /*26e20*/  LDL.LU R0, [R1+0xc14] ;  /* 0x000c140001007983 */ /* 0x000f280000300800 */
[----:B------:R-:W3:Y:S01]  /*26e30*/  LDL.LU R28, [R1+0xc10] ;  /* 0x000c1000011c7983 */ /* 0x000ee20000300800 */
[----:B------:R-:W-:Y:S02]  /*26e40*/  IMAD.MOV.U32 R18, RZ, RZ, R29 ;  /* 0x000000ffff127224 */ /* 0x000fe400078e001d */
[----:B------:R-:W-:Y:S01]  /*26e50*/  IMAD.MOV.U32 R19, RZ, RZ, R3 ;  /* 0x000000ffff137224 */ /* 0x000fe200078e0003 */
[----:B------:R-:W2:Y:S04]  /*26e60*/  LDL.LU R29, [R1+0xc0c] ;  /* 0x000c0c00011d7983 */ /* 0x000ea80000300800 */
[----:B------:R-:W2:Y:S04]  /*26e70*/  LDL.LU R3, [R1+0xc08] ;  /* 0x000c080001037983 */ /* 0x000ea80000300800 */
[----:B-1----:R-:W-:Y:S04]  /*26e80*/  STL.64 [R1+0x50], R8 ;  /* 0x0000500801007387 */ /* 0x002fe80000100a00 */
[----:B------:R-:W-:Y:S01]  /*26e90*/  STL [R1+0x58], R10 ;  /* 0x0000580a01007387 */ /* 0x000fe20000100800 */
[----:B------:R-:W-:-:S03]  /*26ea0*/  IMAD.MOV.U32 R2, RZ, RZ, R11 ;  /* 0x000000ffff027224 */ /* 0x000fc600078e000b */
[----:B------:R-:W0:Y:S04]  /*26eb0*/  LDSM.16.MT88.4 R8, [R23+0x20e00] ;  /* 0x020e00001708783b */ /* 0x000e280000004200 */
[----:B------:R-:W-:Y:S04]  /*26ec0*/  STL.64 [R1+0x78], R26 ;  /* 0x0000781a01007387 */ /* 0x000fe80000100a00 */
[----:B0-----:R4:W-:Y:S04]  /*26ed0*/  STL.64 [R1+0xb78], R10 ;  /* 0x000b780a01007387 */ /* 0x0019e80000100a00 */
[----:B------:R3:W-:Y:S01]  /*26ee0*/  STL.64 [R1+0xb70], R8 ;  /* 0x000b700801007387 */ /* 0x0007e20000100a00 */
[----:B----4-:R-:W-:-:S02]  /*26ef0*/  IMAD.MOV.U32 R11, RZ, RZ, R0 ;  /* 0x000000ffff0b7224 */ /* 0x010fc400078e0000 */
[----:B---3--:R-:W-:Y:S02]  /*26f00*/  IMAD.MOV.U32 R9, RZ, RZ, R28 ;  /* 0x000000ffff097224 */ /* 0x008fe400078e001c */
[----:B--2---:R-:W-:Y:S02]  /*26f10*/  IMAD.MOV.U32 R8, RZ, RZ, R29 ;  /* 0x000000ffff087224 */ /* 0x004fe400078e001d */
[----:B------:R-:W-:-:S07]  /*26f20*/  IMAD.MOV.U32 R10, RZ, RZ, R3 ;  /* 0x000000ffff0a7224 */ /* 0x000fce00078e0003 */
[----:B------:R-:W-:-:S15]  /*26f30*/  HMMA.16816.F32.BF16 R20, R4, R20, R8 ;  /* 0x000000140414723c */ /* 0x000fde0000041808 */
[----:B------:R-:W-:-:S09]  /*26f40*/  NOP ;  /* 0x0000000000007918 */ /* 0x000fd20000000000 */
[----:B------:R-:W-:Y:S02]  /*26f50*/  IMAD.MOV.U32 R11, RZ, RZ, R20 ;  /* 0x000000ffff0b7224 */ /* 0x000fe400078e0014 */
[----:B------:R-:W-:Y:S02]  /*26f60*/  IMAD.MOV.U32 R10, RZ, RZ, R21 ;  /* 0x000000ffff0a7224 */ /* 0x000fe400078e0015 */
[----:B------:R-:W2:Y:S01]  /*26f70*/  LDL.LU.64 R20, [R1+0xc00] ;  /* 0x000c000001147983 */ /* 0x000ea20000300a00 */
[----:B------:R-:W-:Y:S02]  /*26f80*/  IMAD.MOV.U32 R3, RZ, RZ, R22 ;  /* 0x000000ffff037224 */ /* 0x000fe400078e0016 */
[----:B------:R-:W-:Y:S02]  /*26f90*/  IMAD.MOV.U32 R0, RZ, RZ, R23 ;  /* 0x000000ffff007224 */ /* 0x000fe400078e0017 */
        /* <DEDUP_REMOVED lines=8> */
[----:B------:R-:W-:-:S05]  /*27020*/  IMAD.MOV.U32 R26, RZ, RZ, R23 ;  /* 0x000000ffff1a7224 */ /* 0x000fca00078e0017 */
[----:B------:R-:W-:Y:S04]  /*27030*/  STL.64 [R1+0xbb8], R26 ;  /* 0x000bb81a01007387 */ /* 0x000fe80000100a00 */
[----:B------:R0:W-:Y:S04]  /*27040*/  STL.64 [R1+0xbb0], R24 ;  /* 0x000bb01801007387 */ /* 0x0001e80000100a00 */
[----:B0-----:R-:W3:Y:S04]  /*27050*/  LDL.LU R24, [R1+0x80] ;  /* 0x0000800001187983 */ /* 0x001ee80000300800 */
[----:B------:R-:W3:Y:S01]  /*27060*/  LDL.LU R25, [R1+0x84] ;  /* 0x0000840001197983 */ /* 0x000ee20000300800 */
[----:B--2---:R-:W-:-:S15]  /*27070*/  HMMA.16816.F32.BF16 R12, R4, R20, R12 ;  /* 0x00000014040c723c */ /* 0x004fde000004180c */
        /* <DEDUP_REMOVED lines=14> */
[----:B------:R-:W2:Y:S04]  /*27160*/  LDL.LU R8, [R1+0x50] ;  /* 0x0000500001087983 */ /* 0x000ea80000300800 */
[----:B------:R-:W2:Y:S04]  /*27170*/  LDL.LU R9, [R1+0x54] ;  /* 0x0000540001097983 */ /* 0x000ea80000300800 */
[----:B--2---:R-:W-:Y:S04]  /*27180*/  STL.64 [R1+0xb88], R8 ;  /* 0x000b880801007387 */ /* 0x004fe80000100a00 */
[----:B---3--:R4:W-:Y:S02]  /*27190*/  STL.64 [R1+0xb40], R14 ;  /* 0x000b400e01007387 */ /* 0x0089e40000100a00 */
[----:B----4-:R-:W-:-:S02]  /*271a0*/  IMAD.MOV.U32 R14, RZ, RZ, R16 ;  /* 0x000000ffff0e7224 */ /* 0x010fc400078e0010 */
[----:B------:R-:W-:Y:S01]  /*271b0*/  IMAD.MOV.U32 R15, RZ, RZ, R17 ;  /* 0x000000ffff0f7224 */ /* 0x000fe200078e0011 */
[----:B------:R-:W2:Y:S04]  /*271c0*/  LDL.LU R16, [R1+0xbcc] ;  /* 0x000bcc0001107983 */ /* 0x000ea80000300800 */
[----:B------:R-:W2:Y:S01]  /*271d0*/  LDL.LU R17, [R1+0xbc8] ;  /* 0x000bc80001117983 */ /* 0x000ea20000300800 */
[----:B------:R-:W-:Y:S02]  /*271e0*/  IMAD.MOV.U32 R8, RZ, RZ, R18 ;  /* 0x000000ffff087224 */ /* 0x000fe400078e0012 */
[----:B------:R-:W-:Y:S01]  /*271f0*/  IMAD.MOV.U32 R9, RZ, RZ, R19 ;  /* 0x000000ffff097224 */ /* 0x000fe200078e0013 */
[----:B------:R-:W2:Y:S04]  /*27200*/  LDL.LU R18, [R1+0xbc4] ;  /* 0x000bc40001127983 */ /* 0x000ea80000300800 */
[----:B------:R-:W2:Y:S04]  /*27210*/  LDL.LU R19, [R1+0xbc0] ;  /* 0x000bc00001137983 */ /* 0x000ea80000300800 */
[----:B------:R0:W-:Y:S04]  /*27220*/  STL.64 [R1+0xb58], R14 ;  /* 0x000b580e01007387 */ /* 0x0001e80000100a00 */
[----:B0-----:R-:W3:Y:S04]  /*27230*/  LDL.LU R14, [R1+0xc8] ;  /* 0x0000c800010e7983 */ /* 0x001ee80000300800 */
[----:B------:R-:W3:Y:S01]  /*27240*/  LDL.LU R15, [R1+0xcc] ;  /* 0x0000cc00010f7983 */ /* 0x000ee20000300800 */
[----:B--2---:R-:W-:Y:S03]  /*27250*/  HMMA.16816.F32.BF16 R16, R4, R24, R16 ;  /* 0x000000180410723c */ /* 0x004fe60000041810 */
[----:B---3--:R0:W-:Y:S04]  /*27260*/  STL.64 [R1+0xb80], R14 ;  /* 0x000b800e01007387 */ /* 0x0081e80000100a00 */
[----:B------:R-:W2:Y:S04]  /*27270*/  LDL.LU R12, [R1] ;  /* 0x00000000010c7983 */ /* 0x000ea80000300800 */
        /* <DEDUP_REMOVED lines=10> */
[----:B------:R-:W-:Y:S01]  /*27320*/  IMAD.MOV.U32 R17, RZ, RZ, R21 ;  /* 0x000000ffff117224 */ /* 0x000fe200078e0015 */
[----:B--2---:R0:W-:Y:S04]  /*27330*/  STL.64 [R1+0xb38], R18 ;  /* 0x000b381201007387 */ /* 0x0041e80000100a00 */
[----:B------:R-:W4:Y:S04]  /*27340*/  LDL.LU R20, [R1+0xbac] ;  /* 0x000bac0001147983 */ /* 0x000f280000300800 */
[----:B------:R-:W4:Y:S01]  /*27350*/  LDL.LU R21, [R1+0xba8] ;  /* 0x000ba80001157983 */ /* 0x000f220000300800 */
[----:B0-----:R-:W-:-:S02]  /*27360*/  IMAD.MOV.U32 R18, RZ, RZ, R22 ;  /* 0x000000ffff127224 */ /* 0x001fc400078e0016 */
[----:B------:R-:W-:Y:S01]  /*27370*/  IMAD.MOV.U32 R19, RZ, RZ, R23 ;  /* 0x000000ffff137224 */ /* 0x000fe200078e0017 */
[----:B------:R-:W4:Y:S04]  /*27380*/  LDL.LU R22, [R1+0xba4] ;  /* 0x000ba40001167983 */ /* 0x000f280000300800 */
[----:B------:R-:W4:Y:S04]  /*27390*/  LDL.LU R23, [R1+0xba0] ;  /* 0x000ba00001177983 */ /* 0x000f280000300800 */
[----:B------:R3:W-:Y:S04]  /*273a0*/  STL.64 [R1+0xb50], R18 ;  /* 0x000b501201007387 */ /* 0x0007e80000100a00 */
[----:B------:R0:W-:Y:S01]  /*273b0*/  STL.64 [R1+0xb48], R16 ;  /* 0x000b481001007387 */ /* 0x0001e20000100a00 */
[----:B---3--:R-:W-:-:S02]  /*273c0*/  IMAD.MOV.U32 R18, RZ, RZ, R27 ;  /* 0x000000ffff127224 */ /* 0x008fc400078e001b */
[----:B------:R-:W-:Y:S02]  /*273d0*/  IMAD.MOV.U32 R19, RZ, RZ, R26 ;  /* 0x000000ffff137224 */ /* 0x000fe400078e001a */
[----:B0-----:R-:W-:Y:S02]  /*273e0*/  IMAD.MOV.U32 R16, RZ, RZ, R29 ;  /* 0x000000ffff107224 */ /* 0x001fe400078e001d */
[----:B------:R-:W-:Y:S01]  /*273f0*/  IMAD.MOV.U32 R17, RZ, RZ, R28 ;  /* 0x000000ffff117224 */ /* 0x000fe200078e001c */
[----:B------:R-:W-:Y:S04]  /*27400*/  STL.64 [R1+0xb68], R18 ;  /* 0x000b681201007387 */ /* 0x000fe80000100a00 */
[----:B------:R0:W-:Y:S04]  /*27410*/  STL.64 [R1+0xb60], R16 ;  /* 0x000b601001007387 */ /* 0x0001e80000100a00 */
[----:B------:R-:W2:Y:S01]  /*27420*/  LDL.LU.64 R26, [R1+0xb98] ;  /* 0x000b9800011a7983 */ /* 0x000ea20000300a00 */
[C---:B----4-:R-:W-:Y:S03]  /*27430*/  HMMA.16816.F32.BF16 R20, R4.reuse, R24, R20 ;  /* 0x000000180414723c */ /* 0x050fe60000041814 */
[----:B------:R-:W2:Y:S03]  /*27440*/  LDL.LU.64 R24, [R1+0xb90] ;  /* 0x000b900001187983 */ /* 0x000ea60000300a00 */
[----:B--2---:R-:W-:Y:S01]  /*27450*/  HMMA.16816.F32.BF16 R24, R4, R8, R24 ;  /* 0x000000080418723c */ /* 0x004fe20000041818 */
[----:B------:R-:W2:Y:S01]  /*27460*/  LDL.LU.64 R8, [R1+0xb88] ;  /* 0x000b880001087983 */ /* 0x000ea20000300a00 */
[----:B0-----:R-:W-:-:S02]  /*27470*/  IMAD.MOV.U32 R16, RZ, RZ, R11 ;  /* 0x000000ffff107224 */ /* 0x001fc400078e000b */
[----:B------:R-:W-:Y:S02]  /*27480*/  IMAD.MOV.U32 R17, RZ, RZ, R10 ;  /* 0x000000ffff117224 */ /* 0x000fe400078e000a */
[----:B------:R-:W-:Y:S02]  /*27490*/  IMAD.MOV.U32 R18, RZ, RZ, R3 ;  /* 0x000000ffff127224 */ /* 0x000fe400078e0003 */
[----:B------:R-:W-:Y:S02]  /*274a0*/  IMAD.MOV.U32 R19, RZ, RZ, R0 ;  /* 0x000000ffff137224 */ /* 0x000fe400078e0000 */
[----:B------:R-:W0:Y:S01]  /*274b0*/  LDC R0, c[0x0][0x230] ;  /* 0x00008c00ff007b82 */ /* 0x000e220000000800 */
[----:B--2---:R-:W-:Y:S01]  /*274c0*/  HMMA.16816.F32.BF16 R4, R4, R8, R12 ;  /* 0x000000080404723c */ /* 0x004fe2000004180c */
[----:B------:R-:W2:Y:S04]  /*274d0*/  LDL.LU.64 R14, [R1+0xb80] ;  /* 0x000b8000010e7983 */ /* 0x000ea80000300a00 */
[----:B------:R-:W2:Y:S04]  /*274e0*/  LDL.LU.64 R10, [R1+0xb78] ;  /* 0x000b7800010a7983 */ /* 0x000ea80000300a00 */
[----:B------:R-:W2:Y:S02]  /*274f0*/  LDL.LU.64 R8, [R1+0xb70] ;  /* 0x000b700001087983 */ /* 0x000ea40000300a00 */
[----:B--2---:R-:W-:Y:S02]  /*27500*/  HMMA.16816.F32.BF16 R12, R8, R14, R16 ;  /* 0x0000000e080c723c */ /* 0x004fe40000041810 */
[----:B------:R-:W2:Y:S04]  /*27510*/  LDL.LU.64 R18, [R1+0xb68] ;  /* 0x000b680001127983 */ /* 0x000ea80000300a00 */
[----:B------:R-:W2:-:S15]  /*27520*/  LDL.LU.64 R16, [R1+0xb60] ;  /* 0x000b600001107983 */ /* 0x000e9e0000300a00 */
[----:B------:R-:W-:-:S02]  /*27530*/  NOP ;  /* 0x0000000000007918 */ /* 0x000fc40000000000 */
[----:B------:R-:W-:Y:S04]  /*27540*/  STL.64 [R1+0x1f0], R12 ;  /* 0x0001f00c01007387 */ /* 0x000fe80000100a00 */
[----:B------:R1:W-:Y:S04]  /*27550*/  STL.64 [R1+0x1f8], R14 ;  /* 0x0001f80e01007387 */ /* 0x0003e80000100a00 */
[----:B-1----:R-:W2:Y:S01]  /*27560*/  LDL.LU.64 R14, [R1+0xb58] ;  /* 0x000b5800010e7983 */ /* 0x002ea20000300a00 */
[----:B------:R-:W-:-:S05]  /*27570*/  IMAD.MOV.U32 R3, RZ, RZ, R12 ;  /* 0x000000ffff037224 */ /* 0x000fca00078e000c */
[----:B------:R-:W-:Y:S01]  /*27580*/  STL [R1+0xa58], R3 ;  /* 0x000a580301007387 */ /* 0x000fe20000100800 */
[----:B--2---:R-:W-:Y:S03]  /*27590*/  HMMA.16816.F32.BF16 R12, R8, R14, R16 ;  /* 0x0000000e080c723c */ /* 0x004fe60000041810 */
[----:B------:R-:W2:Y:S04]  /*275a0*/  LDL.LU.64 R18, [R1+0xb50] ;  /* 0x000b500001127983 */ /* 0x000ea80000300a00 */
[----:B------:R-:W2:-:S15]  /*275b0*/  LDL.LU.64 R16, [R1+0xb48] ;  /* 0x000b480001107983 */ /* 0x000e9e0000300a00 */
[----:B------:R-:W-:-:S01]  /*275c0*/  NOP ;  /* 0x0000000000007918 */ /* 0x000fc20000000000 */
[----:B------:R-:W-:Y:S04]  /*275d0*/  STL.64 [R1+0x1e0], R12 ;  /* 0x0001e00c01007387 */ /* 0x000fe80000100a00 */
[----:B------:R1:W-:Y:S04]  /*275e0*/  STL.64 [R1+0x1e8], R14 ;  /* 0x0001e80e01007387 */ /* 0x0003e80000100a00 */
[----:B-1----:R-:W2:Y:S01]  /*275f0*/  LDL.LU.64 R14, [R1+0xb40] ;  /* 0x000b4000010e7983 */ /* 0x002ea20000300a00 */
[----:B------:R-:W-:-:S05]  /*27600*/  IMAD.MOV.U32 R28, RZ, RZ, R12 ;  /* 0x000000ffff1c7224 */ /* 0x000fca00078e000c */
[----:B------:R-:W-:Y:S01]  /*27610*/  STL [R1+0xa5c], R28 ;  /* 0x000a5c1c01007387 */ /* 0x000fe20000100800 */
[----:B--2---:R-:W-:Y:S03]  /*27620*/  HMMA.16816.F32.BF16 R12, R8, R14, R16 ;  /* 0x0000000e080c723c */ /* 0x004fe60000041810 */
[----:B------:R-:W2:-:S15]  /*27630*/  LDL.LU.64 R18, [R1+0xb38] ;  /* 0x000b380001127983 */ /* 0x000e9e0000300a00 */
[----:B------:R-:W-:-:S05]  /*27640*/  NOP ;  /* 0x0000000000007918 */ /* 0x000fca0000000000 */
[----:B------:R-:W-:Y:S04]  /*27650*/  STL.64 [R1+0x1d0], R12 ;  /* 0x0001d00c01007387 */ /* 0x000fe80000100a00 */
[----:B------:R1:W-:Y:S01]  /*27660*/  STL.64 [R1+0x1d8], R14 ;  /* 0x0001d80e01007387 */ /* 0x0003e20000100a00 */
[----:B------:R-:W-:-:S03]  /*27670*/  IMAD.MOV.U32 R29, RZ, RZ, R12 ;  /* 0x000000ffff1d7224 */ /* 0x000fc600078e000c */
[----:B-1----:R-:W2:Y:S04]  /*27680*/  LDL.LU.64 R14, [R1+0xb30] ;  /* 0x000b3000010e7983 */ /* 0x002ea80000300a00 */
[----:B------:R-:W2:Y:S04]  /*27690*/  LDL.LU.64 R12, [R1+0xb28] ;  /* 0x000b2800010c7983 */ /* 0x000ea80000300a00 */
[----:B------:R-:W-:Y:S01]  /*276a0*/  STL [R1+0xa60], R29 ;  /* 0x000a601d01007387 */ /* 0x000fe20000100800 */
[----:B--2---:R-:W-:Y:S03]  /*276b0*/  HMMA.16816.F32.BF16 R12, R8, R18, R12 ;  /* 0x00000012080c723c */ /* 0x004fe6000004180c */
[----:B------:R-:W2:Y:S04]  /*276c0*/  LDL.LU.64 R18, [R1+0xb20] ;  /* 0x000b200001127983 */ /* 0x000ea80000300a00 */
[----:B------:R-:W2:-:S15]  /*276d0*/  LDL.LU.64 R16, [R1+0xb18] ;  /* 0x000b180001107983 */ /* 0x000e9e0000300a00 */
[----:B------:R-:W-:-:S01]  /*276e0*/  NOP ;  /* 0x0000000000007918 */ /* 0x000fc20000000000 */
[----:B------:R-:W-:Y:S04]  /*276f0*/  STL.64 [R1+0x1c0], R12 ;  /* 0x0001c00c01007387 */ /* 0x000fe80000100a00 */
[----:B------:R1:W-:Y:S04]  /*27700*/  STL.64 [R1+0x1c8], R14 ;  /* 0x0001c80e01007387 */ /* 0x0003e80000100a00 */
[----:B-1----:R-:W2:Y:S04]  /*27710*/  LDL.LU R14, [R1+0x88] ;  /* 0x00008800010e7983 */ /* 0x002ea80000300800 */
[----:B------:R-:W2:Y:S02]  /*27720*/  LDL.LU R15, [R1+0x8c] ;  /* 0x00008c00010f7983 */ /* 0x000ea40000300800 */
[----:B--2---:R-:W-:-:S15]  /*27730*/  HMMA.16816.F32.BF16 R16, R8, R14, R16 ;  /* 0x0000000e0810723c */ /* 0x004fde0000041810 */
[----:B------:R-:W-:-:S08]  /*27740*/  NOP ;  /* 0x0000000000007918 */ /* 0x000fd00000000000 */
[----:B------:R-:W-:Y:S04]  /*27750*/  STL.64 [R1+0x1b0], R16 ;  /* 0x0001b01001007387 */ /* 0x000fe80000100a00 */
[----:B------:R1:W-:Y:S04]  /*27760*/  STL.64 [R1+0x1b8], R18 ;  /* 0x0001b81201007387 */ /* 0x0003e80000100a00 */
[----:B------:R-:W-:Y:S04]  /*27770*/  STL [R1+0xa68], R16 ;  /* 0x000a681001007387 */ /* 0x000fe80000100800 */
[----:B-1----:R-:W2:Y:S04]  /*27780*/  LDL.LU R18, [R1+0x78] ;  /* 0x0000780001127983 */ /* 0x002ea80000300800 */
[----:B------:R-:W2:Y:S01]  /*27790*/  LDL.LU R19, [R1+0x7c] ;  /* 0x00007c0001137983 */ /* 0x000ea20000300800 */
[----:B------:R-:W-:-:S05]  /*277a0*/  IMAD.MOV.U32 R14, RZ, RZ, R17 ;  /* 0x000000ffff0e7224 */ /* 0x000fca00078e0011 */
[----:B------:R1:W-:Y:S04]  /*277b0*/  STL [R1+0xa64], R14 ;  /* 0x000a640e01007387 */ /* 0x0003e80000100800 */
[----:B-1----:R-:W3:Y:S04]  /*277c0*/  LDL.LU R14, [R1+0x68] ;  /* 0x00006800010e7983 */ /* 0x002ee80000300800 */
[----:B------:R-:W3:Y:S01]  /*277d0*/  LDL.LU R15, [R1+0x6c] ;  /* 0x00006c00010f7983 */ /* 0x000ee20000300800 */
[----:B--2---:R-:W-:-:S15]  /*277e0*/  HMMA.16816.F32.BF16 R16, R8, R18, R20 ;  /* 0x000000120810723c */ /* 0x004fde0000041814 */
[----:B------:R-:W-:-:S08]  /*277f0*/  NOP ;  /* 0x0000000000007918 */ /* 0x000fd00000000000 */
[----:B------:R-:W-:Y:S04]  /*27800*/  STL.64 [R1+0x1a0], R16 ;  /* 0x0001a01001007387 */ /* 0x000fe80000100a00 */
[----:B------:R1:W-:Y:S01]  /*27810*/  STL.64 [R1+0x1a8], R18 ;  /* 0x0001a81201007387 */ /* 0x0003e20000100a00 */
[----:B------:R-:W-:-:S03]  /*27820*/  IMAD.MOV.U32 R20, RZ, RZ, R17 ;  /* 0x000000ffff147224 */ /* 0x000fc600078e0011 */
[----:B------:R-:W2:Y:S01]  /*27830*/  LDL.LU R3, [R1+0x228] ;  /* 0x0002280001037983 */ /* 0x000ea20000300800 */
[----:B-1----:R-:W-:-:S05]  /*27840*/  IMAD.MOV.U32 R18, RZ, RZ, R16 ;  /* 0x000000ffff127224 */ /* 0x002fca00078e0010 */
[----:B------:R3:W-:Y:S04]  /*27850*/  STL [R1+0xa70], R18 ;  /* 0x000a701201007387 */ /* 0x0007e80000100800 */
[----:B------:R-:W-:Y:S04]  /*27860*/  STL [R1+0xa6c], R20 ;  /* 0x000a6c1401007387 */ /* 0x000fe80000100800 */
[----:B------:R-:W4:Y:S01]  /*27870*/  LDL.LU R22, [R1+0x58] ;  /* 0x0000580001167983 */ /* 0x000f220000300800 */
[----:B------:R-:W-:Y:S01]  /*27880*/  IMAD.MOV.U32 R23, RZ, RZ, R2 ;  /* 0x000000ffff177224 */ /* 0x000fe200078e0002 */
[----:B---3--:R-:W-:Y:S01]  /*27890*/  HMMA.16816.F32.BF16 R16, R8, R14, R24 ;  /* 0x0000000e0810723c */ /* 0x008fe20000041818 */
[----:B0-----:R-:W-:-:S05]  /*278a0*/  VIADD R0, R0, 0x7f ;  /* 0x0000007f00007836 */ /* 0x001fca0000000000 */
[----:B------:R-:W-:Y:S01]  /*278b0*/  SHF.R.S32.HI R2, RZ, 0x1f, R0 ;  /* 0x0000001fff027819 */ /* 0x000fe20000011400 */
[----:B------:R-:W-:-:S03]  /*278c0*/  UIADD3 UR4, UR4, 0x1, URZ ;  /* 0x0000000104047890 */ /* 0x000fc6000fffe03f */
[----:B------:R-:W-:-:S13]  /*278d0*/  LEA.HI R0, R2, R0, RZ, 0x7 ;  /* 0x0000000002007211 */ /* 0x000fda00078f38ff */
[----:B------:R-:W-:Y:S01]  /*278e0*/  STL.64 [R1+0x190], R16 ;  /* 0x0001901001007387 */ /* 0x000fe20000100a00 */
[----:B------:R-:W-:-:S03]  /*278f0*/  IMAD.MOV.U32 R12, RZ, RZ, R19 ;  /* 0x000000ffff0c7224 */ /* 0x000fc600078e0013 */
[----:B------:R0:W-:Y:S01]  /*27900*/  STL.64 [R1+0x198], R18 ;  /* 0x0001981201007387 */ /* 0x0001e20000100a00 */
[----:B------:R-:W-:Y:S01]  /*27910*/  IMAD.MOV.U32 R15, RZ, RZ, R17 ;  /* 0x000000ffff0f7224 */ /* 0x000fe200078e0011 */
[----:B------:R-:W-:Y:S01]  /*27920*/  SHF.R.S32.HI R0, RZ, 0x7, R0 ;  /* 0x00000007ff007819 */ /* 0x000fe20000011400 */
[----:B0-----:R-:W-:-:S05]  /*27930*/  IMAD.MOV.U32 R19, RZ, RZ, R16 ;  /* 0x000000ffff137224 */ /* 0x001fca00078e0010 */
[----:B------:R-:W-:Y:S04]  /*27940*/  STL [R1+0xa7c], R19 ;  /* 0x000a7c1301007387 */ /* 0x000fe80000100800 */
[----:B------:R-:W-:Y:S04]  /*27950*/  STL [R1+0xa78], R15 ;  /* 0x000a780f01007387 */ /* 0x000fe80000100800 */
[----:B------:R-:W-:Y:S01]  /*27960*/  STL [R1+0xa74], R12 ;  /* 0x000a740c01007387 */ /* 0x000fe20000100800 */
[----:B------:R-:W-:Y:S01]  /*27970*/  ISETP.NE.U32.AND P0, PT, R0, UR4, PT ;  /* 0x0000000400007c0c */ /* 0x000fe2000bf05070 */
[----:B----4-:R-:W-:-:S15]  /*27980*/  HMMA.16816.F32.BF16 R24, R8, R22, R4 ;  /* 0x000000160818723c */ /* 0x010fde0000041804 */
[----:B------:R-:W-:-:S09]  /*27990*/  NOP ;  /* 0x0000000000007918 */ /* 0x000fd20000000000 */
[----:B------:R-:W-:Y:S02]  /*279a0*/  IMAD.MOV.U32 R2, RZ, RZ, R24 ;  /* 0x000000ffff027224 */ /* 0x000fe400078e0018 */
[----:B------:R-:W-:Y:S02]  /*279b0*/  IMAD.MOV.U32 R21, RZ, RZ, R25 ;  /* 0x000000ffff157224 */ /* 0x000fe400078e0019 */
[----:B------:R-:W-:Y:S02]  /*279c0*/  IMAD.MOV.U32 R8, RZ, RZ, R26 ;  /* 0x000000ffff087224 */ /* 0x000fe400078e001a */
[----:B------:R-:W-:Y:S01]  /*279d0*/  IMAD.MOV.U32 R4, RZ, RZ, R27 ;  /* 0x000000ffff047224 */ /* 0x000fe200078e001b */
[----:B------:R-:W-:Y:S04]  /*279e0*/  STL.64 [R1+0x180], R24 ;  /* 0x0001801801007387 */ /* 0x000fe80000100a00 */
[----:B------:R-:W-:Y:S04]  /*279f0*/  STL.64 [R1+0x188], R26 ;  /* 0x0001881a01007387 */ /* 0x000fe80000100a00 */
[----:B------:R-:W-:Y:S04]  /*27a00*/  STL [R1+0xa8c], R2 ;  /* 0x000a8c0201007387 */ /* 0x000fe80000100800 */
[----:B------:R-:W-:Y:S04]  /*27a10*/  STL [R1+0xa88], R21 ;  /* 0x000a881501007387 */ /* 0x000fe80000100800 */
[----:B------:R-:W-:Y:S04]  /*27a20*/  STL [R1+0xa84], R8 ;  /* 0x000a840801007387 */ /* 0x000fe80000100800 */
[----:B------:R-:W-:Y:S04]  /*27a30*/  STL [R1+0xa80], R4 ;  /* 0x000a800401007387 */ /* 0x000fe80000100800 */
[----:B------:R-:W3:Y:S01]  /*27a40*/  LDL.LU R0, [R1+0x25c] ;  /* 0x00025c0001007983 */ /* 0x000ee20000300800 */
[----:B------:R-:W-:-:S04]  /*27a50*/  USHF.L.U32 UR6, UR13, 0x7, URZ ;  /* 0x000000070d067899 */ /* 0x000fc8000800063f */
[----:B------:R-:W-:Y:S01]  /*27a60*/  USHF.L.U32 UR14, UR6, 0x1, URZ ;  /* 0x00000001060e7899 */ /* 0x000fe2000800063f */
[----:B---3--:R0:W-:Y:S04]  /*27a70*/  STL [R1+0xb10], R0 ;  /* 0x000b100001007387 */ /* 0x0081e80000100800 */
[----:B0-----:R-:W3:Y:S01]  /*27a80*/  LDL.LU R0, [R1+0x9c8] ;  /* 0x0009c80001007983 */ /* 0x001ee20000300800 */
[----:B--2---:R-:W-:-:S05]  /*27a90*/  IADD3 R3, P6, R3, UR14, RZ ;  /* 0x0000000e03037c10 */ /* 0x004fca000ffde0ff */
[----:B------:R-:W-:Y:S04]  /*27aa0*/  STL [R1+0x228], R3 ;  /* 0x0002280301007387 */ /* 0x000fe80000100800 */
        /* <DEDUP_REMOVED lines=29> */
[----:B------:R-:W4:Y:S01]  /*27c80*/  LDL.LU R3, [R1+0x968] ;  /* 0x0009680001037983 */ /* 0x000f220000300800 */
[----:B--2---:R-:W-:-:S05]  /*27c90*/  IADD3 R0, P1, R0, UR14, RZ ;  /* 0x0000000e00007c10 */ /* 0x004fca000ff3e0ff */
[----:B------:R0:W-:Y:S04]  /*27ca0*/  STL [R1+0x208], R0 ;  /* 0x0002080001007387 */ /* 0x0001e80000100800 */
[----:B0-----:R-:W2:Y:S01]  /*27cb0*/  LDL.LU R0, [R1+0xb14] ;  /* 0x000b140001007983 */ /* 0x001ea20000300800 */
[----:B------:R-:W-:-:S04]  /*27cc0*/  USHF.L.U32 UR7, UR15, 0x7, URZ ;  /* 0x000000070f077899 */ /* 0x000fc8000800063f */
[----:B------:R-:W-:-:S06]  /*27cd0*/  USHF.L.U32 UR16, UR7, 0x1, URZ ;  /* 0x0000000107107899 */ /* 0x000fcc000800063f */
[----:B--2---:R-:W-:-:S05]  /*27ce0*/  IADD3 R0, P2, R0, UR16, RZ ;  /* 0x0000001000007c10 */ /* 0x004fca000ff5e0ff */
[----:B------:R0:W-:Y:S04]  /*27cf0*/  STL [R1+0x9c8], R0 ;  /* 0x0009c80001007387 */ /* 0x0001e80000100800 */
[----:B0-----:R-:W2:Y:S01]  /*27d00*/  LDL.LU R0, [R1+0xb10] ;  /* 0x000b100001007983 */ /* 0x001ea20000300800 */
[----:B------:R-:W-:Y:S02]  /*27d10*/  USHF.R.S32.HI UR8, URZ, 0x1f, UR6 ;  /* 0x0000001f3f087899 */ /* 0x000fe40008011406 */
[----:B------:R-:W-:Y:S02]  /*27d20*/  USHF.R.S32.HI UR9, URZ, 0x1f, UR7 ;  /* 0x0000001f3f097899 */ /* 0x000fe40008011407 */
[----:B------:R-:W-:Y:S02]  /*27d30*/  USHF.L.U64.HI UR8, UR6, 0x1, UR8 ;  /* 0x0000000106087899 */ /* 0x000fe40008010208 */
[----:B------:R-:W-:Y:S01]  /*27d40*/  USHF.L.U64.HI UR9, UR7, 0x1, UR9 ;  /* 0x0000000107097899 */ /* 0x000fe20008010209 */
[----:B---3--:R-:W-:-:S02]  /*27d50*/  IADD3 R4, P4, R4, UR16, RZ ;  /* 0x0000001004047c10 */ /* 0x008fc4000ff9e0ff */
[----:B----4-:R-:W-:Y:S02]  /*27d60*/  IADD3 R8, P5, R8, UR16, RZ ;  /* 0x0000001008087c10 */ /* 0x010fe4000ffbe0ff */
[----:B------:R-:W-:Y:S02]  /*27d70*/  IADD3.X R21, R21, UR8, RZ, P6, !PT ;  /* 0x0000000815157c10 */ /* 0x000fe4000b7fe4ff */
[----:B------:R-:W-:Y:S02]  /*27d80*/  IADD3 R2, P6, R2, UR16, RZ ;  /* 0x0000001002027c10 */ /* 0x000fe4000ffde0ff */
[----:B------:R-:W-:Y:S02]  /*27d90*/  IADD3.X R9, R9, UR8, RZ, P1, !PT ;  /* 0x0000000809097c10 */ /* 0x000fe40008ffe4ff */
[----:B------:R-:W-:Y:S02]  /*27da0*/  IADD3 R10, P1, R10, UR16, RZ ;  /* 0x000000100a0a7c10 */ /* 0x000fe4000ff3e0ff */
[----:B------:R-:W-:-:S02]  /*27db0*/  IADD3.X R11, R11, UR9, RZ, P2, !PT ;  /* 0x000000090b0b7c10 */ /* 0x000fc400097fe4ff */
[----:B------:R-:W-:Y:S02]  /*27dc0*/  IADD3 R5, P2, R5, UR16, RZ ;  /* 0x0000001005057c10 */ /* 0x000fe4000ff5e0ff */
        /* <DEDUP_REMOVED lines=13> */
[----:B--2---:R-:W-:-:S05]  /*27ea0*/  IADD3 R0, P3, R0, UR16, RZ ;  /* 0x0000001000007c10 */ /* 0x004fca000ff7e0ff */
[----:B------:R0:W-:Y:S04]  /*27eb0*/  STL [R1+0x25c], R0 ;  /* 0x00025c0001007387 */ /* 0x0001e80000100800 */
[----:B------:R-:W-:Y:S04]  /*27ec0*/  STL [R1+0x9c0], R4 ;  /* 0x0009c00401007387 */ /* 0x000fe80000100800 */
[----:B------:R-:W-:Y:S04]  /*27ed0*/  STL [R1+0x9bc], R8 ;  /* 0x0009bc0801007387 */ /* 0x000fe80000100800 */
[----:B------:R-:W-:Y:S04]  /*27ee0*/  STL [R1+0x224], R21 ;  /* 0x0002241501007387 */ /* 0x000fe80000100800 */
[----:B------:R-:W-:Y:S01]  /*27ef0*/  STL [R1+0x9b8], R2 ;  /* 0x0009b80201007387 */ /* 0x000fe20000100800 */
[----:B------:R-:W-:-:S03]  /*27f00*/  IADD3.X R6, R6, UR9, RZ, P3, !PT ;  /* 0x0000000906067c10 */ /* 0x000fc60009ffe4ff */
[----:B------:R-:W-:Y:S01]  /*27f10*/  STL [R1+0x204], R9 ;  /* 0x0002040901007387 */ /* 0x000fe20000100800 */
[----:B------:R-:W-:-:S03]  /*27f20*/  IADD3 R7, P3, R7, UR16, RZ ;  /* 0x0000001007077c10 */ /* 0x000fc6000ff7e0ff */
        /* <DEDUP_REMOVED lines=22> */
[----:B0-----:R-:W2:Y:S01]  /*28090*/  LDL.LU R0, [R1+0x984] ;  /* 0x0009840001007983 */ /* 0x001ea20000300800 */
[----:B------:R-:W-:-:S02]  /*280a0*/  IADD3 R29, P5, R29, UR16, RZ ;  /* 0x000000101d1d7c10 */ /* 0x000fc4000ffbe0ff */
[----:B------:R-:W-:-:S03]  /*280b0*/  IADD3.X R28, R28, UR9, RZ, P6, !PT ;  /* 0x000000091c1c7c10 */ /* 0x000fc6000b7fe4ff */
[----:B------:R-:W-:Y:S04]  /*280c0*/  STL [R1+0x970], R29 ;  /* 0x0009701d01007387 */ /* 0x000fe80000100800 */
[----:B--2---:R0:W-:Y:S04]  /*280d0*/  STL [R1+0xb08], R0 ;  /* 0x000b080001007387 */ /* 0x0041e80000100800 */
[----:B------:R-:W-:Y:S04]  /*280e0*/  STL [R1+0x994], R28 ;  /* 0x0009941c01007387 */ /* 0x000fe80000100800 */
[----:B0-----:R-:W2:Y:S01]  /*280f0*/  LDL.LU R0, [R1+0x960] ;  /* 0x0009600001007983 */ /* 0x001ea20000300800 */
[----:B------:R-:W-:-:S05]  /*28100*/  IADD3 R3, P6, R3, UR16, RZ ;  /* 0x0000001003037c10 */ /* 0x000fca000ffde0ff */
[----:B------:R-:W-:Y:S04]  /*28110*/  STL [R1+0x968], R3 ;  /* 0x0009680301007387 */ /* 0x000fe80000100800 */
[----:B--2---:R0:W-:Y:S04]  /*28120*/  STL [R1+0xb0c], R0 ;  /* 0x000b0c0001007387 */ /* 0x0041e80000100800 */
[----:B0-----:R-:W2:Y:S04]  /*28130*/  LDL.LU R0, [R1+0x98c] ;  /* 0x00098c0001007983 */ /* 0x001ea80000300800 */
[----:B------:R-:W3:Y:S04]  /*28140*/  LDL.LU R4, [R1+0x958] ;  /* 0x0009580001047983 */ /* 0x000ee80000300800 */
[----:B------:R-:W4:Y:S04]  /*28150*/  LDL.LU R8, [R1+0x97c] ;  /* 0x00097c0001087983 */ /* 0x000f280000300800 */
        /* <DEDUP_REMOVED lines=26> */
[----:B--2---:R-:W-:-:S05]  /*28300*/  IADD3.X R0, R0, UR9, RZ, P1, !PT ;  /* 0x0000000900007c10 */ /* 0x004fca0008ffe4ff */
[----:B------:R0:W-:Y:S04]  /*28310*/  STL [R1+0x98c], R0 ;  /* 0x00098c0001007387 */ /* 0x0001e80000100800 */
[----:B0-----:R-:W2:Y:S02]  /*28320*/  LDL.LU R0, [R1+0xb0c] ;  /* 0x000b0c0001007983 */ /* 0x001ea40000300800 */
[----:B--2---:R-:W-:-:S05]  /*28330*/  IADD3 R0, P1, R0, UR16, RZ ;  /* 0x0000001000007c10 */ /* 0x004fca000ff3e0ff */
[----:B------:R0:W-:Y:S04]  /*28340*/  STL [R1+0x960], R0 ;  /* 0x0009600001007387 */ /* 0x0001e80000100800 */
[----:B0-----:R-:W2:Y:S01]  /*28350*/  LDL.LU R0, [R1+0xb08] ;  /* 0x000b080001007983 */ /* 0x001ea20000300800 */
[----:B----4-:R-:W-:Y:S02]  /*28360*/  IADD3.X R8, R8, UR9, RZ, P3, !PT ;  /* 0x0000000908087c10 */ /* 0x010fe40009ffe4ff */
[----:B---3--:R-:W-:Y:S02]  /*28370*/  IADD3 R21, P3, R21, UR16, RZ ;  /* 0x0000001015157c10 */ /* 0x008fe4000ff7e0ff */
[----:B------:R-:W-:Y:S02]  /*28380*/  IADD3.X R2, R2, UR9, RZ, P4, !PT ;  /* 0x0000000902027c10 */ /* 0x000fe4000a7fe4ff */
[----:B------:R-:W-:-:S02]  /*28390*/  IADD3 R9, P4, R9, UR16, RZ ;  /* 0x0000001009097c10 */ /* 0x000fc4000ff9e0ff */
[----:B------:R-:W-:Y:S02]  /*283a0*/  IADD3.X R10, R10, UR9, RZ, P5, !PT ;  /* 0x000000090a0a7c10 */ /* 0x000fe4000affe4ff */
[----:B------:R-:W-:Y:S02]  /*283b0*/  IADD3 R11, P5, R11, UR16, RZ ;  /* 0x000000100b0b7c10 */ /* 0x000fe4000ffbe0ff */
[----:B------:R-:W-:Y:S02]  /*283c0*/  IADD3.X R5, R5, UR9, RZ, P6, !PT ;  /* 0x0000000905057c10 */ /* 0x000fe4000b7fe4ff */
[----:B------:R-:W-:Y:S02]  /*283d0*/  IADD3 R6, P6, R6, UR16, RZ ;  /* 0x0000001006067c10 */ /* 0x000fe4000ffde0ff */
        /* <DEDUP_REMOVED lines=12> */
[----:B--2---:R-:W-:Y:S02]  /*284a0*/  IADD3.X R0, R0, UR9, RZ, P2, !PT ;  /* 0x0000000900007c10 */ /* 0x004fe400097fe4ff */
[----:B------:R-:W-:-:S03]  /*284b0*/  IADD3 R4, P2, R4, UR16, RZ ;  /* 0x0000001004047c10 */ /* 0x000fc6000ff5e0ff */
[----:B------:R0:W-:Y:S04]  /*284c0*/  STL [R1+0x984], R0 ;  /* 0x0009840001007387 */ /* 0x0001e80000100800 */
        /* <DEDUP_REMOVED lines=29> */
[----:B0-----:R-:W2:Y:S01]  /*286a0*/  LDL.LU R0, [R1+0x8e0] ;  /* 0x0008e00001007983 */ /* 0x001ea20000300800 */
[----:B------:R-:W-:-:S02]  /*286b0*/  IADD3.X R29, R29, UR9, RZ, P3, !PT ;  /* 0x000000091d1d7c10 */ /* 0x000fc40009ffe4ff */
[----:B------:R-:W-:-:S03]  /*286c0*/  IADD3 R28, P3, R28, UR16, RZ ;  /* 0x000000101c1c7c10 */ /* 0x000fc6000ff7e0ff */
[----:B------:R-:W-:Y:S04]  /*286d0*/  STL [R1+0x91c], R29 ;  /* 0x00091c1d01007387 */ /* 0x000fe80000100800 */
[----:B--2---:R0:W-:Y:S04]  /*286e0*/  STL [R1+0xb00], R0 ;  /* 0x000b000001007387 */ /* 0x0041e80000100800 */
[----:B------:R-:W-:Y:S04]  /*286f0*/  STL [R1+0x8f0], R28 ;  /* 0x0008f01c01007387 */ /* 0x000fe80000100800 */
[----:B0-----:R-:W2:Y:S01]  /*28700*/  LDL.LU R0, [R1+0x90c] ;  /* 0x00090c0001007983 */ /* 0x001ea20000300800 */
[----:B------:R-:W-:-:S05]  /*28710*/  IADD3.X R3, R3, UR9, RZ, P4, !PT ;  /* 0x0000000903037c10 */ /* 0x000fca000a7fe4ff */
[----:B------:R-:W-:Y:S04]  /*28720*/  STL [R1+0x914], R3 ;  /* 0x0009140301007387 */ /* 0x000fe80000100800 */
        /* <DEDUP_REMOVED lines=32> */
[----:B0-----:R-:W2:Y:S02]  /*28930*/  LDL.LU R0, [R1+0xb04] ;  /* 0x000b040001007983 */ /* 0x001ea40000300800 */
[----:B--2---:R-:W-:-:S05]  /*28940*/  IADD3.X R0, R0, UR9, RZ, P5, !PT ;  /* 0x0000000900007c10 */ /* 0x004fca000affe4ff */
[----:B------:R0:W-:Y:S04]  /*28950*/  STL [R1+0x90c], R0 ;  /* 0x00090c0001007387 */ /* 0x0001e80000100800 */
[----:B0-----:R-:W2:Y:S01]  /*28960*/  LDL.LU R0, [R1+0xb00] ;  /* 0x000b000001007983 */ /* 0x001ea20000300800 */
[----:B---3--:R-:W-:Y:S02]  /*28970*/  IADD3.X R4, R4, UR9, RZ, P6, !PT ;  /* 0x0000000904047c10 */ /* 0x008fe4000b7fe4ff */
[----:B----4-:R-:W-:Y:S02]  /*28980*/  IADD3 R8, P6, R8, UR16, RZ ;  /* 0x0000001008087c10 */ /* 0x010fe4000ffde0ff */
        /* <DEDUP_REMOVED lines=19> */
[----:B--2---:R-:W-:-:S05]  /*28ac0*/  IADD3 R0, P5, R0, UR16, RZ ;  /* 0x0000001000007c10 */ /* 0x004fca000ffbe0ff */
[----:B------:R0:W-:Y:S04]  /*28ad0*/  STL [R1+0x8e0], R0 ;  /* 0x0008e00001007387 */ /* 0x0001e80000100800 */
        /* <DEDUP_REMOVED lines=1260> */
[----:B------:R-:W-:Y:S04]  /*2d9a0*/  STL [R1+0x2bc], R0 ;  /* 0x0002bc0001007387 */ /* 0x000fe80000100800 */
[----:B------:R-:W-:Y:S04]  /*2d9b0*/  STL [R1+0x290], R4 ;  /* 0x0002900401007387 */ /* 0x000fe80000100800 */
[----:B------:R-:W-:Y:S04]  /*2d9c0*/  STL [R1+0x2b4], R8 ;  /* 0x0002b40801007387 */ /* 0x000fe80000100800 */
[----:B------:R-:W-:Y:S04]  /*2d9d0*/  STL [R1+0x288], R21 ;  /* 0x0002881501007387 */ /* 0x000fe80000100800 */
[----:B------:R0:W-:Y:S04]  /*2d9e0*/  STL [R1+0x2ac], R2 ;  /* 0x0002ac0201007387 */ /* 0x0001e80000100800 */
        /* <DEDUP_REMOVED lines=81> */
[----:B------:R-:W-:Y:S02]  /*2df00*/  IADD3.X R0, R0, UR9, RZ, P2, !PT ;  /* 0x0000000900007c10 */ /* 0x000fe400097fe4ff */
[----:B------:R-:W-:Y:S02]  /*2df10*/  IADD3.X R9, R9, UR9, RZ, P3, !PT ;  /* 0x0000000909097c10 */ /* 0x000fe40009ffe4ff */
[----:B------:R-:W-:Y:S02]  /*2df20*/  IADD3.X R10, R10, UR9, RZ, P4, !PT ;  /* 0x000000090a0a7c10 */ /* 0x000fe4000a7fe4ff */
[----:B------:R-:W-:Y:S02]  /*2df30*/  IADD3 R5, P1, R5, UR14, RZ ;  /* 0x0000000e05057c10 */ /* 0x000fe4000ff3e0ff */
[----:B------:R-:W-:-:S02]  /*2df40*/  IADD3 R6, P2, R6, UR14, RZ ;  /* 0x0000000e06067c10 */ /* 0x000fc4000ff5e0ff */
[----:B------:R-:W-:Y:S02]  /*2df50*/  IADD3 R7, P3, R7, UR14, RZ ;  /* 0x0000000e07077c10 */ /* 0x000fe4000ff7e0ff */
[----:B------:R-:W-:Y:S02]  /*2df60*/  IADD3 R24, P4, R24, UR14, RZ ;  /* 0x0000000e18187c10 */ /* 0x000fe4000ff9e0ff */
[----:B------:R-:W-:Y:S02]  /*2df70*/  IADD3.X R26, R26, UR9, RZ, P5, !PT ;  /* 0x000000091a1a7c10 */ /* 0x000fe4000affe4ff */
[----:B------:R-:W-:Y:S02]  /*2df80*/  IADD3.X R27, R27, UR8, RZ, P1, !PT ;  /* 0x000000081b1b7c10 */ /* 0x000fe40008ffe4ff */
[----:B------:R-:W-:Y:S02]  /*2df90*/  IADD3.X R22, R22, UR8, RZ, P2, !PT ;  /* 0x0000000816167c10 */ /* 0x000fe400097fe4ff */
[----:B------:R-:W-:-:S02]  /*2dfa0*/  IADD3.X R23, R23, UR8, RZ, P3, !PT ;  /* 0x0000000817177c10 */ /* 0x000fc40009ffe4ff */
[----:B------:R-:W-:Y:S02]  /*2dfb0*/  IADD3.X R17, R17, UR8, RZ, P4, !PT ;  /* 0x0000000811117c10 */ /* 0x000fe4000a7fe4ff */
[----:B--2---:R-:W-:-:S05]  /*2dfc0*/  IADD3 R2, P6, R2, UR16, RZ ;  /* 0x0000001002027c10 */ /* 0x004fca000ffde0ff */
[----:B------:R0:W-:Y:S04]  /*2dfd0*/  STL [R1+0xa38], R2 ;  /* 0x000a380201007387 */ /* 0x0001e80000100800 */
[----:B0-----:R1:W5:Y:S04]  /*2dfe0*/  LDL.LU R2, [R1+0xa8c] ;  /* 0x000a8c0001027983 */ /* 0x0013680000300800 */
[----:B------:R0:W-:Y:S04]  /*2dff0*/  STL [R1+0x9cc], R21 ;  /* 0x0009cc1501007387 */ /* 0x0001e80000100800 */
[----:B0-----:R1:W5:Y:S04]  /*2e000*/  LDL.LU R21, [R1+0xa88] ;  /* 0x000a880001157983 */ /* 0x0013680000300800 */
[----:B------:R0:W-:Y:S04]  /*2e010*/  STL [R1+0xa34], R8 ;  /* 0x000a340801007387 */ /* 0x0001e80000100800 */
[----:B0-----:R1:W5:Y:S04]  /*2e020*/  LDL.LU R8, [R1+0xa84] ;  /* 0x000a840001087983 */ /* 0x0013680000300800 */
[----:B------:R0:W-:Y:S04]  /*2e030*/  STL [R1+0x9d4], R4 ;  /* 0x0009d40401007387 */ /* 0x0001e80000100800 */
[----:B0-----:R1:W5:Y:S04]  /*2e040*/  LDL.LU R4, [R1+0xa80] ;  /* 0x000a800001047983 */ /* 0x0013680000300800 */
[----:B------:R0:W-:Y:S01]  /*2e050*/  STL [R1+0xa30], R19 ;  /* 0x000a301301007387 */ /* 0x0001e20000100800 */
[----:B------:R-:W-:-:S03]  /*2e060*/  IADD3.X R29, R29, UR9, RZ, P6, !PT ;  /* 0x000000091d1d7c10 */ /* 0x000fc6000b7fe4ff */
[----:B0-----:R1:W5:Y:S04]  /*2e070*/  LDL.LU R19, [R1+0xa7c] ;  /* 0x000a7c0001137983 */ /* 0x0013680000300800 */
[----:B------:R0:W-:Y:S01]  /*2e080*/  STL [R1+0x9dc], R15 ;  /* 0x0009dc0f01007387 */ /* 0x0001e20000100800 */
[----:B------:R-:W-:-:S03]  /*2e090*/  IADD3 R28, P6, R28, UR14, RZ ;  /* 0x0000000e1c1c7c10 */ /* 0x000fc6000ffde0ff */
        /* <DEDUP_REMOVED lines=8> */
[----:B------:R0:W-:Y:S04]  /*2e120*/  STL [R1+0x9ec], R16 ;  /* 0x0009ec1001007387 */ /* 0x0001e80000100800 */
[----:B0-----:R1:W5:Y:S04]  /*2e130*/  LDL.LU R16, [R1+0xa68] ;  /* 0x000a680001107983 */ /* 0x0013680000300800 */
[----:B------:R0:W-:Y:S04]  /*2e140*/  STL [R1+0xa24], R14 ;  /* 0x000a240e01007387 */ /* 0x0001e80000100800 */
[----:B0-----:R1:W5:Y:S04]  /*2e150*/  LDL.LU R14, [R1+0xa64] ;  /* 0x000a6400010e7983 */ /* 0x0013680000300800 */
[----:B------:R0:W-:Y:S01]  /*2e160*/  STL [R1+0x9f4], R29 ;  /* 0x0009f41d01007387 */ /* 0x0001e20000100800 */
[----:B------:R-:W-:-:S03]  /*2e170*/  IADD3 R25, P6, R25, UR14, RZ ;  /* 0x0000000e19197c10 */ /* 0x000fc6000ffde0ff */
[----:B0-----:R1:W5:Y:S04]  /*2e180*/  LDL.LU R29, [R1+0xa60] ;  /* 0x000a6000011d7983 */ /* 0x0013680000300800 */
[----:B------:R0:W-:Y:S04]  /*2e190*/  STL [R1+0x240], R28 ;  /* 0x0002401c01007387 */ /* 0x0001e80000100800 */
[----:B0-----:R1:W5:Y:S04]  /*2e1a0*/  LDL.LU R28, [R1+0xa5c] ;  /* 0x000a5c00011c7983 */ /* 0x0013680000300800 */
[----:B------:R0:W-:Y:S01]  /*2e1b0*/  STL [R1+0x9fc], R3 ;  /* 0x0009fc0301007387 */ /* 0x0001e20000100800 */
[----:B------:R-:W-:-:S03]  /*2e1c0*/  IADD3.X R13, R13, UR8, RZ, P6, !PT ;  /* 0x000000080d0d7c10 */ /* 0x000fc6000b7fe4ff */
[----:B0-----:R1:W5:Y:S04]  /*2e1d0*/  LDL.LU R3, [R1+0xa58] ;  /* 0x000a580001037983 */ /* 0x0013680000300800 */
[----:B------:R1:W-:Y:S04]  /*2e1e0*/  STL [R1+0xa04], R0 ;  /* 0x000a040001007387 */ /* 0x0003e80000100800 */
        /* <DEDUP_REMOVED lines=13> */
[----:B------:R1:W-:Y:S01]  /*2e2c0*/  STL [R1+0x214], R17 ;  /* 0x0002141101007387 */ /* 0x0003e20000100800 */
[----:B------:R-:W-:Y:S05]  /*2e2d0*/  @P0 BRA `(.L_x_2) ;  /* 0xfffffeb0000c0947 */ /* 0x000fea000383ffff */
[----:B-----5:R0:W-:Y:S01]  /*2e2e0*/  STL [R1+0xa60], R29 ;  /* 0x000a601d01007387 */ /* 0x0201e20000100800 */
[----:B-1----:R-:W-:-:S03]  /*2e2f0*/  IMAD.MOV.U32 R7, RZ, RZ, R12 ;  /* 0x000000ffff077224 */ /* 0x002fc600078e000c */
[----:B------:R1:W-:Y:S01]  /*2e300*/  STL [R1+0xa5c], R3 ;  /* 0x000a5c0301007387 */ /* 0x0003e20000100800 */
[----:B0-----:R-:W-:-:S03]  /*2e310*/  IMAD.MOV.U32 R29, RZ, RZ, R4 ;  /* 0x000000ffff1d7224 */ /* 0x001fc600078e0004 */
[----:B-1----:R-:W2:Y:S04]  /*2e320*/  LDL.LU R3, [R1+0x1ac] ;  /* 0x0001ac0001037983 */ /* 0x002ea80000300800 */
[----:B------:R-:W2:Y:S04]  /*2e330*/  LDL.LU R6, [R1+0x1bc] ;  /* 0x0001bc0001067983 */ /* 0x000ea80000300800 */
[----:B------:R0:W-:Y:S04]  /*2e340*/  STL [R1+0xa58], R28 ;  /* 0x000a581c01007387 */ /* 0x0001e80000100800 */
[----:B0-----:R-:W3:Y:S04]  /*2e350*/  LDL.LU R28, [R1+0x1cc] ;  /* 0x0001cc00011c7983 */ /* 0x001ee80000300800 */
        /* <DEDUP_REMOVED lines=11> */
[----:B------:R-:W-:-:S03]  /*2e410*/  F2FP.BF16.F32.PACK_AB R7, R29, R7 ;  /* 0x000000071d07723e */ /* 0x000fc600000010ff */
[----:B------:R-:W4:Y:S04]  /*2e420*/  LDL.LU R13, [R1+0x1d4] ;  /* 0x0001d400010d7983 */ /* 0x000f280000300800 */
[----:B------:R-:W4:Y:S04]  /*2e430*/  LDL.LU R23, [R1+0x1e4] ;  /* 0x0001e40001177983 */ /* 0x000f280000300800 */
[----:B------:R-:W4:Y:S04]  /*2e440*/  LDL.LU R12, [R1+0x1f4] ;  /* 0x0001f400010c7983 */ /* 0x000f280000300800 */
[----:B------:R-:W4:Y:S04]  /*2e450*/  LDL.LU R17, [R1+0x1c0] ;  /* 0x0001c00001117983 */ /* 0x000f280000300800 */
[----:B------:R-:W4:Y:S01]  /*2e460*/  LDL.LU R29, [R1+0xa60] ;  /* 0x000a6000011d7983 */ /* 0x000f220000300800 */
[----:B--2---:R-:W-:-:S03]  /*2e470*/  F2FP.BF16.F32.PACK_AB R6, R3, R6 ;  /* 0x000000060306723e */ /* 0x004fc600000010ff */
[----:B------:R-:W2:Y:S01]  /*2e480*/  LDL.LU R3, [R1+0xa5c] ;  /* 0x000a5c0001037983 */ /* 0x000ea20000300800 */
[----:B---3--:R-:W-:-:S03]  /*2e490*/  F2FP.BF16.F32.PACK_AB R5, R28, R5 ;  /* 0x000000051c05723e */ /* 0x008fc600000010ff */
[----:B------:R-:W2:Y:S01]  /*2e4a0*/  LDL.LU R28, [R1+0xa58] ;  /* 0x000a5800011c7983 */ /* 0x000ea20000300800 */
[----:B------:R-:W-:Y:S02]  /*2e4b0*/  F2FP.BF16.F32.PACK_AB R18, R18, R16 ;  /* 0x000000101212723e */ /* 0x000fe400000010ff */
[----:B------:R-:W-:Y:S02]  /*2e4c0*/  F2FP.BF16.F32.PACK_AB R15, R21, R15 ;  /* 0x0000000f150f723e */ /* 0x000fe400000010ff */
[----:B------:R-:W-:Y:S02]  /*2e4d0*/  F2FP.BF16.F32.PACK_AB R14, R20, R14 ;  /* 0x0000000e140e723e */ /* 0x000fe400000010ff */
[----:B----4-:R-:W-:Y:S02]  /*2e4e0*/  F2FP.BF16.F32.PACK_AB R4, R0, R4 ;  /* 0x000000040004723e */ /* 0x010fe400000010ff */
[----:B------:R-:W-:Y:S02]  /*2e4f0*/  F2FP.BF16.F32.PACK_AB R19, R2, R19 ;  /* 0x000000130213723e */ /* 0x000fe400000010ff */
[----:B------:R-:W-:-:S02]  /*2e500*/  F2FP.BF16.F32.PACK_AB R11, R8, R11 ;  /* 0x0000000b080b723e */ /* 0x000fc400000010ff */
[----:B------:R-:W-:Y:S02]  /*2e510*/  F2FP.BF16.F32.PACK_AB R10, R9, R10 ;  /* 0x0000000a090a723e */ /* 0x000fe400000010ff */
[----:B------:R-:W-:Y:S02]  /*2e520*/  F2FP.BF16.F32.PACK_AB R9, R24, R25 ;  /* 0x000000191809723e */ /* 0x000fe400000010ff */
[----:B------:R-:W-:Y:S02]  /*2e530*/  F2FP.BF16.F32.PACK_AB R8, R26, R27 ;  /* 0x0000001b1a08723e */ /* 0x000fe400000010ff */
[----:B------:R-:W-:Y:S02]  /*2e540*/  F2FP.BF16.F32.PACK_AB R13, R22, R13 ;  /* 0x0000000d160d723e */ /* 0x000fe400000010ff */
[----:B------:R-:W-:Y:S02]  /*2e550*/  F2FP.BF16.F32.PACK_AB R12, R23, R12 ;  /* 0x0000000c170c723e */ /* 0x000fe400000010ff */
[----:B------:R-:W-:-:S02]  /*2e560*/  F2FP.BF16.F32.PACK_AB R17, R17, R29 ;  /* 0x0000001d1111723e */ /* 0x000fc400000010ff */
[----:B--2---:R-:W-:-:S07]  /*2e570*/  F2FP.BF16.F32.PACK_AB R16, R28, R3 ;  /* 0x000000031c10723e */ /* 0x004fce00000010ff */
.L_x_1:
[----:B0-----:R-:W2:Y:S01]  /*2e580*/  LDL.LU R3, [R1+0xa4c] ;  /* 0x000a4c0001037983 */ /* 0x001ea20000300800 */
[----:B-1----:R-:W0:Y:S01]  /*2e590*/  S2R R0, SR_TID.X ;  /* 0x0000000000007919 */ /* 0x002e220000002100 */
[----:B------:R-:W1:Y:S01]  /*2e5a0*/  S2R R23, SR_CgaCtaId ;  /* 0x0000000000177919 */ /* 0x000e620000008800 */
[----:B------:R-:W-:Y:S01]  /*2e5b0*/  MOV R2, 0x400 ;  /* 0x0000040000027802 */ /* 0x000fe20000000f00 */
[----:B------:R-:W-:Y:S01]  /*2e5c0*/  ULDC UR4, c[0x0][0x244] ;  /* 0x0000910000047ab9 */ /* 0x000fe20000000800 */
[----:B------:R-:W-:Y:S01]  /*2e5d0*/  ULDC.64 UR8, c[0x0][0x228] ;  /* 0x00008a0000087ab9 */ /* 0x000fe20000000a00 */
[----:B------:R-:W2:Y:S01]  /*2e5e0*/  LDL.LU R24, [R1+0xa48] ;  /* 0x000a480001187983 */ /* 0x000ea20000300800 */
[----:B------:R-:W-:-:S03]  /*2e5f0*/  ULDC.64 UR6, c[0x0][0x220] ;  /* 0x0000880000067ab9 */ /* 0x000fc60000000a00 */
[----:B------:R-:W3:Y:S04]  /*2e600*/  LDL.LU R26, [R1+0xa50] ;  /* 0x000a5000011a7983 */ /* 0x000ee80000300800 */
[----:B------:R-:W4:Y:S01]  /*2e610*/  LDL.LU R25, [R1+0xa40] ;  /* 0x000a400001197983 */ /* 0x000f220000300800 */
[C---:B0-----:R-:W-:Y:S02]  /*2e620*/  IMAD.SHL.U32 R20, R0.reuse, 0x4, RZ ;  /* 0x0000000400147824 */ /* 0x041fe400078e00ff */
[C---:B------:R-:W-:Y:S01]  /*2e630*/  IMAD.SHL.U32 R22, R0.reuse, 0x800, RZ ;  /* 0x0000080000167824 */ /* 0x040fe200078e00ff */
[----:B-1----:R-:W-:Y:S02]  /*2e640*/  LEA R2, R23, R2, 0x18 ;  /* 0x0000000217027211 */ /* 0x002fe400078ec0ff */
[----:B------:R-:W-:-:S02]  /*2e650*/  LOP3.LUT R23, R0, 0x80, RZ, 0xc0, !PT ;  /* 0x0000008000177812 */ /* 0x000fc400078ec0ff */
[----:B------:R-:W-:Y:S02]  /*2e660*/  LOP3.LUT R22, R22, 0x3000, RZ, 0xc0, !PT ;  /* 0x0000300016167812 */ /* 0x000fe400078ec0ff */
[C---:B------:R-:W-:Y:S01]  /*2e670*/  LEA.HI R27, R0.reuse, 0x30, RZ, 0x1c ;  /* 0x00000030001b7811 */ /* 0x040fe200078fe0ff */
[----:B------:R-:W-:Y:S01]  /*2e680*/  BAR.SYNC.DEFER_BLOCKING 0x0 ;  /* 0x0000000000007b1d */ /* 0x000fe20000010000 */
[----:B--2---:R-:W-:Y:S01]  /*2e690*/  LOP3.LUT R21, R3, 0xe00, R24, 0xf8, !PT ;  /* 0x00000e0003157812 */ /* 0x004fe200078ef818 */
[----:B------:R-:W-:-:S03]  /*2e6a0*/  IMAD.SHL.U32 R3, R0, 0x200, RZ ;  /* 0x0000020000037824 */ /* 0x000fc600078e00ff */
[----:B------:R-:W-:Y:S02]  /*2e6b0*/  LOP3.LUT R20, R21, 0x70, R20, 0x78, !PT ;  /* 0x0000007015147812 */ /* 0x000fe400078e7814 */
[----:B------:R-:W-:Y:S02]  /*2e6c0*/  LOP3.LUT R3, R3, 0x3000, RZ, 0xc0, !PT ;  /* 0x0000300003037812 */ /* 0x000fe400078ec0ff */
[----:B------:R-:W-:Y:S02]  /*2e6d0*/  LOP3.LUT R21, R22, 0x1f0, R24, 0xf8, !PT ;  /* 0x000001f016157812 */ /* 0x000fe400078ef818 */
[----:B------:R-:W-:Y:S01]  /*2e6e0*/  IADD3 R3, R20, R2, R3 ;  /* 0x0000000214037210 */ /* 0x000fe20007ffe003 */
[----:B------:R-:W0:Y:S04]  /*2e6f0*/  LDC R24, c[0x0][0x248] ;  /* 0x00009200ff187b82 */ /* 0x000e280000000800 */
[----:B------:R-:W-:Y:S04]  /*2e700*/  STS.128 [R3], R16 ;  /* 0x0000001003007388 */ /* 0x000fe80000000c00 */
[----:B------:R-:W-:Y:S04]  /*2e710*/  STS.128 [R3+0x100], R12 ;  /* 0x0001000c03007388 */ /* 0x000fe80000000c00 */
[----:B------:R1:W-:Y:S04]  /*2e720*/  STS.128 [R3+0x80], R8 ;  /* 0x0000800803007388 */ /* 0x0003e80000000c00 */
[----:B------:R2:W-:Y:S01]  /*2e730*/  STS.128 [R3+0x180], R4 ;  /* 0x0001800403007388 */ /* 0x0005e20000000c00 */
[----:B------:R-:W-:Y:S01]  /*2e740*/  LOP3.LUT R21, R21, 0x60, R0, 0x78, !PT ;  /* 0x0000006015157812 */ /* 0x000fe200078e7800 */
[----:B------:R-:W-:-:S02]  /*2e750*/  IMAD R2, R23, 0x4, R2 ;  /* 0x0000000417027824 */ /* 0x000fc400078e0202 */
[----:B------:R-:W5:Y:S02]  /*2e760*/  LDC R23, c[0x0][0x248] ;  /* 0x00009200ff177b82 */ /* 0x000f640000000800 */
[----:B-1----:R-:W-:-:S06]  /*2e770*/  IMAD.IADD R8, R21, 0x1, R2 ;  /* 0x0000000115087824 */ /* 0x002fcc00078e0202 */
[----:B------:R-:W-:Y:S01]  /*2e780*/  BAR.SYNC.DEFER_BLOCKING 0x0 ;  /* 0x0000000000007b1d */ /* 0x000fe20000010000 */
[----:B------:R-:W-:-:S05]  /*2e790*/  SHF.R.U32.HI R21, RZ, 0x4, R0 ;  /* 0x00000004ff157819 */ /* 0x000fca0000011600 */
[----:B------:R-:W1:Y:S01]  /*2e7a0*/  LDS.128 R16, [R8] ;  /* 0x0000000008107984 */ /* 0x000e620000000c00 */
[C---:B------:R-:W-:Y:S02]  /*2e7b0*/  LEA.HI R12, R0.reuse, 0x70, RZ, 0x1c ;  /* 0x00000070000c7811 */ /* 0x040fe400078fe0ff */
[----:B------:R-:W-:Y:S02]  /*2e7c0*/  SGXT.U32 R21, R21, 0x4 ;  /* 0x000000041515781a */ /* 0x000fe40000000000 */
[----:B----4-:R-:W-:Y:S01]  /*2e7d0*/  LEA.HI R0, R0, R25, RZ, 0x1c ;  /* 0x0000001900007211 */ /* 0x010fe200078fe0ff */
[C---:B--2---:R-:W-:Y:S01]  /*2e7e0*/  IMAD.IADD R3, R25.reuse, 0x1, R12 ;  /* 0x0000000119037824 */ /* 0x044fe200078e020c */
[C-C-:B------:R-:W-:Y:S01]  /*2e7f0*/  LOP3.LUT R4, R25.reuse, 0x1e0, R21.reuse, 0xfe, !PT ;  /* 0x000001e019047812 */ /* 0x140fe200078efe15 */
[----:B------:R-:W2:Y:S01]  /*2e800*/  LDS.128 R12, [R8+0x400] ;  /* 0x00040000080c7984 */ /* 0x000ea20000000c00 */
[----:B------:R-:W-:-:S03]  /*2e810*/  LOP3.LUT R6, R25, 0x1d0, R21, 0xfe, !PT ;  /* 0x000001d019067812 */ /* 0x000fc600078efe15 */
[----:B------:R-:W-:Y:S01]  /*2e820*/  STL [R1+0x8], R0 ;  /* 0x0000080001007387 */ /* 0x000fe20000100800 */
[----:B------:R-:W-:-:S03]  /*2e830*/  LOP3.LUT R5, R25, 0x1c0, R21, 0xfe, !PT ;  /* 0x000001c019057812 */ /* 0x000fc600078efe15 */
[----:B------:R-:W-:Y:S04]  /*2e840*/  STL [R1+0x4], R3 ;  /* 0x0000040301007387 */ /* 0x000fe80000100800 */
[----:B------:R4:W-:Y:S04]  /*2e850*/  STL [R1+0x50], R4 ;  /* 0x0000500401007387 */ /* 0x0009e80000100800 */
[----:B------:R-:W-:Y:S01]  /*2e860*/  STL [R1+0xc], R6 ;  /* 0x00000c0601007387 */ /* 0x000fe20000100800 */
[----:B----4-:R-:W-:-:S03]  /*2e870*/  LOP3.LUT R4, R25, 0x1a0, R21, 0xfe, !PT ;  /* 0x000001a019047812 */ /* 0x010fc600078efe15 */
[----:B------:R-:W-:Y:S04]  /*2e880*/  STL [R1+0x4c], R5 ;  /* 0x00004c0501007387 */ /* 0x000fe80000100800 */
[----:B------:R4:W-:Y:S04]  /*2e890*/  STL [R1+0x44], R4 ;  /* 0x0000440401007387 */ /* 0x0009e80000100800 */
[----:B-1----:R-:W-:Y:S04]  /*2e8a0*/  STL [R1+0xa78], R17 ;  /* 0x000a781101007387 */ /* 0x002fe80000100800 */
[----:B------:R-:W-:Y:S01]  /*2e8b0*/  STL [R1+0xa64], R18 ;  /* 0x000a641201007387 */ /* 0x000fe20000100800 */
[----:B----4-:R-:W-:-:S03]  /*2e8c0*/  LOP3.LUT R4, R25, 0x190, R21, 0xfe, !PT ;  /* 0x0000019019047812 */ /* 0x010fc600078efe15 */
[----:B------:R1:W-:Y:S02]  /*2e8d0*/  STL [R1+0xa58], R19 ;  /* 0x000a581301007387 */ /* 0x0003e40000100800 */
[----:B-1----:R-:W-:-:S05]  /*2e8e0*/  LOP3.LUT R19, R25, 0x180, R21, 0xfe, !PT ;  /* 0x0000018019137812 */ /* 0x002fca00078efe15 */
[----:B------:R1:W-:Y:S04]  /*2e8f0*/  STL [R1+0xa5c], R19 ;  /* 0x000a5c1301007387 */ /* 0x0003e80000100800 */
[----:B------:R-:W-:Y:S04]  /*2e900*/  STL [R1+0x48], R4 ;  /* 0x0000480401007387 */ /* 0x000fe80000100800 */
[----:B------:R-:W4:Y:S01]  /*2e910*/  LDS.128 R4, [R8+0x800] ;  /* 0x0008000008047984 */ /* 0x000f220000000c00 */
[----:B------:R-:W-:-:S03]  /*2e920*/  LOP3.LUT R9, R25, 0x160, R21, 0xfe, !PT ;  /* 0x0000016019097812 */ /* 0x000fc600078efe15 */
[----:B--2---:R-:W-:Y:S01]  /*2e930*/  STL [R1+0xa7c], R13 ;  /* 0x000a7c0d01007387 */ /* 0x004fe20000100800 */
[----:B-1----:R-:W-:-:S03]  /*2e940*/  LOP3.LUT R19, R25, 0x150, R21, 0xfe, !PT ;  /* 0x0000015019137812 */ /* 0x002fc600078efe15 */
[----:B------:R-:W-:Y:S04]  /*2e950*/  STL [R1+0xa68], R14 ;  /* 0x000a680e01007387 */ /* 0x000fe80000100800 */
[----:B------:R1:W-:Y:S01]  /*2e960*/  STL [R1+0xa60], R15 ;  /* 0x000a600f01007387 */ /* 0x0003e20000100800 */
[C---:B---3--:R-:W-:Y:S01]  /*2e970*/  ISETP.GE.AND P0, PT, R26.reuse, UR8, PT ;  /* 0x000000081a007c0c */ /* 0x048fe2000bf06270 */
[----:B------:R-:W-:Y:S01]  /*2e980*/  IMAD R2, R26, UR4, RZ ;  /* 0x000000041a027c24 */ /* 0x000fe2000f8e02ff */
[C---:B------:R-:W-:Y:S02]  /*2e990*/  LOP3.LUT R3, R25.reuse, R21, RZ, 0xfc, !PT ;  /* 0x0000001519037212 */ /* 0x040fe400078efcff */
[C-C-:B-1----:R-:W-:Y:S02]  /*2e9a0*/  LOP3.LUT R15, R25.reuse, 0x140, R21.reuse, 0xfe, !PT ;  /* 0x00000140190f7812 */ /* 0x142fe400078efe15 */
[----:B------:R-:W-:-:S02]  /*2e9b0*/  LOP3.LUT R14, R25, 0x110, R21, 0xfe, !PT ;  /* 0x00000110190e7812 */ /* 0x000fc400078efe15 */
[C-C-:B------:R-:W-:Y:S02]  /*2e9c0*/  LOP3.LUT R18, R25.reuse, 0x100, R21.reuse, 0xfe, !PT ;  /* 0x0000010019127812 */ /* 0x140fe400078efe15 */
[C-C-:B------:R-:W-:Y:S02]  /*2e9d0*/  LOP3.LUT R13, R25.reuse, 0x90, R21.reuse, 0xfe, !PT ;  /* 0x00000090190d7812 */ /* 0x140fe400078efe15 */
[C-C-:B------:R-:W-:Y:S02]  /*2e9e0*/  LOP3.LUT R17, R25.reuse, 0x80, R21.reuse, 0xfe, !PT ;  /* 0x0000008019117812 */ /* 0x140fe400078efe15 */
[C-C-:B------:R-:W-:Y:S01]  /*2e9f0*/  LOP3.LUT R29, R25.reuse, 0x50, R21.reuse, 0xfe, !PT ;  /* 0x00000050191d7812 */ /* 0x140fe200078efe15 */
[----:B----4-:R1:W-:Y:S04]  /*2ea00*/  STL [R1+0xa80], R5 ;  /* 0x000a800501007387 */ /* 0x0103e80000100800 */
[----:B------:R-:W-:Y:S04]  /*2ea10*/  STL [R1+0x3c], R9 ;  /* 0x00003c0901007387 */ /* 0x000fe80000100800 */
[----:B------:R2:W-:Y:S01]  /*2ea20*/  STL [R1+0xa70], R6 ;  /* 0x000a700601007387 */ /* 0x0005e20000100800 */
[----:B-1----:R-:W-:-:S03]  /*2ea30*/  LOP3.LUT R5, R25, 0x120, R21, 0xfe, !PT ;  /* 0x0000012019057812 */ /* 0x002fc600078efe15 */
[----:B------:R1:W-:Y:S01]  /*2ea40*/  STL [R1+0xa6c], R7 ;  /* 0x000a6c0701007387 */ /* 0x0003e20000100800 */
[----:B------:R-:W-:-:S03]  /*2ea50*/  LOP3.LUT R26, R25, 0x40, R21, 0xfe, !PT ;  /* 0x00000040191a7812 */ /* 0x000fc600078efe15 */
[----:B------:R3:W-:Y:S01]  /*2ea60*/  STL [R1+0xa74], R19 ;  /* 0x000a741301007387 */ /* 0x0007e20000100800 */
[----:B------:R-:W-:-:S03]  /*2ea70*/  LOP3.LUT R20, R25, 0x20, R21, 0xfe, !PT ;  /* 0x0000002019147812 */ /* 0x000fc600078efe15 */
[----:B------:R4:W-:Y:S01]  /*2ea80*/  STL [R1+0xa84], R15 ;  /* 0x000a840f01007387 */ /* 0x0009e20000100800 */
[C-C-:B--2---:R-:W-:Y:S02]  /*2ea90*/  LOP3.LUT R6, R25.reuse, 0xd0, R21.reuse, 0xfe, !PT ;  /* 0x000000d019067812 */ /* 0x144fe400078efe15 */
[C-C-:B-1----:R-:W-:Y:S01]  /*2eaa0*/  LOP3.LUT R7, R25.reuse, 0xc0, R21.reuse, 0xfe, !PT ;  /* 0x000000c019077812 */ /* 0x142fe200078efe15 */
[----:B------:R1:W-:Y:S01]  /*2eab0*/  STL [R1+0x30], R5 ;  /* 0x0000300501007387 */ /* 0x0003e20000100800 */
[C---:B---3--:R-:W-:Y:S01]  /*2eac0*/  LOP3.LUT R19, R25.reuse, 0xe0, R21, 0xfe, !PT ;  /* 0x000000e019137812 */ /* 0x048fe200078efe15 */
[C---:B------:R-:W-:Y:S01]  /*2ead0*/  IMAD.IADD R27, R25.reuse, 0x1, R27 ;  /* 0x00000001191b7824 */ /* 0x040fe200078e021b */
[----:B------:R-:W-:Y:S01]  /*2eae0*/  LEA R0, P1, R2, UR6, 0x1 ;  /* 0x0000000602007c11 */ /* 0x000fe2000f8208ff */
[----:B------:R-:W2:Y:S01]  /*2eaf0*/  LDS.128 R8, [R8+0xc00] ;  /* 0x000c000008087984 */ /* 0x000ea20000000c00 */
[C-C-:B----4-:R-:W-:Y:S02]  /*2eb00*/  LOP3.LUT R15, R25.reuse, 0x60, R21.reuse, 0xfe, !PT ;  /* 0x00000060190f7812 */ /* 0x150fe400078efe15 */
[----:B-1----:R-:W-:-:S02]  /*2eb10*/  LOP3.LUT R5, R25, 0xa0, R21, 0xfe, !PT ;  /* 0x000000a019057812 */ /* 0x002fc400078efe15 */
[----:B------:R-:W-:-:S04]  /*2eb20*/  LOP3.LUT R21, R25, 0x10, R21, 0xfe, !PT ;  /* 0x0000001019157812 */ /* 0x000fc800078efe15 */
[C---:B------:R-:W-:Y:S01]  /*2eb30*/  ISETP.LT.AND P3, PT, R21.reuse, UR9, !P0 ;  /* 0x0000000915007c0c */ /* 0x040fe2000c761270 */
[----:B0-----:R-:W-:Y:S01]  /*2eb40*/  IMAD R21, R21, R24, RZ ;  /* 0x0000001815157224 */ /* 0x001fe200078e02ff */
[----:B------:R-:W-:Y:S02]  /*2eb50*/  LEA.HI.X.SX32 R2, R2, UR7, 0x1, P1 ;  /* 0x0000000702027c11 */ /* 0x000fe400088f0eff */
[----:B------:R-:W-:Y:S02]  /*2eb60*/  ISETP.LT.AND P1, PT, R27, UR9, !P0 ;  /* 0x000000091b007c0c */ /* 0x000fe4000c721270 */
[----:B------:R-:W-:Y:S01]  /*2eb70*/  LEA R22, P2, R21, R0, 0x1 ;  /* 0x0000000015167211 */ /* 0x000fe200078408ff */
[----:B-----5:R-:W-:-:S03]  /*2eb80*/  IMAD R27, R27, R23, RZ ;  /* 0x000000171b1b7224 */ /* 0x020fc600078e02ff */
[----:B------:R-:W-:Y:S02]  /*2eb90*/  LEA.HI.X.SX32 R23, R21, R2, 0x1, P2 ;  /* 0x0000000215177211 */ /* 0x000fe400010f0eff */
[----:B------:R-:W3:Y:S01]  /*2eba0*/  LDL.LU R21, [R1+0xc] ;  /* 0x00000c0001157983 */ /* 0x000ee20000300800 */
[C---:B------:R-:W-:Y:S01]  /*2ebb0*/  ISETP.LT.AND P5, PT, R3.reuse, UR9, !P0 ;  /* 0x0000000903007c0c */ /* 0x040fe2000c7a1270 */
[-C--:B------:R-:W-:Y:S02]  /*2ebc0*/  IMAD R3, R3, R24.reuse, RZ ;  /* 0x0000001803037224 */ /* 0x080fe400078e02ff */
[----:B------:R-:W-:-:S03]  /*2ebd0*/  IMAD R28, R20, R24, RZ ;  /* 0x00000018141c7224 */ /* 0x000fc600078e02ff */
[C---:B------:R-:W-:Y:S02]  /*2ebe0*/  LEA R24, P6, R3.reuse, R0, 0x1 ;  /* 0x0000000003187211 */ /* 0x040fe400078c08ff */
[----:B------:R-:W-:Y:S02]  /*2ebf0*/  ISETP.LT.AND P4, PT, R20, UR9, !P0 ;  /* 0x0000000914007c0c */ /* 0x000fe4000c781270 */
[----:B------:R-:W-:Y:S02]  /*2ec00*/  LEA.HI.X.SX32 R25, R3, R2, 0x1, P6 ;  /* 0x0000000203197211 */ /* 0x000fe400030f0eff */
[----:B------:R-:W-:-:S03]  /*2ec10*/  LEA R20, P6, R28, R0, 0x1 ;  /* 0x000000001c147211 */ /* 0x000fc600078c08ff */
[----:B------:R0:W-:Y:S02]  /*2ec20*/  @P5 STG.E.U16 desc[UR10][R24.64], R16 ;  /* 0x0000001018005986 */ /* 0x0001e4000c10150a */
[----:B0-----:R-:W-:-:S04]  /*2ec30*/  LEA R24, P5, R27, R0, 0x1 ;  /* 0x000000001b187211 */ /* 0x001fc800078a08ff */
[-C--:B------:R-:W-:Y:S02]  /*2ec40*/  LEA.HI.X.SX32 R25, R27, R2.reuse, 0x1, P5 ;  /* 0x000000021b197211 */ /* 0x080fe400028f0eff */
[----:B------:R-:W0:Y:S01]  /*2ec50*/  LDC R27, c[0x0][0x248] ;  /* 0x00009200ff1b7b82 */ /* 0x000e220000000800 */
[----:B---3--:R-:W-:Y:S02]  /*2ec60*/  ISETP.LT.AND P2, PT, R21, UR9, !P0 ;  /* 0x0000000915007c0c */ /* 0x008fe4000c741270 */
[----:B------:R-:W-:Y:S02]  /*2ec70*/  LEA.HI.X.SX32 R21, R28, R2, 0x1, P6 ;  /* 0x000000021c157211 */ /* 0x000fe400030f0eff */
[----:B------:R-:W3:Y:S01]  /*2ec80*/  LDL.LU R28, [R1+0x4] ;  /* 0x00000400011c7983 */ /* 0x000ee20000300800 */
[----:B------:R-:W-:-:S03]  /*2ec90*/  ISETP.LT.AND P6, PT, R29, UR9, !P0 ;  /* 0x000000091d007c0c */ /* 0x000fc6000c7c1270 */
[----:B------:R1:W-:Y:S01]  /*2eca0*/  @P3 STG.E.U16 desc[UR10][R22.64], R12 ;  /* 0x0000000c16003986 */ /* 0x0003e2000c10150a */
[----:B0-----:R-:W-:-:S03]  /*2ecb0*/  IMAD R29, R29, R27, RZ ;  /* 0x0000001b1d1d7224 */ /* 0x001fc600078e02ff */
[----:B------:R0:W-:Y:S01]  /*2ecc0*/  @P4 STG.E.U16 desc[UR10][R20.64], R4 ;  /* 0x0000000414004986 */ /* 0x0001e2000c10150a */
[C---:B------:R-:W-:Y:S01]  /*2ecd0*/  ISETP.LT.AND P4, PT, R26.reuse, UR9, !P0 ;  /* 0x000000091a007c0c */ /* 0x040fe2000c781270 */
[-C--:B------:R-:W-:Y:S02]  /*2ece0*/  IMAD R26, R26, R27.reuse, RZ ;  /* 0x0000001b1a1a7224 */ /* 0x080fe400078e02ff */
[----:B--2---:R2:W-:Y:S01]  /*2ecf0*/  @P1 STG.E.U16 desc[UR10][R24.64], R8 ;  /* 0x0000000818001986 */ /* 0x0045e2000c10150a */
[-C--:B-1----:R-:W-:Y:S02]  /*2ed00*/  LEA R22, P5, R29, R0.reuse, 0x1 ;  /* 0x000000001d167211 */ /* 0x082fe400078a08ff */
[----:B0-----:R-:W-:Y:S02]  /*2ed10*/  LEA R20, P1, R26, R0, 0x1 ;  /* 0x000000001a147211 */ /* 0x001fe400078208ff */
[----:B------:R-:W-:Y:S01]  /*2ed20*/  PRMT R4, R16, 0x7632, R4 ;  /* 0x0000763210047816 */ /* 0x000fe20000000004 */
[----:B------:R-:W-:Y:S01]  /*2ed30*/  IMAD R16, R15, R27, RZ ;  /* 0x0000001b0f107224 */ /* 0x000fe200078e02ff */
[----:B------:R-:W-:-:S02]  /*2ed40*/  LEA.HI.X.SX32 R21, R26, R2, 0x1, P1 ;  /* 0x000000021a157211 */ /* 0x000fc400008f0eff */
[----:B------:R-:W-:Y:S02]  /*2ed50*/  LEA.HI.X.SX32 R23, R29, R2, 0x1, P5 ;  /* 0x000000021d177211 */ /* 0x000fe400028f0eff */
[----:B--2---:R-:W-:Y:S01]  /*2ed60*/  PRMT R8, R12, 0x7632, R8 ;  /* 0x000076320c087816 */ /* 0x004fe20000000008 */
[----:B------:R-:W2:Y:S04]  /*2ed70*/  LDL.LU R29, [R1+0x8] ;  /* 0x00000800011d7983 */ /* 0x000ea80000300800 */
[----:B------:R0:W-:Y:S01]  /*2ed80*/  @P4 STG.E.U16 desc[UR10][R20.64], R4 ;  /* 0x0000000414004986 */ /* 0x0001e2000c10150a */
[----:B------:R-:W-:-:S03]  /*2ed90*/  ISETP.LT.AND P5, PT, R15, UR9, !P0 ;  /* 0x000000090f007c0c */ /* 0x000fc6000c7a1270 */
[----:B------:R1:W-:Y:S01]  /*2eda0*/  @P6 STG.E.U16 desc[UR10][R22.64], R8 ;  /* 0x0000000816006986 */ /* 0x0003e2000c10150a */
[----:B------:R-:W-:-:S03]  /*2edb0*/  ISETP.LT.AND P6, PT, R5, UR9, !P0 ;  /* 0x0000000905007c0c */ /* 0x000fc6000c7c1270 */
[----:B------:R-:W4:Y:S01]  /*2edc0*/  LDL.LU R15, [R1+0xa84] ;  /* 0x000a8400010f7983 */ /* 0x000f220000300800 */
[----:B0-----:R-:W-:-:S03]  /*2edd0*/  LEA R20, P1, R16, R0, 0x1 ;  /* 0x0000000010147211 */ /* 0x001fc600078208ff */
[----:B------:R-:W5:Y:S01]  /*2ede0*/  LDL.LU R5, [R1+0xa80] ;  /* 0x000a800001057983 */ /* 0x000f620000300800 */
[----:B------:R-:W-:Y:S02]  /*2edf0*/  LEA.HI.X.SX32 R21, R16, R2, 0x1, P1 ;  /* 0x0000000210157211 */ /* 0x000fe400008f0eff */
[----:B------:R-:W-:Y:S02]  /*2ee00*/  ISETP.LT.AND P1, PT, R13, UR9, !P0 ;  /* 0x000000090d007c0c */ /* 0x000fe4000c721270 */
[----:B------:R-:W4:Y:S01]  /*2ee10*/  LDL.LU R13, [R1+0xa7c] ;  /* 0x000a7c00010d7983 */ /* 0x000f220000300800 */
[----:B---3--:R-:W-:-:S05]  /*2ee20*/  IMAD R12, R28, R27, RZ ;  /* 0x0000001b1c0c7224 */ /* 0x008fca00078e02ff */
[----:B-1----:R-:W-:-:S04]  /*2ee30*/  LEA R22, P4, R12, R0, 0x1 ;  /* 0x000000000c167211 */ /* 0x002fc800078808ff */
[----:B------:R-:W-:Y:S02]  /*2ee40*/  LEA.HI.X.SX32 R23, R12, R2, 0x1, P4 ;  /* 0x000000020c177211 */ /* 0x000fe400020f0eff */
[----:B------:R-:W-:Y:S02]  /*2ee50*/  ISETP.LT.AND P4, PT, R17, UR9, !P0 ;  /* 0x0000000911007c0c */ /* 0x000fe4000c781270 */
[----:B------:R-:W3:Y:S01]  /*2ee60*/  LDL.LU R17, [R1+0xa78] ;  /* 0x000a780001117983 */ /* 0x000ee20000300800 */
[----:B------:R-:W-:Y:S01]  /*2ee70*/  ISETP.LT.AND P3, PT, R28, UR9, !P0 ;  /* 0x000000091c007c0c */ /* 0x000fe2000c761270 */
[C---:B------:R-:W-:Y:S01]  /*2ee80*/  IMAD R3, R27.reuse, 0x80, R3 ;  /* 0x000000801b037824 */ /* 0x040fe200078e0203 */
[----:B------:R-:W-:Y:S01]  /*2ee90*/  PRMT R4, R4, 0x7632, R4 ;  /* 0x0000763204047816 */ /* 0x000fe20000000004 */
[----:B------:R-:W5:Y:S01]  /*2eea0*/  LDL.LU R28, [R1+0x44] ;  /* 0x00004400011c7983 */ /* 0x000f620000300800 */
[----:B------:R-:W-:Y:S01]  /*2eeb0*/  PRMT R12, R8, 0x7632, R12 ;  /* 0x00007632080c7816 */ /* 0x000fe2000000000c */
[----:B------:R-:W-:-:S02]  /*2eec0*/  IMAD R8, R27, 0x10, R3 ;  /* 0x000000101b087824 */ /* 0x000fc400078e0203 */
[----:B------:R2:W-:Y:S06]  /*2eed0*/  @P5 STG.E.U16 desc[UR10][R20.64], R4 ;  /* 0x0000000414005986 */ /* 0x0005ec000c10150a */
[----:B------:R0:W-:Y:S01]  /*2eee0*/  @P3 STG.E.U16 desc[UR10][R22.64], R12 ;  /* 0x0000000c16003986 */ /* 0x0001e2000c10150a */
[----:B--2---:R-:W-:Y:S01]  /*2eef0*/  VIADD R4, R29, 0xb0 ;  /* 0x000000b01d047836 */ /* 0x004fe20000000000 */
[----:B------:R-:W-:-:S04]  /*2ef00*/  LEA R20, P5, R3, R0, 0x1 ;  /* 0x0000000003147211 */ /* 0x000fc800078a08ff */
[----:B------:R-:W-:Y:S01]  /*2ef10*/  LEA.HI.X.SX32 R21, R3, R2, 0x1, P5 ;  /* 0x0000000203157211 */ /* 0x000fe200028f0eff */
[C---:B------:R-:W-:Y:S01]  /*2ef20*/  IMAD R3, R4.reuse, R27, RZ ;  /* 0x0000001b04037224 */ /* 0x040fe200078e02ff */
[----:B------:R-:W-:Y:S01]  /*2ef30*/  ISETP.LT.AND P3, PT, R4, UR9, !P0 ;  /* 0x0000000904007c0c */ /* 0x000fe2000c761270 */
[----:B------:R-:W-:Y:S01]  /*2ef40*/  IMAD R4, R27, 0x10, R8 ;  /* 0x000000101b047824 */ /* 0x000fe200078e0208 */
[----:B0-----:R-:W-:-:S04]  /*2ef50*/  LEA R22, P5, R8, R0, 0x1 ;  /* 0x0000000008167211 */ /* 0x001fc800078a08ff */
[----:B------:R-:W-:Y:S02]  /*2ef60*/  LEA.HI.X.SX32 R23, R8, R2, 0x1, P5 ;  /* 0x0000000208177211 */ /* 0x000fe400028f0eff */
[----:B------:R-:W-:-:S04]  /*2ef70*/  LEA R24, P5, R4, R0, 0x1 ;  /* 0x0000000004187211 */ /* 0x000fc800078a08ff */
[----:B------:R-:W-:Y:S01]  /*2ef80*/  LEA.HI.X.SX32 R25, R4, R2, 0x1, P5 ;  /* 0x0000000204197211 */ /* 0x000fe200028f0eff */
[----:B------:R-:W-:Y:S01]  /*2ef90*/  IMAD R4, R27, 0x20, R4 ;  /* 0x000000201b047824 */ /* 0x000fe200078e0204 */
[----:B------:R-:W-:-:S03]  /*2efa0*/  ISETP.LT.AND P5, PT, R6, UR9, !P0 ;  /* 0x0000000906007c0c */ /* 0x000fc6000c7a1270 */
[----:B------:R-:W-:Y:S01]  /*2efb0*/  IMAD R8, R27, 0x10, R4 ;  /* 0x000000101b087824 */ /* 0x000fe200078e0204 */
[----:B---3--:R0:W-:Y:S04]  /*2efc0*/  @P4 STG.E.U16 desc[UR10][R20.64], R17 ;  /* 0x0000001114004986 */ /* 0x0081e8000c10150a */
[----:B----4-:R-:W-:Y:S01]  /*2efd0*/  @P1 STG.E.U16 desc[UR10][R22.64], R13 ;  /* 0x0000000d16001986 */ /* 0x010fe2000c10150a */
[----:B0-----:R-:W-:-:S04]  /*2efe0*/  LEA R20, P4, R3, R0, 0x1 ;  /* 0x0000000003147211 */ /* 0x001fc800078808ff */
[----:B------:R-:W-:Y:S01]  /*2eff0*/  LEA.HI.X.SX32 R21, R3, R2, 0x1, P4 ;  /* 0x0000000203157211 */ /* 0x000fe200020f0eff */
[----:B-----5:R0:W-:Y:S01]  /*2f000*/  @P6 STG.E.U16 desc[UR10][R24.64], R5 ;  /* 0x0000000518006986 */ /* 0x0201e2000c10150a */
[----:B------:R-:W-:Y:S01]  /*2f010*/  ISETP.LT.AND P4, PT, R7, UR9, !P0 ;  /* 0x0000000907007c0c */ /* 0x000fe2000c781270 */
[----:B------:R-:W-:Y:S02]  /*2f020*/  VIADD R3, R29, 0xf0 ;  /* 0x000000f01d037836 */ /* 0x000fe40000000000 */
[----:B------:R-:W-:Y:S01]  /*2f030*/  @P3 STG.E.U16 desc[UR10][R20.64], R9 ;  /* 0x0000000914003986 */ /* 0x000fe2000c10150a */
[-C--:B------:R-:W-:Y:S02]  /*2f040*/  LEA R16, P3, R4, R0.reuse, 0x1 ;  /* 0x0000000004107211 */ /* 0x080fe400078608ff */
[----:B------:R-:W-:Y:S02]  /*2f050*/  LEA R12, P6, R8, R0, 0x1 ;  /* 0x00000000080c7211 */ /* 0x000fe400078c08ff */
[----:B0-----:R-:W-:-:S02]  /*2f060*/  PRMT R5, R17, 0x7632, R5 ;  /* 0x0000763211057816 */ /* 0x001fc40000000005 */
[-C--:B------:R-:W-:Y:S02]  /*2f070*/  LEA.HI.X.SX32 R17, R4, R2.reuse, 0x1, P3 ;  /* 0x0000000204117211 */ /* 0x080fe400018f0eff */
[----:B------:R-:W-:Y:S02]  /*2f080*/  PRMT R4, R13, 0x7632, R4 ;  /* 0x000076320d047816 */ /* 0x000fe40000000004 */
[C---:B------:R-:W-:Y:S01]  /*2f090*/  ISETP.LT.AND P3, PT, R3.reuse, UR9, !P0 ;  /* 0x0000000903007c0c */ /* 0x040fe2000c761270 */
[----:B------:R-:W-:Y:S01]  /*2f0a0*/  IMAD R3, R3, R27, RZ ;  /* 0x0000001b03037224 */ /* 0x000fe200078e02ff */
[----:B------:R-:W-:Y:S01]  /*2f0b0*/  LEA.HI.X.SX32 R13, R8, R2, 0x1, P6 ;  /* 0x00000002080d7211 */ /* 0x000fe200030f0eff */
[----:B------:R-:W-:Y:S01]  /*2f0c0*/  IMAD R8, R27, 0x10, R8 ;  /* 0x000000101b087824 */ /* 0x000fe200078e0208 */
[----:B------:R0:W-:Y:S01]  /*2f0d0*/  @P4 STG.E.U16 desc[UR10][R16.64], R5 ;  /* 0x0000000510004986 */ /* 0x0001e2000c10150a */
[----:B------:R-:W-:-:S03]  /*2f0e0*/  ISETP.LT.AND P1, PT, R19, UR9, !P0 ;  /* 0x0000000913007c0c */ /* 0x000fc6000c721270 */
[----:B------:R1:W-:Y:S04]  /*2f0f0*/  @P5 STG.E.U16 desc[UR10][R12.64], R4 ;  /* 0x000000040c005986 */ /* 0x0003e8000c10150a */
[----:B------:R-:W2:Y:S01]  /*2f100*/  LDL.LU R19, [R1+0xa74] ;  /* 0x000a740001137983 */ /* 0x000ea20000300800 */
[----:B0-----:R-:W-:-:S03]  /*2f110*/  LEA R16, P4, R3, R0, 0x1 ;  /* 0x0000000003107211 */ /* 0x001fc600078808ff */
[----:B------:R-:W3:Y:S01]  /*2f120*/  LDL.LU R6, [R1+0xa70] ;  /* 0x000a700001067983 */ /* 0x000ee20000300800 */
[----:B-1----:R-:W-:-:S03]  /*2f130*/  LEA R12, P6, R8, R0, 0x1 ;  /* 0x00000000080c7211 */ /* 0x002fc600078c08ff */
[----:B------:R-:W4:Y:S01]  /*2f140*/  LDL.LU R7, [R1+0xa6c] ;  /* 0x000a6c0001077983 */ /* 0x000f220000300800 */
[-C--:B------:R-:W-:Y:S02]  /*2f150*/  LEA.HI.X.SX32 R17, R3, R2.reuse, 0x1, P4 ;  /* 0x0000000203117211 */ /* 0x080fe400020f0eff */
[----:B------:R-:W-:Y:S01]  /*2f160*/  ISETP.LT.AND P4, PT, R14, UR9, !P0 ;  /* 0x000000090e007c0c */ /* 0x000fe2000c781270 */
[----:B------:R-:W5:Y:S01]  /*2f170*/  LDL.LU R26, [R1+0x30] ;  /* 0x00003000011a7983 */ /* 0x000f620000300800 */
[----:B------:R-:W-:Y:S02]  /*2f180*/  LEA.HI.X.SX32 R13, R8, R2, 0x1, P6 ;  /* 0x00000002080d7211 */ /* 0x000fe400030f0eff */
[----:B------:R-:W-:Y:S01]  /*2f190*/  ISETP.LT.AND P6, PT, R18, UR9, !P0 ;  /* 0x0000000912007c0c */ /* 0x000fe2000c7c1270 */
[----:B------:R-:W2:Y:S04]  /*2f1a0*/  LDL.LU R14, [R1+0xa68] ;  /* 0x000a6800010e7983 */ /* 0x000ea80000300800 */
[----:B------:R-:W3:Y:S01]  /*2f1b0*/  LDL.LU R18, [R1+0xa64] ;  /* 0x000a640001127983 */ /* 0x000ee20000300800 */
[----:B------:R-:W-:Y:S01]  /*2f1c0*/  PRMT R21, R5, 0x7632, R21 ;  /* 0x0000763205157816 */ /* 0x000fe20000000015 */
[----:B------:R-:W-:Y:S01]  /*2f1d0*/  IMAD R3, R27, 0x20, R8 ;  /* 0x000000201b037824 */ /* 0x000fe200078e0208 */
[----:B------:R-:W-:-:S03]  /*2f1e0*/  PRMT R5, R9, 0x7632, R5 ;  /* 0x0000763209057816 */ /* 0x000fc60000000005 */
[----:B------:R-:W-:Y:S01]  /*2f1f0*/  @P1 STG.E.U16 desc[UR10][R12.64], R21 ;  /* 0x000000150c001986 */ /* 0x000fe2000c10150a */
[-C--:B------:R-:W-:Y:S01]  /*2f200*/  LEA R4, P1, R3, R0.reuse, 0x1 ;  /* 0x0000000003047211 */ /* 0x080fe200078208ff */
[----:B------:R-:W-:Y:S02]  /*2f210*/  IMAD R9, R27, 0x10, R3 ;  /* 0x000000101b097824 */ /* 0x000fe400078e0203 */
[----:B------:R0:W-:Y:S03]  /*2f220*/  @P3 STG.E.U16 desc[UR10][R16.64], R5 ;  /* 0x0000000510003986 */ /* 0x0001e6000c10150a */
[----:B------:R-:W-:Y:S02]  /*2f230*/  LEA R8, P3, R9, R0, 0x1 ;  /* 0x0000000009087211 */ /* 0x000fe400078608ff */
[-C--:B0-----:R-:W-:Y:S01]  /*2f240*/  LEA.HI.X.SX32 R5, R3, R2.reuse, 0x1, P1 ;  /* 0x0000000203057211 */ /* 0x081fe200008f0eff */
[----:B------:R-:W-:Y:S01]  /*2f250*/  IMAD R3, R27, 0x10, R9 ;  /* 0x000000101b037824 */ /* 0x000fe200078e0209 */
[----:B------:R-:W-:-:S02]  /*2f260*/  LEA.HI.X.SX32 R9, R9, R2, 0x1, P3 ;  /* 0x0000000209097211 */ /* 0x000fc400018f0eff */
[----:B------:R-:W-:Y:S02]  /*2f270*/  ISETP.LT.AND P5, PT, R28, UR9, !P0 ;  /* 0x000000091c007c0c */ /* 0x000fe4000c7a1270 */
[----:B------:R-:W4:Y:S01]  /*2f280*/  LDL.LU R28, [R1+0x3c] ;  /* 0x00003c00011c7983 */ /* 0x000f220000300800 */
[----:B-----5:R-:W-:-:S03]  /*2f290*/  ISETP.LT.AND P1, PT, R26, UR9, !P0 ;  /* 0x000000091a007c0c */ /* 0x020fc6000c721270 */
[----:B---3--:R0:W-:Y:S04]  /*2f2a0*/  @P6 STG.E.U16 desc[UR10][R4.64], R18 ;  /* 0x0000001204006986 */ /* 0x0081e8000c10150a */
[----:B--2---:R1:W-:Y:S01]  /*2f2b0*/  @P4 STG.E.U16 desc[UR10][R8.64], R14 ;  /* 0x0000000e08004986 */ /* 0x0043e2000c10150a */
[----:B0-----:R-:W-:-:S04]  /*2f2c0*/  LEA R4, P6, R3, R0, 0x1 ;  /* 0x0000000003047211 */ /* 0x001fc800078c08ff */
[----:B------:R-:W-:Y:S02]  /*2f2d0*/  LEA.HI.X.SX32 R5, R3, R2, 0x1, P6 ;  /* 0x0000000203057211 */ /* 0x000fe400030f0eff */
[----:B------:R-:W-:Y:S02]  /*2f2e0*/  ISETP.LT.AND P4, PT, R15, UR9, !P0 ;  /* 0x000000090f007c0c */ /* 0x000fe4000c781270 */
[----:B------:R-:W2:Y:S04]  /*2f2f0*/  LDL.LU R15, [R1+0xa60] ;  /* 0x000a6000010f7983 */ /* 0x000ea80000300800 */
[----:B------:R0:W-:Y:S01]  /*2f300*/  @P1 STG.E.U16 desc[UR10][R4.64], R6 ;  /* 0x0000000604001986 */ /* 0x0001e2000c10150a */
[----:B------:R-:W-:-:S03]  /*2f310*/  ISETP.LT.AND P1, PT, R19, UR9, !P0 ;  /* 0x0000000913007c0c */ /* 0x000fc6000c721270 */
[----:B------:R-:W3:Y:S04]  /*2f320*/  LDL.LU R23, [R1+0x48] ;  /* 0x0000480001177983 */ /* 0x000ee80000300800 */
[----:B------:R-:W5:Y:S01]  /*2f330*/  LDL.LU R19, [R1+0xa5c] ;  /* 0x000a5c0001137983 */ /* 0x000f620000300800 */
[----:B------:R-:W-:-:S04]  /*2f340*/  VIADD R20, R29, 0x130 ;  /* 0x000001301d147836 */ /* 0x000fc80000000000 */
[----:B------:R-:W-:Y:S02]  /*2f350*/  IMAD R13, R20, R27, RZ ;  /* 0x0000001b140d7224 */ /* 0x000fe400078e02ff */
[----:B------:R-:W-:-:S03]  /*2f360*/  IMAD R3, R27, 0x20, R3 ;  /* 0x000000201b037824 */ /* 0x000fc600078e0203 */
[C---:B-1----:R-:W-:Y:S02]  /*2f370*/  LEA R8, P6, R13.reuse, R0, 0x1 ;  /* 0x000000000d087211 */ /* 0x042fe400078c08ff */
[----:B------:R-:W-:Y:S02]  /*2f380*/  ISETP.LT.AND P3, PT, R20, UR9, !P0 ;  /* 0x0000000914007c0c */ /* 0x000fe4000c761270 */
[----:B------:R-:W-:Y:S01]  /*2f390*/  LEA.HI.X.SX32 R9, R13, R2, 0x1, P6 ;  /* 0x000000020d097211 */ /* 0x000fe200030f0eff */
[----:B------:R-:W-:Y:S01]  /*2f3a0*/  IMAD R13, R27, 0x10, R3 ;  /* 0x000000101b0d7824 */ /* 0x000fe200078e0203 */
[----:B0-----:R-:W-:-:S04]  /*2f3b0*/  LEA R4, P6, R3, R0, 0x1 ;  /* 0x0000000003047211 */ /* 0x001fc800078c08ff */
[----:B------:R-:W-:Y:S02]  /*2f3c0*/  LEA.HI.X.SX32 R5, R3, R2, 0x1, P6 ;  /* 0x0000000203057211 */ /* 0x000fe400030f0eff */
[----:B------:R-:W-:Y:S01]  /*2f3d0*/  LEA R12, P6, R13, R0, 0x1 ;  /* 0x000000000d0c7211 */ /* 0x000fe200078c08ff */
[----:B------:R-:W-:Y:S01]  /*2f3e0*/  IMAD R21, R27, 0x10, R13 ;  /* 0x000000101b157824 */ /* 0x000fe200078e020d */
[----:B------:R-:W-:Y:S02]  /*2f3f0*/  PRMT R18, R18, 0x7632, R18 ;  /* 0x0000763212127816 */ /* 0x000fe40000000012 */
[----:B------:R-:W-:Y:S02]  /*2f400*/  LEA.HI.X.SX32 R13, R13, R2, 0x1, P6 ;  /* 0x000000020d0d7211 */ /* 0x000fe400030f0eff */
[----:B------:R-:W-:Y:S01]  /*2f410*/  PRMT R6, R14, 0x7632, R6 ;  /* 0x000076320e067816 */ /* 0x000fe20000000006 */
[----:B------:R-:W-:Y:S04]  /*2f420*/  @P3 STG.E.U16 desc[UR10][R8.64], R10 ;  /* 0x0000000a08003986 */ /* 0x000fe8000c10150a */
[----:B------:R0:W-:Y:S04]  /*2f430*/  @P4 STG.E.U16 desc[UR10][R4.64], R18 ;  /* 0x0000001204004986 */ /* 0x0001e8000c10150a */
[----:B------:R1:W-:Y:S01]  /*2f440*/  @P1 STG.E.U16 desc[UR10][R12.64], R6 ;  /* 0x000000060c001986 */ /* 0x0003e2000c10150a */
[----:B----4-:R-:W-:-:S02]  /*2f450*/  ISETP.LT.AND P3, PT, R28, UR9, !P0 ;  /* 0x000000091c007c0c */ /* 0x010fc4000c761270 */
[----:B-----5:R-:W-:Y:S02]  /*2f460*/  ISETP.LT.AND P1, PT, R19, UR9, !P0 ;  /* 0x0000000913007c0c */ /* 0x020fe4000c721270 */
[----:B------:R-:W4:Y:S04]  /*2f470*/  LDL.LU R19, [R1+0xa58] ;  /* 0x000a580001137983 */ /* 0x000f280000300800 */
[----:B------:R-:W5:Y:S04]  /*2f480*/  LDL.LU R26, [R1+0x4c] ;  /* 0x00004c00011a7983 */ /* 0x000f680000300800 */
[----:B------:R-:W5:Y:S01]  /*2f490*/  LDL.LU R28, [R1+0x50] ;  /* 0x00005000011c7983 */ /* 0x000f620000300800 */
[----:B------:R-:W-:Y:S01]  /*2f4a0*/  VIADD R3, R29, 0x170 ;  /* 0x000001701d037836 */ /* 0x000fe20000000000 */
[----:B------:R-:W-:-:S04]  /*2f4b0*/  LEA R16, P6, R21, R0, 0x1 ;  /* 0x0000000015107211 */ /* 0x000fc800078c08ff */
[C---:B------:R-:W-:Y:S01]  /*2f4c0*/  ISETP.LT.AND P4, PT, R3.reuse, UR9, !P0 ;  /* 0x0000000903007c0c */ /* 0x040fe2000c781270 */
[----:B------:R-:W-:Y:S01]  /*2f4d0*/  IMAD R3, R3, R27, RZ ;  /* 0x0000001b03037224 */ /* 0x000fe200078e02ff */
[----:B------:R-:W-:Y:S02]  /*2f4e0*/  LEA.HI.X.SX32 R17, R21, R2, 0x1, P6 ;  /* 0x0000000215117211 */ /* 0x000fe400030f0eff */
[----:B0-----:R-:W-:Y:S01]  /*2f4f0*/  PRMT R5, R6, 0x7632, R5 ;  /* 0x0000763206057816 */ /* 0x001fe20000000005 */
[----:B------:R-:W-:Y:S01]  /*2f500*/  IMAD R21, R27, 0x20, R21 ;  /* 0x000000201b157824 */ /* 0x000fe200078e0215 */
[----:B------:R-:W-:Y:S02]  /*2f510*/  LEA R4, P6, R3, R0, 0x1 ;  /* 0x0000000003047211 */ /* 0x000fe400078c08ff */
[----:B------:R-:W-:Y:S01]  /*2f520*/  PRMT R10, R10, 0x7632, R10 ;  /* 0x000076320a0a7816 */ /* 0x000fe2000000000a */
[----:B------:R0:W-:Y:S01]  /*2f530*/  @P3 STG.E.U16 desc[UR10][R16.64], R5 ;  /* 0x0000000510003986 */ /* 0x0001e2000c10150a */
[----:B-1----:R-:W-:Y:S01]  /*2f540*/  IMAD R13, R27, 0x10, R21 ;  /* 0x000000101b0d7824 */ /* 0x002fe200078e0215 */
[----:B---3--:R-:W-:-:S02]  /*2f550*/  ISETP.LT.AND P3, PT, R23, UR9, !P0 ;  /* 0x0000000917007c0c */ /* 0x008fc4000c761270 */
[----:B0-----:R-:W-:Y:S01]  /*2f560*/  LEA.HI.X.SX32 R5, R3, R2, 0x1, P6 ;  /* 0x0000000203057211 */ /* 0x001fe200030f0eff */
[----:B------:R-:W-:Y:S01]  /*2f570*/  IMAD R17, R27, 0x10, R13 ;  /* 0x000000101b117824 */ /* 0x000fe200078e020d */
[-C--:B------:R-:W-:Y:S01]  /*2f580*/  LEA R8, P6, R21, R0.reuse, 0x1 ;  /* 0x0000000015087211 */ /* 0x080fe200078c08ff */
[----:B------:R-:W-:Y:S02]  /*2f590*/  VIADD R3, R29, 0x1b0 ;  /* 0x000001b01d037836 */ /* 0x000fe40000000000 */
[----:B------:R0:W-:Y:S01]  /*2f5a0*/  @P4 STG.E.U16 desc[UR10][R4.64], R10 ;  /* 0x0000000a04004986 */ /* 0x0001e2000c10150a */
[----:B------:R-:W-:Y:S01]  /*2f5b0*/  LEA R20, P4, R13, R0, 0x1 ;  /* 0x000000000d147211 */ /* 0x000fe200078808ff */
[----:B------:R-:W-:Y:S01]  /*2f5c0*/  IMAD R23, R27, 0x20, R17 ;  /* 0x000000201b177824 */ /* 0x000fe200078e0211 */
[-C--:B------:R-:W-:Y:S02]  /*2f5d0*/  LEA.HI.X.SX32 R9, R21, R2.reuse, 0x1, P6 ;  /* 0x0000000215097211 */ /* 0x080fe400030f0eff */
[----:B------:R-:W-:Y:S01]  /*2f5e0*/  LEA.HI.X.SX32 R21, R13, R2, 0x1, P4 ;  /* 0x000000020d157211 */ /* 0x000fe200020f0eff */
[C---:B------:R-:W-:Y:S01]  /*2f5f0*/  IMAD R13, R3.reuse, R27, RZ ;  /* 0x0000001b030d7224 */ /* 0x040fe200078e02ff */
[----:B------:R-:W-:Y:S01]  /*2f600*/  ISETP.LT.AND P4, PT, R3, UR9, !P0 ;  /* 0x0000000903007c0c */ /* 0x000fe2000c781270 */
[----:B------:R-:W-:-:S02]  /*2f610*/  VIADD R3, R29, 0x1f0 ;  /* 0x000001f01d037836 */ /* 0x000fc40000000000 */
[----:B------:R-:W-:Y:S02]  /*2f620*/  IMAD R25, R27, 0x10, R23 ;  /* 0x000000101b197824 */ /* 0x000fe400078e0217 */
[----:B------:R-:W-:Y:S02]  /*2f630*/  IMAD R29, R3, R27, RZ ;  /* 0x0000001b031d7224 */ /* 0x000fe400078e02ff */
[----:B------:R-:W-:Y:S01]  /*2f640*/  IMAD R27, R27, 0x10, R25 ;  /* 0x000000101b1b7824 */ /* 0x000fe200078e0219 */
[-C--:B------:R-:W-:Y:S02]  /*2f650*/  LEA R16, P6, R25, R0.reuse, 0x1 ;  /* 0x0000000019107211 */ /* 0x080fe400078c08ff */
[----:B0-----:R-:W-:Y:S01]  /*2f660*/  PRMT R10, R7, 0x7632, R10 ;  /* 0x00007632070a7816 */ /* 0x001fe2000000000a */
[----:B----4-:R0:W-:Y:S04]  /*2f670*/  @P1 STG.E.U16 desc[UR10][R8.64], R19 ;  /* 0x0000001308001986 */ /* 0x0101e8000c10150a */
[----:B--2---:R1:W-:Y:S01]  /*2f680*/  @P3 STG.E.U16 desc[UR10][R20.64], R15 ;  /* 0x0000000f14003986 */ /* 0x0043e2000c10150a */
[----:B------:R-:W-:-:S04]  /*2f690*/  LEA R4, P3, R13, R0, 0x1 ;  /* 0x000000000d047211 */ /* 0x000fc800078608ff */
[----:B------:R-:W-:Y:S02]  /*2f6a0*/  LEA.HI.X.SX32 R5, R13, R2, 0x1, P3 ;  /* 0x000000020d057211 */ /* 0x000fe400018f0eff */
[-C--:B0-----:R-:W-:Y:S02]  /*2f6b0*/  LEA R8, P1, R17, R0.reuse, 0x1 ;  /* 0x0000000011087211 */ /* 0x081fe400078208ff */
[----:B------:R-:W-:Y:S02]  /*2f6c0*/  LEA R12, P3, R23, R0, 0x1 ;  /* 0x00000000170c7211 */ /* 0x000fe400078608ff */
[----:B------:R-:W-:Y:S02]  /*2f6d0*/  LEA.HI.X.SX32 R9, R17, R2, 0x1, P1 ;  /* 0x0000000211097211 */ /* 0x000fe400008f0eff */
[----:B-1----:R-:W-:Y:S02]  /*2f6e0*/  LEA R20, P1, R27, R0, 0x1 ;  /* 0x000000001b147211 */ /* 0x002fe400078208ff */
[----:B------:R-:W-:-:S02]  /*2f6f0*/  LEA.HI.X.SX32 R13, R23, R2, 0x1, P3 ;  /* 0x00000002170d7211 */ /* 0x000fc400018f0eff */
[----:B-----5:R-:W-:Y:S02]  /*2f700*/  ISETP.LT.AND P3, PT, R26, UR9, !P0 ;  /* 0x000000091a007c0c */ /* 0x020fe4000c761270 */
[-C--:B------:R-:W-:Y:S02]  /*2f710*/  LEA.HI.X.SX32 R21, R27, R2.reuse, 0x1, P1 ;  /* 0x000000021b157211 */ /* 0x080fe400008f0eff */
[----:B------:R-:W-:Y:S02]  /*2f720*/  ISETP.LT.AND P1, PT, R3, UR9, !P0 ;  /* 0x0000000903007c0c */ /* 0x000fe4000c721270 */
[----:B------:R-:W-:Y:S02]  /*2f730*/  ISETP.LT.AND P0, PT, R28, UR9, !P0 ;  /* 0x000000091c007c0c */ /* 0x000fe4000c701270 */
[----:B------:R-:W-:Y:S02]  /*2f740*/  PRMT R6, R19, 0x7632, R6 ;  /* 0x0000763213067816 */ /* 0x000fe40000000006 */
[----:B------:R-:W-:-:S02]  /*2f750*/  LEA.HI.X.SX32 R17, R25, R2, 0x1, P6 ;  /* 0x0000000219117211 */ /* 0x000fc400030f0eff */
[----:B------:R-:W-:Y:S01]  /*2f760*/  PRMT R15, R15, 0x7632, R15 ;  /* 0x000076320f0f7816 */ /* 0x000fe2000000000f */
[----:B------:R0:W-:Y:S01]  /*2f770*/  @P5 STG.E.U16 desc[UR10][R8.64], R7 ;  /* 0x0000000708005986 */ /* 0x0001e2000c10150a */
[----:B------:R-:W-:-:S03]  /*2f780*/  LEA R22, P6, R29, R0, 0x1 ;  /* 0x000000001d167211 */ /* 0x000fc600078c08ff */
[----:B------:R0:W-:Y:S04]  /*2f790*/  @P4 STG.E.U16 desc[UR10][R4.64], R11 ;  /* 0x0000000b04004986 */ /* 0x0001e8000c10150a */
[----:B------:R0:W-:Y:S04]  /*2f7a0*/  @P3 STG.E.U16 desc[UR10][R12.64], R6 ;  /* 0x000000060c003986 */ /* 0x0001e8000c10150a */
[----:B------:R0:W-:Y:S01]  /*2f7b0*/  @P2 STG.E.U16 desc[UR10][R16.64], R15 ;  /* 0x0000000f10002986 */ /* 0x0001e2000c10150a */
[----:B------:R-:W-:-:S03]  /*2f7c0*/  LEA.HI.X.SX32 R23, R29, R2, 0x1, P6 ;  /* 0x000000021d177211 */ /* 0x000fc600030f0eff */
[----:B------:R0:W-:Y:S01]  /*2f7d0*/  @P0 STG.E.U16 desc[UR10][R20.64], R10 ;  /* 0x0000000a14000986 */ /* 0x0001e2000c10150a */
[----:B------:R-:W-:Y:S05]  /*2f7e0*/  @!P1 EXIT ;  /* 0x000000000000994d */ /* 0x000fea0003800000 */
[----:B0-----:R-:W-:-:S05]  /*2f7f0*/  PRMT R11, R11, 0x7632, R11 ;  /* 0x000076320b0b7816 */ /* 0x001fca000000000b */
[----:B------:R-:W-:Y:S01]  /*2f800*/  STG.E.U16 desc[UR10][R22.64], R11 ;  /* 0x0000000b16007986 */ /* 0x000fe2000c10150a */
[----:B------:R-:W-:Y:S05]  /*2f810*/  EXIT ;  /* 0x000000000000794d */ /* 0x000fea0003800000 */
.L_x_3:
[----:B------:R-:W-:-:S00]  /*2f820*/  BRA `(.L_x_3) ;  /* 0xfffffffc00fc7947 */ /* 0x000fc0000383ffff */
[----:B------:R-:W-:-:S00]  /*2f830*/  NOP ;  /* 0x0000000000007918 */ /* 0x000fc00000000000 */
        /* <DEDUP_REMOVED lines=12> */
.L_x_4:


//--------------------- .nv.shared.matmul_kernel  --------------------------
	.section	.nv.shared.matmul_kernel,"aw",@nobits
	.sectionflags	@""
	.align	16
	.zero		1024


//--------------------- .nv.shared.reserved.0     --------------------------
	.section	.nv.shared.reserved.0,"aw",@nobits
	.weak		__nv_reservedSMEM_offset_0_alias
	.size		__nv_reservedSMEM_offset_0_alias, 0, 0
	.other		__nv_reservedSMEM_offset_0_alias,@"STO_CUDA_RESERVED_SHARED STV_DEFAULT"
__nv_reservedSMEM_offset_0_alias:
	.zero		0


//--------------------- .nv.constant0.matmul_kernel --------------------------
	.section	.nv.constant0.matmul_kernel,"a",@progbits
	.sectionflags	@""
	.align	4
.nv.constant0.matmul_kernel:
	.zero		608


//--------------------- SYMBOLS --------------------------

	.type		.nv.reservedSmem.offset0,@object
	.size		.nv.reservedSmem.offset0,0x4
